	.target	sm_90a

	.elftype	@"ET_EXEC"


//--------------------- .note.nv.tkinfo           --------------------------
	.section	.note.nv.tkinfo,"",@"SHT_NOTE"
	.sectionflags	@"SHF_NOTE_NV_TKINFO"
	.tkinfo
        /*0018*/ 	.word	0x00000002
        /*0030*/ 	.string	""
        /*0030*/ 	.string	"ptxas"
        /*0030*/ 	.string	"Cuda compilation tools, release 13.0, V13.0.88"
        /*0030*/ 	.string	"Build cuda_13.0.r13.0/compiler.36424714_0"
        /*0030*/ 	.string	"-v  -suppress-debug-info  -lineinfo  -arch sm_90a "



//--------------------- .note.nv.cuinfo           --------------------------
	.section	.note.nv.cuinfo,"",@"SHT_NOTE"
	.sectionflags	@"SHF_NOTE_NV_CUINFO"
        /*0018*/ 	.short	0x0002
        /*001a*/ 	.short	0x005a
        /*001c*/ 	.short	0x0082
	.zero		2


//--------------------- .nv.info                  --------------------------
	.section	.nv.info,"",@"SHT_CUDA_INFO"
	.align	4


	//----- nvinfo : EIATTR_REGCOUNT
	.align		4
        /*0000*/ 	.byte	0x04, 0x2f
        /*0002*/ 	.short	(.L_1 - .L_0)
	.align		4
.L_0:
        /*0004*/ 	.word	index@(matmul_kernel)
        /*0008*/ 	.word	0x00000020


	//----- nvinfo : EIATTR_FRAME_SIZE
	.align		4
.L_1:
        /*000c*/ 	.byte	0x04, 0x11
        /*000e*/ 	.short	(.L_3 - .L_2)
	.align		4
.L_2:
        /*0010*/ 	.word	index@(matmul_kernel)
        /*0014*/ 	.word	0x00000dc0


	//----- nvinfo : EIATTR_MIN_STACK_SIZE
	.align		4
.L_3:
        /*0018*/ 	.byte	0x04, 0x12
        /*001a*/ 	.short	(.L_5 - .L_4)
	.align		4
.L_4:
        /*001c*/ 	.word	index@(matmul_kernel)
        /*0020*/ 	.word	0x00000dc0
.L_5:


//--------------------- .nv.compat                --------------------------
	.section	.nv.compat,"",@"SHT_CUDA_COMPAT_INFO"
	.align	4
        /*0000*/ 	.byte	0x02, 0x09, 0x01, 0x00, 0x02, 0x02, 0x01, 0x00, 0x02, 0x05, 0x05, 0x00, 0x03, 0x07, 0x01, 0x01
        /*0010*/ 	.byte	0x02, 0x03, 0x00, 0x00, 0x02, 0x06, 0x01, 0x00, 0x04, 0x0b, 0x08, 0x00, 0x00, 0x00, 0x00, 0x00
        /*0020*/ 	.byte	0x00, 0x00, 0x00, 0x00


//--------------------- .nv.info.matmul_kernel    --------------------------
	.section	.nv.info.matmul_kernel,"",@"SHT_CUDA_INFO"
	.sectionflags	@""
	.align	4


	//----- nvinfo : EIATTR_CUDA_API_VERSION
	.align		4
        /*0000*/ 	.byte	0x04, 0x37
        /*0002*/ 	.short	(.L_7 - .L_6)
.L_6:
        /*0004*/ 	.word	0x00000082


	//----- nvinfo : EIATTR_KPARAM_INFO
	.align		4
.L_7:
        /*0008*/ 	.byte	0x04, 0x17
        /*000a*/ 	.short	(.L_9 - .L_8)
.L_8:
        /*000c*/ 	.word	0x00000000
        /*0010*/ 	.short	0x000d
        /*0012*/ 	.short	0x0048
        /*0014*/ 	.byte	0x00, 0xf4, 0x21, 0x00


	//----- nvinfo : EIATTR_KPARAM_INFO
	.align		4
.L_9:
        /*0018*/ 	.byte	0x04, 0x17
        /*001a*/ 	.short	(.L_11 - .L_10)
.L_10:
        /*001c*/ 	.word	0x00000000
        /*0020*/ 	.short	0x000c
        /*0022*/ 	.short	0x0040
        /*0024*/ 	.byte	0x00, 0xf4, 0x21, 0x00


	//----- nvinfo : EIATTR_KPARAM_INFO
	.align		4
.L_11:
        /*0028*/ 	.byte	0x04, 0x17
        /*002a*/ 	.short	(.L_13 - .L_12)
.L_12:
        /*002c*/ 	.word	0x00000000
        /*0030*/ 	.short	0x000b
        /*0032*/ 	.short	0x0038
        /*0034*/ 	.byte	0x00, 0xf0, 0x11, 0x00


	//----- nvinfo : EIATTR_KPARAM_INFO
	.align		4
.L_13:
        /*0038*/ 	.byte	0x04, 0x17
        /*003a*/ 	.short	(.L_15 - .L_14)
.L_14:
        /*003c*/ 	.word	0x00000000
        /*0040*/ 	.short	0x000a
        /*0042*/ 	.short	0x0034
        /*0044*/ 	.byte	0x00, 0xf0, 0x11, 0x00


	//----- nvinfo : EIATTR_KPARAM_INFO
	.align		4
.L_15:
        /*0048*/ 	.byte	0x04, 0x17
        /*004a*/ 	.short	(.L_17 - .L_16)
.L_16:
        /*004c*/ 	.word	0x00000000
        /*0050*/ 	.short	0x0009
        /*0052*/ 	.short	0x0030
        /*0054*/ 	.byte	0x00, 0xf0, 0x11, 0x00


	//----- nvinfo : EIATTR_KPARAM_INFO
	.align		4
.L_17:
        /*0058*/ 	.byte	0x04, 0x17
        /*005a*/ 	.short	(.L_19 - .L_18)
.L_18:
        /*005c*/ 	.word	0x00000000
        /*0060*/ 	.short	0x0008
        /*0062*/ 	.short	0x002c
        /*0064*/ 	.byte	0x00, 0xf0, 0x11, 0x00


	//----- nvinfo : EIATTR_KPARAM_INFO
	.align		4
.L_19:
        /*0068*/ 	.byte	0x04, 0x17
        /*006a*/ 	.short	(.L_21 - .L_20)
.L_20:
        /*006c*/ 	.word	0x00000000
        /*0070*/ 	.short	0x0007
        /*0072*/ 	.short	0x0028
        /*0074*/ 	.byte	0x00, 0xf0, 0x11, 0x00


	//----- nvinfo : EIATTR_KPARAM_INFO
	.align		4
.L_21:
        /*0078*/ 	.byte	0x04, 0x17
        /*007a*/ 	.short	(.L_23 - .L_22)
.L_22:
        /*007c*/ 	.word	0x00000000
        /*0080*/ 	.short	0x0006
        /*0082*/ 	.short	0x0024
        /*0084*/ 	.byte	0x00, 0xf0, 0x11, 0x00


	//----- nvinfo : EIATTR_KPARAM_INFO
	.align		4
.L_23:
        /*0088*/ 	.byte	0x04, 0x17
        /*008a*/ 	.short	(.L_25 - .L_24)
.L_24:
        /*008c*/ 	.word	0x00000000
        /*0090*/ 	.short	0x0005
        /*0092*/ 	.short	0x0020
        /*0094*/ 	.byte	0x00, 0xf0, 0x11, 0x00


	//----- nvinfo : EIATTR_KPARAM_INFO
	.align		4
.L_25:
        /*0098*/ 	.byte	0x04, 0x17
        /*009a*/ 	.short	(.L_27 - .L_26)
.L_26:
        /*009c*/ 	.word	0x00000000
        /*00a0*/ 	.short	0x0004
        /*00a2*/ 	.short	0x001c
        /*00a4*/ 	.byte	0x00, 0xf0, 0x11, 0x00


	//----- nvinfo : EIATTR_KPARAM_INFO
	.align		4
.L_27:
        /*00a8*/ 	.byte	0x04, 0x17
        /*00aa*/ 	.short	(.L_29 - .L_28)
.L_28:
        /*00ac*/ 	.word	0x00000000
        /*00b0*/ 	.short	0x0003
        /*00b2*/ 	.short	0x0018
        /*00b4*/ 	.byte	0x00, 0xf0, 0x11, 0x00


	//----- nvinfo : EIATTR_KPARAM_INFO
	.align		4
.L_29:
        /*00b8*/ 	.byte	0x04, 0x17
        /*00ba*/ 	.short	(.L_31 - .L_30)
.L_30:
        /*00bc*/ 	.word	0x00000000
        /*00c0*/ 	.short	0x0002
        /*00c2*/ 	.short	0x0010
        /*00c4*/ 	.byte	0x00, 0xf4, 0x21, 0x00


	//----- nvinfo : EIATTR_KPARAM_INFO
	.align		4
.L_31:
        /*00c8*/ 	.byte	0x04, 0x17
        /*00ca*/ 	.short	(.L_33 - .L_32)
.L_32:
        /*00cc*/ 	.word	0x00000000
        /*00d0*/ 	.short	0x0001
        /*00d2*/ 	.short	0x0008
        /*00d4*/ 	.byte	0x00, 0xf4, 0x21, 0x00


	//----- nvinfo : EIATTR_KPARAM_INFO
	.align		4
.L_33:
        /*00d8*/ 	.byte	0x04, 0x17
        /*00da*/ 	.short	(.L_35 - .L_34)
.L_34:
        /*00dc*/ 	.word	0x00000000
        /*00e0*/ 	.short	0x0000
        /*00e2*/ 	.short	0x0000
        /*00e4*/ 	.byte	0x00, 0xf4, 0x21, 0x00


	//----- nvinfo : EIATTR_SPARSE_MMA_MASK
	.align		4
.L_35:
        /*00e8*/ 	.byte	0x03, 0x50
        /*00ea*/ 	.short	0x0000


	//----- nvinfo : EIATTR_MAXREG_COUNT
	.align		4
        /*00ec*/ 	.byte	0x03, 0x1b
        /*00ee*/ 	.short	0x00ff


	//----- nvinfo : EIATTR_NUM_BARRIERS
	.align		4
        /*00f0*/ 	.byte	0x02, 0x4c
        /*00f2*/ 	.byte	0x01
	.zero		1


	//----- nvinfo : EIATTR_ANNOTATIONS
	.align		4
        /*00f4*/ 	.byte	0x04, 0x55
        /*00f6*/ 	.short	(.L_37 - .L_36)


	//   ....[0]....
.L_36:
        /*00f8*/ 	.word	0x00000001
        /*00fc*/ 	.byte	0x50, 0x05, 0x00, 0x00, 0x01, 0x00, 0x00, 0x00, 0x80, 0x05, 0x00, 0x00, 0x01, 0x00, 0x00, 0x00
        /* <DEDUP_REMOVED lines=1572> */
        /*634c*/ 	.byte	0xa0, 0xca, 0x01, 0x00


	//----- nvinfo : EIATTR_MERCURY_ISA_VERSION
	.align		4
.L_37:
        /*6350*/ 	.byte	0x03, 0x5f
        /*6352*/ 	.short	0x0101


	//----- nvinfo : EIATTR_EXIT_INSTR_OFFSETS
	.align		4
        /*6354*/ 	.byte	0x04, 0x1c
        /*6356*/ 	.short	(.L_39 - .L_38)


	//   ....[0]....
.L_38:
        /*6358*/ 	.word	0x0001cc40


	//   ....[1]....
        /*635c*/ 	.word	0x0001cc70


	//----- nvinfo : EIATTR_REQNTID
	.align		4
.L_39:
        /*6360*/ 	.byte	0x04, 0x10
        /*6362*/ 	.short	(.L_41 - .L_40)
.L_40:
        /*6364*/ 	.word	0x00000040
        /*6368*/ 	.word	0x00000001
        /*636c*/ 	.word	0x00000001


	//----- nvinfo : EIATTR_CBANK_PARAM_SIZE
	.align		4
.L_41:
        /*6370*/ 	.byte	0x03, 0x19
        /*6372*/ 	.short	0x0050


	//----- nvinfo : EIATTR_PARAM_CBANK
	.align		4
        /*6374*/ 	.byte	0x04, 0x0a
        /*6376*/ 	.short	(.L_43 - .L_42)
	.align		4
.L_42:
        /*6378*/ 	.word	index@(.nv.constant0.matmul_kernel)
        /*637c*/ 	.short	0x0210
        /*637e*/ 	.short	0x0050


	//----- nvinfo : EIATTR_SW_WAR
	.align		4
.L_43:
        /*6380*/ 	.byte	0x04, 0x36
        /*6382*/ 	.short	(.L_45 - .L_44)
.L_44:
        /*6384*/ 	.word	0x00000008
.L_45:


//--------------------- .nv.callgraph             --------------------------
	.section	.nv.callgraph,"",@"SHT_CUDA_CALLGRAPH"
	.align	4
	.sectionentsize	8
	.align		4
        /*0000*/ 	.word	0x00000000
	.align		4
        /*0004*/ 	.word	0xffffffff
	.align		4
        /*0008*/ 	.word	0x00000000
	.align		4
        /*000c*/ 	.word	0xfffffffe
	.align		4
        /*0010*/ 	.word	0x00000000
	.align		4
        /*0014*/ 	.word	0xfffffffd
	.align		4
        /*0018*/ 	.word	0x00000000
	.align		4
        /*001c*/ 	.word	0xfffffffc


//--------------------- .text.matmul_kernel       --------------------------
	.section	.text.matmul_kernel,"ax",@progbits
	.align	128
        .global         matmul_kernel
        .type           matmul_kernel,@function
        .size           matmul_kernel,(.L_x_4 - matmul_kernel)
        .other          matmul_kernel,@"STO_CUDA_ENTRY STV_DEFAULT"
matmul_kernel:
.text.matmul_kernel:
[----:B------:R-:W0:Y:S08]  /*0000*/  LDC R1, c[0x0][0x28] ;  /* 0x00000a00ff017b82 */ /* 0x000e300000000800 */
[----:B------:R-:W1:Y:S01]  /*0010*/  LDC.64 R2, c[0x0][0x228] ;  /* 0x00008a00ff027b82 */ /* 0x000e620000000a00 */
[----:B------:R-:W2:Y:S01]  /*0020*/  S2R R14, SR_TID.X ;  /* 0x00000000000e7919 */ /* 0x000ea20000002100 */
[----:B0-----:R-:W-:Y:S01]  /*0030*/  VIADD R1, R1, 0xfffff240 ;  /* 0xfffff24001017836 */ /* 0x001fe20000000000 */
[----:B------:R-:W-:Y:S01]  /*0040*/  ULDC.64 UR8, c[0x0][0x208] ;  /* 0x0000820000087ab9 */ /* 0x000fe20000000a00 */
[----:B------:R-:W-:Y:S01]  /*0050*/  ULDC UR7, c[0x0][0x230] ;  /* 0x00008c0000077ab9 */ /* 0x000fe20000000800 */
[----:B-1----:R-:W-:-:S05]  /*0060*/  VIADD R0, R3, 0x7f ;  /* 0x0000007f03007836 */ /* 0x002fca0000000000 */
[----:B------:R-:W-:-:S04]  /*0070*/  SHF.R.S32.HI R5, RZ, 0x1f, R0 ;  /* 0x0000001fff057819 */ /* 0x000fc80000011400 */
[----:B------:R-:W-:-:S04]  /*0080*/  LEA.HI R5, R5, R0, RZ, 0x7 ;  /* 0x0000000005057211 */ /* 0x000fc800078f38ff */
[----:B------:R-:W-:Y:S02]  /*0090*/  SHF.R.S32.HI R0, RZ, 0x7, R5 ;  /* 0x00000007ff007819 */ /* 0x000fe40000011405 */
[----:B------:R-:W0:Y:S03]  /*00a0*/  S2R R5, SR_CTAID.X ;  /* 0x0000000000057919 */ /* 0x000e260000002500 */
[----:B------:R-:W-:-:S05]  /*00b0*/  IMAD.SHL.U32 R0, R0, 0x8, RZ ;  /* 0x0000000800007824 */ /* 0x000fca00078e00ff */
[-C--:B------:R-:W-:Y:S02]  /*00c0*/  IABS R9, R0.reuse ;  /* 0x0000000000097213 */ /* 0x080fe40000000000 */
[----:B------:R-:W-:Y:S02]  /*00d0*/  IABS R12, R0 ;  /* 0x00000000000c7213 */ /* 0x000fe40000000000 */
[----:B------:R-:W1:Y:S08]  /*00e0*/  I2F.RP R4, R9 ;  /* 0x0000000900047306 */ /* 0x000e700000209400 */
[----:B-1----:R-:W1:Y:S01]  /*00f0*/  MUFU.RCP R4, R4 ;  /* 0x0000000400047308 */ /* 0x002e620000001000 */
[----:B0-----:R-:W-:Y:S01]  /*0100*/  IABS R10, R5 ;  /* 0x00000005000a7213 */ /* 0x001fe20000000000 */
[----:B-1----:R-:W-:-:S02]  /*0110*/  VIADD R6, R4, 0xffffffe ;  /* 0x0ffffffe04067836 */ /* 0x002fc40000000000 */
[----:B------:R-:W-:-:S04]  /*0120*/  IMAD.MOV R4, RZ, RZ, -R12 ;  /* 0x000000ffff047224 */ /* 0x000fc800078e0a0c */
[----:B------:R0:W1:Y:S02]  /*0130*/  F2I.FTZ.U32.TRUNC.NTZ R7, R6 ;  /* 0x0000000600077305 */ /* 0x000064000021f000 */
[----:B0-----:R-:W-:Y:S02]  /*0140*/  IMAD.MOV.U32 R6, RZ, RZ, RZ ;  /* 0x000000ffff067224 */ /* 0x001fe400078e00ff */
[----:B-1----:R-:W-:-:S04]  /*0150*/  IMAD.MOV R8, RZ, RZ, -R7 ;  /* 0x000000ffff087224 */ /* 0x002fc800078e0a07 */
[----:B------:R-:W-:Y:S02]  /*0160*/  IMAD R11, R8, R9, RZ ;  /* 0x00000009080b7224 */ /* 0x000fe400078e02ff */
[----:B------:R-:W-:Y:S02]  /*0170*/  IMAD.MOV.U32 R8, RZ, RZ, R10 ;  /* 0x000000ffff087224 */ /* 0x000fe400078e000a */
[----:B------:R-:W-:-:S06]  /*0180*/  IMAD.HI.U32 R7, R7, R11, R6 ;  /* 0x0000000b07077227 */ /* 0x000fcc00078e0006 */
[----:B------:R-:W-:-:S04]  /*0190*/  IMAD.HI.U32 R7, R7, R8, RZ ;  /* 0x0000000807077227 */ /* 0x000fc800078e00ff */
[----:B------:R-:W-:-:S05]  /*01a0*/  IMAD R4, R7, R4, R8 ;  /* 0x0000000407047224 */ /* 0x000fca00078e0208 */
[----:B------:R-:W-:-:S13]  /*01b0*/  ISETP.GT.U32.AND P1, PT, R9, R4, PT ;  /* 0x000000040900720c */ /* 0x000fda0003f24070 */
[----:B------:R-:W-:Y:S02]  /*01c0*/  @!P1 IMAD.IADD R4, R4, 0x1, -R9 ;  /* 0x0000000104049824 */ /* 0x000fe400078e0a09 */
[----:B------:R-:W-:Y:S01]  /*01d0*/  @!P1 VIADD R7, R7, 0x1 ;  /* 0x0000000107079836 */ /* 0x000fe20000000000 */
[----:B------:R-:W-:Y:S02]  /*01e0*/  ISETP.NE.AND P1, PT, R0, RZ, PT ;  /* 0x000000ff0000720c */ /* 0x000fe40003f25270 */
[----:B------:R-:W-:Y:S02]  /*01f0*/  ISETP.GE.U32.AND P0, PT, R4, R9, PT ;  /* 0x000000090400720c */ /* 0x000fe40003f06070 */
[----:B------:R-:W-:-:S04]  /*0200*/  LOP3.LUT R4, R5, R0, RZ, 0x3c, !PT ;  /* 0x0000000005047212 */ /* 0x000fc800078e3cff */
[----:B------:R-:W-:Y:S01]  /*0210*/  ISETP.GE.AND P2, PT, R4, RZ, PT ;  /* 0x000000ff0400720c */ /* 0x000fe20003f46270 */
[----:B------:R-:W-:-:S06]  /*0220*/  VIADD R4, R2, 0xf ;  /* 0x0000000f02047836 */ /* 0x000fcc0000000000 */
[----:B------:R-:W-:-:S04]  /*0230*/  @P0 VIADD R7, R7, 0x1 ;  /* 0x0000000107070836 */ /* 0x000fc80000000000 */
[----:B------:R-:W-:Y:S01]  /*0240*/  IMAD.MOV.U32 R6, RZ, RZ, R7 ;  /* 0x000000ffff067224 */ /* 0x000fe200078e0007 */
[----:B------:R-:W-:-:S03]  /*0250*/  SHF.R.S32.HI R7, RZ, 0x1f, R4 ;  /* 0x0000001fff077819 */ /* 0x000fc60000011404 */
[----:B------:R-:W-:Y:S01]  /*0260*/  @!P2 IMAD.MOV R6, RZ, RZ, -R6 ;  /* 0x000000ffff06a224 */ /* 0x000fe200078e0a06 */
[----:B------:R-:W-:Y:S02]  /*0270*/  @!P1 LOP3.LUT R6, RZ, R0, RZ, 0x33, !PT ;  /* 0x00000000ff069212 */ /* 0x000fe400078e33ff */
[----:B------:R-:W-:-:S03]  /*0280*/  LEA.HI R7, R7, R4, RZ, 0x4 ;  /* 0x0000000407077211 */ /* 0x000fc600078f20ff */
[C---:B------:R-:W-:Y:S01]  /*0290*/  IMAD.SHL.U32 R4, R6.reuse, 0x8, RZ ;  /* 0x0000000806047824 */ /* 0x040fe200078e00ff */
[----:B------:R-:W-:-:S04]  /*02a0*/  IADD3 R6, -R6, RZ, RZ ;  /* 0x000000ff06067210 */ /* 0x000fc80007ffe1ff */
[----:B------:R-:W-:Y:S01]  /*02b0*/  LEA.HI.SX32 R7, R7, -R4, 0x1c ;  /* 0x8000000407077211 */ /* 0x000fe200078fe2ff */
[----:B------:R-:W-:Y:S02]  /*02c0*/  IMAD R15, R0, R6, R5 ;  /* 0x00000006000f7224 */ /* 0x000fe400078e0205 */
[----:B------:R-:W-:Y:S01]  /*02d0*/  IMAD.MOV.U32 R6, RZ, RZ, RZ ;  /* 0x000000ffff067224 */ /* 0x000fe200078e00ff */
[----:B------:R-:W-:Y:S02]  /*02e0*/  VIMNMX R8, R7, 0x8, PT ;  /* 0x0000000807087848 */ /* 0x000fe40003fe0100 */
[----:B------:R-:W-:Y:S02]  /*02f0*/  IABS R13, R15 ;  /* 0x0000000f000d7213 */ /* 0x000fe40000000000 */
[----:B------:R-:W-:-:S04]  /*0300*/  IABS R11, R8 ;  /* 0x00000008000b7213 */ /* 0x000fc80000000000 */
[----:B------:R-:W0:Y:S08]  /*0310*/  I2F.RP R9, R11 ;  /* 0x0000000b00097306 */ /* 0x000e300000209400 */
[----:B0-----:R-:W0:Y:S02]  /*0320*/  MUFU.RCP R9, R9 ;  /* 0x0000000900097308 */ /* 0x001e240000001000 */
[----:B0-----:R-:W-:-:S06]  /*0330*/  VIADD R7, R9, 0xffffffe ;  /* 0x0ffffffe09077836 */ /* 0x001fcc0000000000 */
[----:B------:R-:W0:Y:S02]  /*0340*/  F2I.FTZ.U32.TRUNC.NTZ R7, R7 ;  /* 0x0000000700077305 */ /* 0x000e24000021f000 */
[----:B0-----:R-:W-:-:S04]  /*0350*/  IMAD.MOV R10, RZ, RZ, -R7 ;  /* 0x000000ffff0a7224 */ /* 0x001fc800078e0a07 */
[----:B------:R-:W-:-:S04]  /*0360*/  IMAD.MOV.U32 R0, RZ, RZ, R10 ;  /* 0x000000ffff007224 */ /* 0x000fc800078e000a */
[----:B------:R-:W-:Y:S01]  /*0370*/  IMAD R5, R0, R11, RZ ;  /* 0x0000000b00057224 */ /* 0x000fe200078e02ff */
[----:B------:R-:W-:-:S03]  /*0380*/  IABS R0, R8 ;  /* 0x0000000800007213 */ /* 0x000fc60000000000 */
[----:B------:R-:W-:Y:S01]  /*0390*/  IMAD.HI.U32 R6, R7, R5, R6 ;  /* 0x0000000507067227 */ /* 0x000fe200078e0006 */
[----:B--2---:R-:W-:-:S03]  /*03a0*/  SHF.R.U32.HI R7, RZ, 0x4, R14 ;  /* 0x00000004ff077819 */ /* 0x004fc6000001160e */
[----:B------:R-:W-:Y:S01]  /*03b0*/  IMAD.MOV R0, RZ, RZ, -R0 ;  /* 0x000000ffff007224 */ /* 0x000fe200078e0a00 */
[----:B------:R-:W-:Y:S01]  /*03c0*/  SGXT.U32 R16, R7, 0x2 ;  /* 0x000000020710781a */ /* 0x000fe20000000000 */
        /* <DEDUP_REMOVED lines=8> */
[----:B------:R-:W-:Y:S02]  /*0450*/  ISETP.GE.AND P2, PT, R0, RZ, PT ;  /* 0x000000ff0000720c */ /* 0x000fe40003f46270 */
[----:B------:R-:W0:Y:S05]  /*0460*/  LDC R0, c[0x0][0x230] ;  /* 0x00008c00ff007b82 */ /* 0x000e2a0000000800 */
[----:B------:R-:W-:-:S06]  /*0470*/  @P0 VIADD R6, R6, 0x1 ;  /* 0x0000000106060836 */ /* 0x000fcc0000000000 */
[----:B------:R-:W-:Y:S01]  /*0480*/  @!P2 IMAD.MOV R6, RZ, RZ, -R6 ;  /* 0x000000ffff06a224 */ /* 0x000fe200078e0a06 */
[----:B------:R-:W-:-:S05]  /*0490*/  @!P1 LOP3.LUT R6, RZ, R8, RZ, 0x33, !PT ;  /* 0x00000008ff069212 */ /* 0x000fca00078e33ff */
[----:B------:R-:W-:Y:S02]  /*04a0*/  IMAD.MOV R5, RZ, RZ, -R6 ;  /* 0x000000ffff057224 */ /* 0x000fe400078e0a06 */
[----:B------:R-:W-:Y:S02]  /*04b0*/  IMAD.SHL.U32 R29, R6, 0x80, RZ ;  /* 0x00000080061d7824 */ /* 0x000fe400078e00ff */
[----:B------:R-:W-:Y:S02]  /*04c0*/  IMAD R5, R8, R5, R15 ;  /* 0x0000000508057224 */ /* 0x000fe400078e020f */
[----:B0-----:R-:W-:Y:S01]  /*04d0*/  VIADD R17, R0, 0x3f ;  /* 0x0000003f00117836 */ /* 0x001fe20000000000 */
[----:B------:R-:W-:Y:S01]  /*04e0*/  LOP3.LUT R0, R14, 0xf, RZ, 0xc0, !PT ;  /* 0x0000000f0e007812 */ /* 0x000fe200078ec0ff */
[----:B------:R-:W-:Y:S01]  /*04f0*/  IMAD.IADD R5, R4, 0x1, R5 ;  /* 0x0000000104057824 */ /* 0x000fe200078e0205 */
[C---:B------:R-:W-:Y:S02]  /*0500*/  LOP3.LUT R4, R16.reuse, 0x4, RZ, 0xfc, !PT ;  /* 0x0000000410047812 */ /* 0x040fe400078efcff */
[----:B------:R-:W-:Y:S01]  /*0510*/  ISETP.GT.AND P0, PT, R17, 0x3f, PT ;  /* 0x0000003f1100780c */ /* 0x000fe20003f04270 */
[----:B------:R-:W-:Y:S01]  /*0520*/  IMAD R20, R5, 0x10, R0 ;  /* 0x0000001005147824 */ /* 0x000fe200078e0200 */
[----:B------:R-:W-:-:S02]  /*0530*/  LOP3.LUT R0, R16, 0xc, RZ, 0xfc, !PT ;  /* 0x0000000c10007812 */ /* 0x000fc400078efcff */
[C---:B------:R-:W-:Y:S02]  /*0540*/  LOP3.LUT R5, R16.reuse, 0x8, RZ, 0xfc, !PT ;  /* 0x0000000810057812 */ /* 0x040fe400078efcff */
[----:B------:R0:W-:Y:S01]  /*0550*/  STL [R1+0x648], R20 ;  /* 0x0006481401007387 */ /* 0x0001e20000100800 */
[C---:B------:R-:W-:Y:S02]  /*0560*/  LOP3.LUT R4, R16.reuse, 0x10, RZ, 0xfc, !PT ;  /* 0x0000001010047812 */ /* 0x040fe400078efcff */
[C---:B------:R-:W-:Y:S01]  /*0570*/  LOP3.LUT R0, R16.reuse, 0x14, RZ, 0xfc, !PT ;  /* 0x0000001410007812 */ /* 0x040fe200078efcff */
[----:B------:R0:W-:Y:S01]  /*0580*/  STL [R1+0x470], R29 ;  /* 0x0004701d01007387 */ /* 0x0001e20000100800 */
[C---:B------:R-:W-:Y:S02]  /*0590*/  LOP3.LUT R5, R16.reuse, 0x18, RZ, 0xfc, !PT ;  /* 0x0000001810057812 */ /* 0x040fe400078efcff */
[C---:B------:R-:W-:Y:S02]  /*05a0*/  LOP3.LUT R4, R16.reuse, 0x1c, RZ, 0xfc, !PT ;  /* 0x0000001c10047812 */ /* 0x040fe400078efcff */
[----:B------:R-:W-:-:S02]  /*05b0*/  LOP3.LUT R0, R16, 0x20, RZ, 0xfc, !PT ;  /* 0x0000002010007812 */ /* 0x000fc400078efcff */
[C---:B------:R-:W-:Y:S02]  /*05c0*/  LOP3.LUT R5, R16.reuse, 0x24, RZ, 0xfc, !PT ;  /* 0x0000002410057812 */ /* 0x040fe400078efcff */
[C---:B------:R-:W-:Y:S02]  /*05d0*/  LOP3.LUT R4, R16.reuse, 0x28, RZ, 0xfc, !PT ;  /* 0x0000002810047812 */ /* 0x040fe400078efcff */
[----:B------:R-:W-:Y:S01]  /*05e0*/  LOP3.LUT R0, R16, 0x2c, RZ, 0xfc, !PT ;  /* 0x0000002c10007812 */ /* 0x000fe200078efcff */
[----:B0-----:R-:W-:Y:S06]  /*05f0*/  @P0 BRA `(.L_x_0) ;  /* 0x0000000000380947 */ /* 0x001fec0003800000 */
[C---:B------:R-:W-:Y:S01]  /*0600*/  IMAD.SHL.U32 R0, R14.reuse, 0x20, RZ ;  /* 0x000000200e007824 */ /* 0x040fe200078e00ff */
[----:B------:R-:W-:Y:S01]  /*0610*/  CS2R R16, SRZ ;  /* 0x0000000000107805 */ /* 0x000fe2000001ff00 */
[----:B------:R-:W-:Y:S01]  /*0620*/  IMAD.SHL.U32 R2, R14, 0x10, RZ ;  /* 0x000000100e027824 */ /* 0x000fe200078e00ff */
[----:B------:R-:W-:Y:S02]  /*0630*/  CS2R R18, SRZ ;  /* 0x0000000000127805 */ /* 0x000fe4000001ff00 */
[----:B------:R-:W-:Y:S02]  /*0640*/  CS2R R12, SRZ ;  /* 0x00000000000c7805 */ /* 0x000fe4000001ff00 */
[----:B------:R-:W-:Y:S02]  /*0650*/  LOP3.LUT R0, R0, 0x60, RZ, 0xc0, !PT ;  /* 0x0000006000007812 */ /* 0x000fe400078ec0ff */
[----:B------:R-:W-:Y:S01]  /*0660*/  CS2R R14, SRZ ;  /* 0x00000000000e7805 */ /* 0x000fe2000001ff00 */
[----:B------:R0:W-:Y:S01]  /*0670*/  STL [R1+0x640], R2 ;  /* 0x0006400201007387 */ /* 0x0001e20000100800 */
[----:B------:R-:W-:-:S02]  /*0680*/  CS2R R8, SRZ ;  /* 0x0000000000087805 */ /* 0x000fc4000001ff00 */
[----:B------:R-:W-:Y:S02]  /*0690*/  CS2R R10, SRZ ;  /* 0x00000000000a7805 */ /* 0x000fe4000001ff00 */
[----:B------:R-:W-:Y:S01]  /*06a0*/  CS2R R4, SRZ ;  /* 0x0000000000047805 */ /* 0x000fe2000001ff00 */
[----:B------:R0:W-:Y:S01]  /*06b0*/  STL [R1+0x644], R0 ;  /* 0x0006440001007387 */ /* 0x0001e20000100800 */
[----:B------:R-:W-:Y:S01]  /*06c0*/  CS2R R6, SRZ ;  /* 0x0000000000067805 */ /* 0x000fe2000001ff00 */
[----:B------:R-:W-:Y:S06]  /*06d0*/  BRA `(.L_x_1) ;  /* 0x000001b400007947 */ /* 0x000fec0003800000 */
.L_x_0:
[----:B------:R-:W-:Y:S01]  /*06e0*/  IABS R0, R2 ;  /* 0x0000000200007213 */ /* 0x000fe20000000000 */
[----:B------:R0:W-:Y:S01]  /*06f0*/  STL [R1+0x7c0], R3 ;  /* 0x0007c00301007387 */ /* 0x0001e20000100800 */
[----:B------:R-:W-:Y:S01]  /*0700*/  IABS R28, R3 ;  /* 0x00000003001c7213 */ /* 0x000fe20000000000 */
[C---:B------:R-:W-:Y:S01]  /*0710*/  VIADD R19, R29.reuse, 0x75 ;  /* 0x000000751d137836 */ /* 0x040fe20000000000 */
[----:B------:R-:W1:Y:S01]  /*0720*/  I2F.RP R9, R0 ;  /* 0x0000000000097306 */ /* 0x000e620000209400 */
[----:B------:R-:W-:Y:S01]  /*0730*/  IABS R15, R29 ;  /* 0x0000001d000f7213 */ /* 0x000fe20000000000 */
[----:B------:R-:W-:Y:S01]  /*0740*/  VIADD R18, R29, 0x72 ;  /* 0x000000721d127836 */ /* 0x000fe20000000000 */
[----:B------:R-:W-:Y:S01]  /*0750*/  ISETP.GE.AND P3, PT, R20, RZ, PT ;  /* 0x000000ff1400720c */ /* 0x000fe20003f66270 */
[----:B------:R-:W-:Y:S01]  /*0760*/  ULDC UR4, c[0x0][0x240] ;  /* 0x0000900000047ab9 */ /* 0x000fe20000000800 */
[----:B------:R-:W-:Y:S01]  /*0770*/  ULDC UR5, c[0x0][0x234] ;  /* 0x00008d0000057ab9 */ /* 0x000fe20000000800 */
[----:B------:R-:W-:Y:S01]  /*0780*/  ULDC.64 UR10, c[0x0][0x210] ;  /* 0x00008400000a7ab9 */ /* 0x000fe20000000a00 */
[----:B------:R-:W-:Y:S01]  /*0790*/  ULDC UR6, c[0x0][0x238] ;  /* 0x00008e0000067ab9 */ /* 0x000fe20000000800 */
[----:B------:R-:W2:Y:S01]  /*07a0*/  I2F.RP R8, R28 ;  /* 0x0000001c00087306 */ /* 0x000ea20000209400 */
[----:B------:R-:W-:Y:S01]  /*07b0*/  ULDC UR12, c[0x0][0x238] ;  /* 0x00008e00000c7ab9 */ /* 0x000fe20000000800 */
[----:B------:R-:W-:Y:S01]  /*07c0*/  ULDC UR13, c[0x0][0x238] ;  /* 0x00008e00000d7ab9 */ /* 0x000fe20000000800 */
[----:B------:R-:W-:Y:S01]  /*07d0*/  ULDC UR14, c[0x0][0x238] ;  /* 0x00008e00000e7ab9 */ /* 0x000fe20000000800 */
[----:B------:R-:W-:Y:S01]  /*07e0*/  ULDC UR15, c[0x0][0x238] ;  /* 0x00008e00000f7ab9 */ /* 0x000fe20000000800 */
[----:B------:R-:W-:Y:S01]  /*07f0*/  ULDC UR16, c[0x0][0x238] ;  /* 0x00008e0000107ab9 */ /* 0x000fe20000000800 */
[----:B------:R-:W-:Y:S01]  /*0800*/  ULDC UR17, c[0x0][0x238] ;  /* 0x00008e0000117ab9 */ /* 0x000fe20000000800 */
[----:B------:R-:W-:Y:S01]  /*0810*/  ULDC UR18, c[0x0][0x238] ;  /* 0x00008e0000127ab9 */ /* 0x000fe20000000800 */
[----:B-1----:R-:W1:Y:S08]  /*0820*/  MUFU.RCP R9, R9 ;  /* 0x0000000900097308 */ /* 0x002e700000001000 */
[----:B--2---:R-:W2:Y:S01]  /*0830*/  MUFU.RCP R8, R8 ;  /* 0x0000000800087308 */ /* 0x004ea20000001000 */
[----:B-1----:R-:W-:Y:S01]  /*0840*/  VIADD R4, R9, 0xffffffe ;  /* 0x0ffffffe09047836 */ /* 0x002fe20000000000 */
[----:B------:R-:W-:Y:S01]  /*0850*/  IABS R9, R20 ;  /* 0x0000001400097213 */ /* 0x000fe20000000000 */
[----:B------:R-:W-:-:S05]  /*0860*/  VIADD R20, R29, 0x74 ;  /* 0x000000741d147836 */ /* 0x000fca0000000000 */
[----:B------:R1:W3:Y:S01]  /*0870*/  F2I.FTZ.U32.TRUNC.NTZ R5, R4 ;  /* 0x0000000400057305 */ /* 0x0002e2000021f000 */
[----:B--2---:R-:W-:-:S07]  /*0880*/  IADD3 R6, R8, 0xffffffe, RZ ;  /* 0x0ffffffe08067810 */ /* 0x004fce0007ffe0ff */
[----:B------:R2:W4:Y:S01]  /*0890*/  F2I.FTZ.U32.TRUNC.NTZ R7, R6 ;  /* 0x0000000600077305 */ /* 0x000522000021f000 */
[----:B-1----:R-:W-:Y:S02]  /*08a0*/  IMAD.MOV.U32 R4, RZ, RZ, RZ ;  /* 0x000000ffff047224 */ /* 0x002fe400078e00ff */
[----:B---3--:R-:W-:Y:S02]  /*08b0*/  IMAD.MOV R11, RZ, RZ, -R5 ;  /* 0x000000ffff0b7224 */ /* 0x008fe400078e0a05 */
[----:B--2---:R-:W-:Y:S02]  /*08c0*/  IMAD.MOV.U32 R6, RZ, RZ, RZ ;  /* 0x000000ffff067224 */ /* 0x004fe400078e00ff */
[----:B------:R-:W-:-:S04]  /*08d0*/  IMAD R11, R11, R0, RZ ;  /* 0x000000000b0b7224 */ /* 0x000fc800078e02ff */
[----:B------:R-:W-:-:S04]  /*08e0*/  IMAD.HI.U32 R10, R5, R11, R4 ;  /* 0x0000000b050a7227 */ /* 0x000fc800078e0004 */
[----:B------:R-:W-:Y:S02]  /*08f0*/  IMAD.MOV.U32 R5, RZ, RZ, R9 ;  /* 0x000000ffff057224 */ /* 0x000fe400078e0009 */
[----:B----4-:R-:W-:Y:S02]  /*0900*/  IMAD.MOV R9, RZ, RZ, -R7 ;  /* 0x000000ffff097224 */ /* 0x010fe400078e0a07 */
[----:B------:R-:W-:-:S04]  /*0910*/  IMAD.HI.U32 R10, R10, R5, RZ ;  /* 0x000000050a0a7227 */ /* 0x000fc800078e00ff */
[----:B------:R-:W-:Y:S02]  /*0920*/  IMAD.MOV R10, RZ, RZ, -R10 ;  /* 0x000000ffff0a7224 */ /* 0x000fe400078e0a0a */
[----:B------:R-:W-:Y:S02]  /*0930*/  IMAD R9, R9, R28, RZ ;  /* 0x0000001c09097224 */ /* 0x000fe400078e02ff */
[----:B------:R-:W-:Y:S02]  /*0940*/  IMAD R5, R0, R10, R5 ;  /* 0x0000000a00057224 */ /* 0x000fe400078e0205 */
[----:B------:R-:W-:-:S03]  /*0950*/  IMAD.HI.U32 R7, R7, R9, R6 ;  /* 0x0000000907077227 */ /* 0x000fc600078e0006 */
[----:B------:R-:W-:Y:S01]  /*0960*/  ISETP.GT.U32.AND P0, PT, R0, R5, PT ;  /* 0x000000050000720c */ /* 0x000fe20003f04070 */
[----:B------:R-:W-:Y:S02]  /*0970*/  VIADD R4, R29, 0x7f ;  /* 0x0000007f1d047836 */ /* 0x000fe40000000000 */
[----:B------:R-:W-:-:S03]  /*0980*/  IMAD.HI.U32 R6, R7, R15, RZ ;  /* 0x0000000f07067227 */ /* 0x000fc600078e00ff */
[----:B------:R-:W-:Y:S01]  /*0990*/  IABS R8, R4 ;  /* 0x0000000400087213 */ /* 0x000fe20000000000 */
[----:B------:R-:W-:Y:S01]  /*09a0*/  IMAD.MOV R6, RZ, RZ, -R6 ;  /* 0x000000ffff067224 */ /* 0x000fe200078e0a06 */
[----:B------:R-:W-:Y:S01]  /*09b0*/  ISETP.GE.AND P5, PT, R4, RZ, PT ;  /* 0x000000ff0400720c */ /* 0x000fe20003fa6270 */
[----:B------:R-:W-:Y:S02]  /*09c0*/  VIADD R10, R29, 0x7d ;  /* 0x0000007d1d0a7836 */ /* 0x000fe40000000000 */
[C---:B------:R-:W-:Y:S02]  /*09d0*/  IMAD R15, R28.reuse, R6, R15 ;  /* 0x000000061c0f7224 */ /* 0x040fe400078e020f */
[----:B------:R-:W-:Y:S01]  /*09e0*/  @!P0 IMAD.IADD R5, R5, 0x1, -R0 ;  /* 0x0000000105058824 */ /* 0x000fe200078e0a00 */
[----:B------:R-:W-:Y:S01]  /*09f0*/  IABS R4, R10 ;  /* 0x0000000a00047213 */ /* 0x000fe20000000000 */
[----:B------:R-:W-:Y:S01]  /*0a00*/  IMAD.HI.U32 R11, R7, R8, RZ ;  /* 0x00000008070b7227 */ /* 0x000fe200078e00ff */
[----:B------:R-:W-:-:S02]  /*0a10*/  ISETP.GT.U32.AND P1, PT, R28, R15, PT ;  /* 0x0000000f1c00720c */ /* 0x000fc40003f24070 */
[----:B------:R-:W-:Y:S01]  /*0a20*/  ISETP.GT.U32.AND P0, PT, R0, R5, PT ;  /* 0x000000050000720c */ /* 0x000fe20003f04070 */
[----:B------:R-:W-:Y:S02]  /*0a30*/  IMAD.MOV R11, RZ, RZ, -R11 ;  /* 0x000000ffff0b7224 */ /* 0x000fe400078e0a0b */
[----:B------:R-:W-:Y:S02]  /*0a40*/  VIADD R6, R29, 0x7e ;  /* 0x0000007e1d067836 */ /* 0x000fe40000000000 */
[C---:B------:R-:W-:Y:S02]  /*0a50*/  IMAD R8, R28.reuse, R11, R8 ;  /* 0x0000000b1c087224 */ /* 0x040fe400078e0208 */
[C---:B------:R-:W-:Y:S01]  /*0a60*/  IMAD.HI.U32 R12, R7.reuse, R4, RZ ;  /* 0x00000004070c7227 */ /* 0x040fe200078e00ff */
[----:B------:R-:W-:Y:S02]  /*0a70*/  IABS R9, R6 ;  /* 0x0000000600097213 */ /* 0x000fe40000000000 */
[----:B------:R-:W-:Y:S01]  /*0a80*/  ISETP.GT.U32.AND P2, PT, R28, R8, PT ;  /* 0x000000081c00720c */ /* 0x000fe20003f44070 */
[----:B------:R-:W-:Y:S01]  /*0a90*/  IMAD.MOV R12, RZ, RZ, -R12 ;  /* 0x000000ffff0c7224 */ /* 0x000fe200078e0a0c */
[----:B------:R-:W-:Y:S01]  /*0aa0*/  ISETP.GE.AND P4, PT, R6, RZ, PT ;  /* 0x000000ff0600720c */ /* 0x000fe20003f86270 */
[----:B------:R-:W-:Y:S01]  /*0ab0*/  IMAD.HI.U32 R11, R7, R9, RZ ;  /* 0x00000009070b7227 */ /* 0x000fe200078e00ff */
[----:B------:R-:W-:-:S03]  /*0ac0*/  @!P1 IADD3 R15, R15, -R28, RZ ;  /* 0x8000001c0f0f9210 */ /* 0x000fc60007ffe0ff */
[----:B------:R-:W-:Y:S01]  /*0ad0*/  @!P0 IMAD.IADD R5, R5, 0x1, -R0 ;  /* 0x0000000105058824 */ /* 0x000fe200078e0a00 */
[----:B------:R-:W-:Y:S01]  /*0ae0*/  ISETP.NE.AND P0, PT, R2, RZ, PT ;  /* 0x000000ff0200720c */ /* 0x000fe20003f05270 */
[C---:B------:R-:W-:Y:S01]  /*0af0*/  IMAD R4, R28.reuse, R12, R4 ;  /* 0x0000000c1c047224 */ /* 0x040fe200078e0204 */
[C---:B------:R-:W-:Y:S01]  /*0b00*/  ISETP.GT.U32.AND P1, PT, R28.reuse, R15, PT ;  /* 0x0000000f1c00720c */ /* 0x040fe20003f24070 */
[C---:B------:R-:W-:Y:S02]  /*0b10*/  VIADD R6, R29.reuse, 0x7c ;  /* 0x0000007c1d067836 */ /* 0x040fe40000000000 */
[----:B------:R-:W-:Y:S01]  /*0b20*/  IMAD.MOV R11, RZ, RZ, -R11 ;  /* 0x000000ffff0b7224 */ /* 0x000fe200078e0a0b */
[C---:B------:R-:W-:Y:S01]  /*0b30*/  ISETP.GT.U32.AND P6, PT, R28.reuse, R4, PT ;  /* 0x000000041c00720c */ /* 0x040fe20003fc4070 */
[----:B------:R-:W-:Y:S02]  /*0b40*/  IMAD.MOV.U32 R0, RZ, RZ, R5 ;  /* 0x000000ffff007224 */ /* 0x000fe400078e0005 */
[----:B------:R-:W-:Y:S01]  /*0b50*/  IMAD R5, R28, R11, R9 ;  /* 0x0000000b1c057224 */ /* 0x000fe200078e0209 */
[----:B------:R-:W-:Y:S01]  /*0b60*/  IABS R9, R6 ;  /* 0x0000000600097213 */ /* 0x000fe20000000000 */
[----:B------:R-:W-:Y:S01]  /*0b70*/  @!P3 IMAD.MOV R0, RZ, RZ, -R0 ;  /* 0x000000ffff00b224 */ /* 0x000fe200078e0a00 */
[C---:B------:R-:W-:Y:S01]  /*0b80*/  ISETP.GE.AND P3, PT, R29.reuse, RZ, PT ;  /* 0x000000ff1d00720c */ /* 0x040fe20003f66270 */
[--C-:B------:R-:W-:Y:S01]  /*0b90*/  @!P2 IMAD.IADD R8, R8, 0x1, -R28.reuse ;  /* 0x000000010808a824 */ /* 0x100fe200078e0a1c */
[----:B------:R-:W-:Y:S01]  /*0ba0*/  @!P0 LOP3.LUT R0, RZ, R2, RZ, 0x33, !PT ;  /* 0x00000002ff008212 */ /* 0x000fe200078e33ff */
[----:B------:R-:W-:Y:S01]  /*0bb0*/  IMAD.MOV.U32 R12, RZ, RZ, R9 ;  /* 0x000000ffff0c7224 */ /* 0x000fe200078e0009 */
[C---:B------:R-:W-:Y:S01]  /*0bc0*/  ISETP.GT.U32.AND P0, PT, R28.reuse, R5, PT ;  /* 0x000000051c00720c */ /* 0x040fe20003f04070 */
[C---:B------:R-:W-:Y:S01]  /*0bd0*/  VIADD R9, R29.reuse, 0x7a ;  /* 0x0000007a1d097836 */ /* 0x040fe20000000000 */
[----:B------:R-:W-:Y:S01]  /*0be0*/  ISETP.GT.U32.AND P2, PT, R28, R8, PT ;  /* 0x000000081c00720c */ /* 0x000fe20003f44070 */
[----:B------:R-:W-:Y:S01]  /*0bf0*/  VIADD R2, R29, 0x7b ;  /* 0x0000007b1d027836 */ /* 0x000fe20000000000 */
[----:B------:R-:W-:Y:S01]  /*0c00*/  STL [R1+0x748], R0 ;  /* 0x0007480001007387 */ /* 0x000fe20000100800 */
[--C-:B------:R-:W-:Y:S01]  /*0c10*/  @!P1 IMAD.IADD R15, R15, 0x1, -R28.reuse ;  /* 0x000000010f0f9824 */ /* 0x100fe200078e0a1c */
[----:B------:R-:W-:Y:S01]  /*0c20*/  IABS R13, R9 ;  /* 0x00000009000d7213 */ /* 0x000fe20000000000 */
[----:B------:R-:W-:Y:S01]  /*0c30*/  @!P6 IMAD.IADD R4, R4, 0x1, -R28 ;  /* 0x000000010404e824 */ /* 0x000fe200078e0a1c */
[----:B------:R-:W-:Y:S01]  /*0c40*/  IABS R11, R2 ;  /* 0x00000002000b7213 */ /* 0x000fe20000000000 */
[----:B------:R-:W-:Y:S01]  /*0c50*/  IMAD.HI.U32 R14, R7, R12, RZ ;  /* 0x0000000c070e7227 */ /* 0x000fe200078e00ff */
[----:B------:R-:W-:-:S02]  /*0c60*/  ISETP.GE.AND P1, PT, R10, RZ, PT ;  /* 0x000000ff0a00720c */ /* 0x000fc40003f26270 */
[----:B------:R-:W-:Y:S01]  /*0c70*/  ISETP.GE.AND P6, PT, R6, RZ, PT ;  /* 0x000000ff0600720c */ /* 0x000fe20003fc6270 */
[----:B------:R-:W-:Y:S01]  /*0c80*/  @!P3 IMAD.MOV R15, RZ, RZ, -R15 ;  /* 0x000000ffff0fb224 */ /* 0x000fe200078e0a0f */
[----:B------:R-:W-:Y:S01]  /*0c90*/  ISETP.GT.U32.AND P3, PT, R28, R4, PT ;  /* 0x000000041c00720c */ /* 0x000fe20003f64070 */
[----:B------:R-:W-:Y:S02]  /*0ca0*/  IMAD.MOV R14, RZ, RZ, -R14 ;  /* 0x000000ffff0e7224 */ /* 0x000fe400078e0a0e */
[----:B------:R-:W-:Y:S01]  /*0cb0*/  IMAD.MOV.U32 R10, RZ, RZ, R13 ;  /* 0x000000ffff0a7224 */ /* 0x000fe200078e000d */
[----:B------:R-:W-:Y:S01]  /*0cc0*/  STL [R1+0x7c4], R15 ;  /* 0x0007c40f01007387 */ /* 0x000fe20000100800 */
[----:B------:R-:W-:-:S04]  /*0cd0*/  IMAD.HI.U32 R13, R7, R11, RZ ;  /* 0x0000000b070d7227 */ /* 0x000fc800078e00ff */
[----:B------:R-:W-:Y:S02]  /*0ce0*/  IMAD R12, R28, R14, R12 ;  /* 0x0000000e1c0c7224 */ /* 0x000fe400078e020c */
[--C-:B------:R-:W-:Y:S02]  /*0cf0*/  @!P2 IMAD.IADD R8, R8, 0x1, -R28.reuse ;  /* 0x000000010808a824 */ /* 0x100fe400078e0a1c */
[----:B------:R-:W-:Y:S01]  /*0d00*/  IMAD.MOV R13, RZ, RZ, -R13 ;  /* 0x000000ffff0d7224 */ /* 0x000fe200078e0a0d */
[C---:B------:R-:W-:Y:S01]  /*0d10*/  ISETP.GT.U32.AND P2, PT, R28.reuse, R12, PT ;  /* 0x0000000c1c00720c */ /* 0x040fe20003f44070 */
[----:B------:R-:W-:Y:S02]  /*0d20*/  @!P0 IMAD.IADD R5, R5, 0x1, -R28 ;  /* 0x0000000105058824 */ /* 0x000fe400078e0a1c */
[----:B0-----:R-:W-:Y:S02]  /*0d30*/  IMAD.MOV.U32 R3, RZ, RZ, R8 ;  /* 0x000000ffff037224 */ /* 0x001fe400078e0008 */
[C---:B------:R-:W-:Y:S01]  /*0d40*/  IMAD R8, R28.reuse, R13, R11 ;  /* 0x0000000d1c087224 */ /* 0x040fe200078e020b */
[----:B------:R-:W-:Y:S01]  /*0d50*/  ISETP.GT.U32.AND P0, PT, R28, R5, PT ;  /* 0x000000051c00720c */ /* 0x000fe20003f04070 */
[----:B------:R-:W-:-:S02]  /*0d60*/  @!P3 IMAD.IADD R4, R4, 0x1, -R28 ;  /* 0x000000010404b824 */ /* 0x000fc400078e0a1c */
[----:B------:R-:W-:Y:S01]  /*0d70*/  @!P5 IMAD.MOV R3, RZ, RZ, -R3 ;  /* 0x000000ffff03d224 */ /* 0x000fe200078e0a03 */
[----:B------:R-:W-:Y:S01]  /*0d80*/  ISETP.GT.U32.AND P3, PT, R28, R8, PT ;  /* 0x000000081c00720c */ /* 0x000fe20003f64070 */
[----:B------:R-:W-:Y:S01]  /*0d90*/  IMAD.HI.U32 R14, R7, R10, RZ ;  /* 0x0000000a070e7227 */ /* 0x000fe200078e00ff */
[----:B------:R-:W-:Y:S02]  /*0da0*/  ISETP.GE.AND P5, PT, R2, RZ, PT ;  /* 0x000000ff0200720c */ /* 0x000fe40003fa6270 */
[----:B------:R0:W-:Y:S01]  /*0db0*/  STL [R1+0x50], R3 ;  /* 0x0000500301007387 */ /* 0x0001e20000100800 */
[--C-:B------:R-:W-:Y:S01]  /*0dc0*/  @!P2 IMAD.IADD R12, R12, 0x1, -R28.reuse ;  /* 0x000000010c0ca824 */ /* 0x100fe200078e0a1c */
[----:B------:R-:W-:Y:S01]  /*0dd0*/  IADD3 R14, -R14, RZ, RZ ;  /* 0x000000ff0e0e7210 */ /* 0x000fe20007ffe1ff */
[----:B------:R-:W-:Y:S02]  /*0de0*/  VIADD R2, R29, 0x79 ;  /* 0x000000791d027836 */ /* 0x000fe40000000000 */
[----:B------:R-:W-:Y:S01]  /*0df0*/  @!P0 IMAD.IADD R5, R5, 0x1, -R28 ;  /* 0x0000000105058824 */ /* 0x000fe200078e0a1c */
[----:B------:R-:W-:Y:S01]  /*0e00*/  ISETP.GE.AND P0, PT, R9, RZ, PT ;  /* 0x000000ff0900720c */ /* 0x000fe20003f06270 */
[C---:B------:R-:W-:Y:S01]  /*0e10*/  IMAD R10, R28.reuse, R14, R10 ;  /* 0x0000000e1c0a7224 */ /* 0x040fe200078e020a */
[----:B------:R-:W-:Y:S01]  /*0e20*/  ISETP.GT.U32.AND P2, PT, R28, R12, PT ;  /* 0x0000000c1c00720c */ /* 0x000fe20003f44070 */
[----:B------:R-:W-:Y:S01]  /*0e30*/  @!P3 IMAD.IADD R8, R8, 0x1, -R28 ;  /* 0x000000010808b824 */ /* 0x000fe200078e0a1c */
[----:B------:R-:W-:Y:S01]  /*0e40*/  IABS R9, R2 ;  /* 0x0000000200097213 */ /* 0x000fe20000000000 */
[----:B0-----:R-:W-:Y:S01]  /*0e50*/  IMAD.MOV.U32 R3, RZ, RZ, R5 ;  /* 0x000000ffff037224 */ /* 0x001fe200078e0005 */
[----:B------:R-:W-:Y:S01]  /*0e60*/  IABS R14, R20 ;  /* 0x00000014000e7213 */ /* 0x000fe20000000000 */
[----:B------:R-:W-:Y:S01]  /*0e70*/  VIADD R5, R29, 0x78 ;  /* 0x000000781d057836 */ /* 0x000fe20000000000 */
[----:B------:R-:W-:Y:S01]  /*0e80*/  ISETP.GT.U32.AND P3, PT, R28, R8, PT ;  /* 0x000000081c00720c */ /* 0x000fe20003f64070 */
[----:B------:R-:W-:-:S03]  /*0e90*/  IMAD.HI.U32 R6, R7, R9, RZ ;  /* 0x0000000907067227 */ /* 0x000fc600078e00ff */
[----:B------:R-:W-:Y:S01]  /*0ea0*/  IABS R21, R5 ;  /* 0x0000000500157213 */ /* 0x000fe20000000000 */
[----:B------:R-:W-:Y:S02]  /*0eb0*/  IMAD.MOV R6, RZ, RZ, -R6 ;  /* 0x000000ffff067224 */ /* 0x000fe400078e0a06 */
[----:B------:R-:W-:Y:S01]  /*0ec0*/  @!P2 IMAD.IADD R12, R12, 0x1, -R28 ;  /* 0x000000010c0ca824 */ /* 0x000fe200078e0a1c */
[----:B------:R-:W-:Y:S01]  /*0ed0*/  ISETP.GT.U32.AND P2, PT, R28, R10, PT ;  /* 0x0000000a1c00720c */ /* 0x000fe20003f44070 */
[----:B------:R-:W-:Y:S01]  /*0ee0*/  @!P4 IMAD.MOV R3, RZ, RZ, -R3 ;  /* 0x000000ffff03c224 */ /* 0x000fe200078e0a03 */
[----:B------:R-:W-:Y:S01]  /*0ef0*/  ISETP.GE.AND P4, PT, R2, RZ, PT ;  /* 0x000000ff0200720c */ /* 0x000fe20003f86270 */
[----:B------:R-:W-:Y:S02]  /*0f00*/  IMAD R9, R28, R6, R9 ;  /* 0x000000061c097224 */ /* 0x000fe400078e0209 */
[----:B------:R-:W-:Y:S01]  /*0f10*/  IMAD.HI.U32 R2, R7, R21, RZ ;  /* 0x0000001507027227 */ /* 0x000fe200078e00ff */
[----:B------:R-:W-:Y:S01]  /*0f20*/  @!P3 IADD3 R8, R8, -R28, RZ ;  /* 0x8000001c0808b210 */ /* 0x000fe20007ffe0ff */
[----:B------:R0:W-:Y:S01]  /*0f30*/  STL [R1+0x4c], R3 ;  /* 0x00004c0301007387 */ /* 0x0001e20000100800 */
[----:B------:R-:W-:Y:S01]  /*0f40*/  ISETP.GT.U32.AND P3, PT, R28, R9, PT ;  /* 0x000000091c00720c */ /* 0x000fe20003f64070 */
[----:B------:R-:W-:-:S02]  /*0f50*/  IMAD.MOV R2, RZ, RZ, -R2 ;  /* 0x000000ffff027224 */ /* 0x000fc400078e0a02 */
[----:B------:R-:W-:Y:S02]  /*0f60*/  IMAD.MOV.U32 R0, RZ, RZ, R4 ;  /* 0x000000ffff007224 */ /* 0x000fe400078e0004 */
[----:B------:R-:W-:Y:S02]  /*0f70*/  IMAD R21, R28, R2, R21 ;  /* 0x000000021c157224 */ /* 0x000fe400078e0215 */
[----:B------:R-:W-:Y:S02]  /*0f80*/  @!P2 IMAD.IADD R10, R10, 0x1, -R28 ;  /* 0x000000010a0aa824 */ /* 0x000fe400078e0a1c */
[----:B0-----:R-:W-:Y:S02]  /*0f90*/  IMAD.MOV.U32 R3, RZ, RZ, R12 ;  /* 0x000000ffff037224 */ /* 0x001fe400078e000c */
[----:B------:R-:W-:Y:S01]  /*0fa0*/  VIADD R4, R29, 0x77 ;  /* 0x000000771d047836 */ /* 0x000fe20000000000 */
[C---:B------:R-:W-:Y:S01]  /*0fb0*/  ISETP.GT.U32.AND P2, PT, R28.reuse, R10, PT ;  /* 0x0000000a1c00720c */ /* 0x040fe20003f44070 */
[----:B------:R-:W-:Y:S01]  /*0fc0*/  @!P6 IMAD.MOV R3, RZ, RZ, -R3 ;  /* 0x000000ffff03e224 */ /* 0x000fe200078e0a03 */
[C---:B------:R-:W-:Y:S01]  /*0fd0*/  ISETP.GT.U32.AND P6, PT, R28.reuse, R21, PT ;  /* 0x000000151c00720c */ /* 0x040fe20003fc4070 */
[----:B------:R-:W-:Y:S01]  /*0fe0*/  @!P3 IMAD.IADD R9, R9, 0x1, -R28 ;  /* 0x000000010909b824 */ /* 0x000fe200078e0a1c */
[----:B------:R-:W-:Y:S01]  /*0ff0*/  IABS R11, R4 ;  /* 0x00000004000b7213 */ /* 0x000fe20000000000 */
[----:B------:R-:W-:Y:S01]  /*1000*/  @!P1 IMAD.MOV R0, RZ, RZ, -R0 ;  /* 0x000000ffff009224 */ /* 0x000fe200078e0a00 */
[----:B------:R-:W-:Y:S01]  /*1010*/  ISETP.GE.AND P1, PT, R5, RZ, PT ;  /* 0x000000ff0500720c */ /* 0x000fe20003f26270 */
[----:B------:R-:W-:Y:S01]  /*1020*/  VIADD R5, R29, 0x76 ;  /* 0x000000761d057836 */ /* 0x000fe20000000000 */
[----:B------:R-:W-:Y:S01]  /*1030*/  ISETP.GT.U32.AND P3, PT, R28, R9, PT ;  /* 0x000000091c00720c */ /* 0x000fe20003f64070 */
[----:B------:R-:W-:Y:S01]  /*1040*/  IMAD.HI.U32 R6, R7, R11, RZ ;  /* 0x0000000b07067227 */ /* 0x000fe200078e00ff */
[----:B------:R0:W-:Y:S02]  /*1050*/  STL [R1+0x44], R0 ;  /* 0x0000440001007387 */ /* 0x0001e40000100800 */
[----:B------:R-:W-:Y:S01]  /*1060*/  IABS R16, R5 ;  /* 0x0000000500107213 */ /* 0x000fe20000000000 */
[----:B------:R-:W-:Y:S01]  /*1070*/  IMAD.MOV R6, RZ, RZ, -R6 ;  /* 0x000000ffff067224 */ /* 0x000fe200078e0a06 */
[----:B------:R-:W-:Y:S01]  /*1080*/  STL [R1+0x1d8], R3 ;  /* 0x0001d80301007387 */ /* 0x000fe20000100800 */
[----:B------:R-:W-:-:S02]  /*1090*/  @!P6 IMAD.IADD R21, R21, 0x1, -R28 ;  /* 0x000000011515e824 */ /* 0x000fc400078e0a1c */
[--C-:B------:R-:W-:Y:S01]  /*10a0*/  @!P2 IMAD.IADD R10, R10, 0x1, -R28.reuse ;  /* 0x000000010a0aa824 */ /* 0x100fe200078e0a1c */
[----:B------:R-:W-:Y:S01]  /*10b0*/  ISETP.GE.AND P2, PT, R5, RZ, PT ;  /* 0x000000ff0500720c */ /* 0x000fe20003f46270 */
[C---:B------:R-:W-:Y:S01]  /*10c0*/  IMAD R11, R28.reuse, R6, R11 ;  /* 0x000000061c0b7224 */ /* 0x040fe200078e020b */
[----:B------:R-:W-:Y:S01]  /*10d0*/  IABS R5, R19 ;  /* 0x0000001300057213 */ /* 0x000fe20000000000 */
[----:B------:R-:W-:Y:S01]  /*10e0*/  IMAD.HI.U32 R2, R7, R16, RZ ;  /* 0x0000001007027227 */ /* 0x000fe200078e00ff */
[C---:B------:R-:W-:Y:S02]  /*10f0*/  ISETP.GT.U32.AND P6, PT, R28.reuse, R21, PT ;  /* 0x000000151c00720c */ /* 0x040fe40003fc4070 */
[----:B------:R-:W-:Y:S01]  /*1100*/  IABS R6, R18 ;  /* 0x0000001200067213 */ /* 0x000fe20000000000 */
[----:B------:R-:W-:Y:S01]  /*1110*/  @!P3 IMAD.IADD R9, R9, 0x1, -R28 ;  /* 0x000000010909b824 */ /* 0x000fe200078e0a1c */
[----:B------:R-:W-:Y:S01]  /*1120*/  ISETP.GT.U32.AND P3, PT, R28, R11, PT ;  /* 0x0000000b1c00720c */ /* 0x000fe20003f64070 */
[----:B0-----:R-:W-:-:S02]  /*1130*/  IMAD.MOV.U32 R0, RZ, RZ, R8 ;  /* 0x000000ffff007224 */ /* 0x001fc400078e0008 */
[----:B------:R-:W-:Y:S02]  /*1140*/  IMAD.MOV R2, RZ, RZ, -R2 ;  /* 0x000000ffff027224 */ /* 0x000fe400078e0a02 */
[----:B------:R-:W-:-:S04]  /*1150*/  IMAD.HI.U32 R8, R7, R5, RZ ;  /* 0x0000000507087227 */ /* 0x000fc800078e00ff */
[C---:B------:R-:W-:Y:S01]  /*1160*/  IMAD R16, R28.reuse, R2, R16 ;  /* 0x000000021c107224 */ /* 0x040fe200078e0210 */
[----:B------:R-:W-:Y:S01]  /*1170*/  @!P6 IADD3 R21, R21, -R28, RZ ;  /* 0x8000001c1515e210 */ /* 0x000fe20007ffe0ff */
[----:B------:R-:W-:Y:S02]  /*1180*/  IMAD.MOV R8, RZ, RZ, -R8 ;  /* 0x000000ffff087224 */ /* 0x000fe400078e0a08 */
[----:B------:R-:W-:Y:S01]  /*1190*/  @!P5 IMAD.MOV R0, RZ, RZ, -R0 ;  /* 0x000000ffff00d224 */ /* 0x000fe200078e0a00 */
[C---:B------:R-:W-:Y:S01]  /*11a0*/  ISETP.GT.U32.AND P6, PT, R28.reuse, R16, PT ;  /* 0x000000101c00720c */ /* 0x040fe20003fc4070 */
[----:B------:R-:W-:Y:S01]  /*11b0*/  IMAD R5, R28, R8, R5 ;  /* 0x000000081c057224 */ /* 0x000fe200078e0205 */
[----:B------:R-:W-:Y:S01]  /*11c0*/  ISETP.GE.AND P5, PT, R4, RZ, PT ;  /* 0x000000ff0400720c */ /* 0x000fe20003fa6270 */
[----:B------:R-:W-:Y:S01]  /*11d0*/  IMAD.HI.U32 R23, R7, R14, RZ ;  /* 0x0000000e07177227 */ /* 0x000fe200078e00ff */
[----:B------:R0:W-:Y:S03]  /*11e0*/  STL [R1+0x1dc], R0 ;  /* 0x0001dc0001007387 */ /* 0x0001e60000100800 */
[----:B------:R-:W-:Y:S01]  /*11f0*/  @!P3 IMAD.IADD R11, R11, 0x1, -R28 ;  /* 0x000000010b0bb824 */ /* 0x000fe200078e0a1c */
[----:B------:R-:W-:Y:S01]  /*1200*/  ISETP.GT.U32.AND P3, PT, R28, R5, PT ;  /* 0x000000051c00720c */ /* 0x000fe20003f64070 */
[----:B------:R-:W-:-:S02]  /*1210*/  IMAD.MOV R23, RZ, RZ, -R23 ;  /* 0x000000ffff177224 */ /* 0x000fc400078e0a17 */
[----:B------:R-:W-:Y:S02]  /*1220*/  VIADD R4, R29, 0x73 ;  /* 0x000000731d047836 */ /* 0x000fe40000000000 */
[----:B------:R-:W-:Y:S02]  /*1230*/  IMAD R14, R28, R23, R14 ;  /* 0x000000171c0e7224 */ /* 0x000fe400078e020e */
[----:B0-----:R-:W-:Y:S01]  /*1240*/  IMAD.MOV.U32 R0, RZ, RZ, R10 ;  /* 0x000000ffff007224 */ /* 0x001fe200078e000a */
[----:B------:R-:W-:Y:S01]  /*1250*/  IABS R17, R4 ;  /* 0x0000000400117213 */ /* 0x000fe20000000000 */
[----:B------:R-:W-:Y:S01]  /*1260*/  @!P6 IMAD.IADD R16, R16, 0x1, -R28 ;  /* 0x000000011010e824 */ /* 0x000fe200078e0a1c */
[C---:B------:R-:W-:Y:S01]  /*1270*/  ISETP.GT.U32.AND P6, PT, R28.reuse, R14, PT ;  /* 0x0000000e1c00720c */ /* 0x040fe20003fc4070 */
[----:B------:R-:W-:Y:S02]  /*1280*/  @!P0 IMAD.MOV R0, RZ, RZ, -R0 ;  /* 0x000000ffff008224 */ /* 0x000fe400078e0a00 */
[----:B------:R-:W-:Y:S01]  /*1290*/  IMAD.HI.U32 R22, R7, R17, RZ ;  /* 0x0000001107167227 */ /* 0x000fe200078e00ff */
[----:B------:R-:W-:-:S02]  /*12a0*/  ISETP.GT.U32.AND P0, PT, R28, R16, PT ;  /* 0x000000101c00720c */ /* 0x000fc40003f04070 */
[----:B------:R0:W-:Y:S01]  /*12b0*/  STL [R1+0x40], R0 ;  /* 0x0000400001007387 */ /* 0x0001e20000100800 */
[----:B------:R-:W-:Y:S01]  /*12c0*/  @!P3 IMAD.IADD R5, R5, 0x1, -R28 ;  /* 0x000000010505b824 */ /* 0x000fe200078e0a1c */
[----:B------:R-:W-:Y:S01]  /*12d0*/  ISETP.GT.U32.AND P3, PT, R28, R11, PT ;  /* 0x0000000b1c00720c */ /* 0x000fe20003f64070 */
[----:B------:R-:W-:Y:S02]  /*12e0*/  VIADD R12, R29, 0x71 ;  /* 0x000000711d0c7836 */ /* 0x000fe40000000000 */
[----:B------:R-:W-:-:S03]  /*12f0*/  IMAD.HI.U32 R8, R7, R6, RZ ;  /* 0x0000000607087227 */ /* 0x000fc600078e00ff */
[----:B------:R-:W-:Y:S01]  /*1300*/  IABS R2, R12 ;  /* 0x0000000c00027213 */ /* 0x000fe20000000000 */
[----:B------:R-:W-:Y:S02]  /*1310*/  IMAD.MOV R22, RZ, RZ, -R22 ;  /* 0x000000ffff167224 */ /* 0x000fe400078e0a16 */
[----:B0-----:R-:W-:Y:S02]  /*1320*/  IMAD.MOV.U32 R0, RZ, RZ, R9 ;  /* 0x000000ffff007224 */ /* 0x001fe400078e0009 */
[----:B------:R-:W-:Y:S02]  /*1330*/  IMAD.MOV R23, RZ, RZ, -R8 ;  /* 0x000000ffff177224 */ /* 0x000fe400078e0a08 */
[----:B------:R-:W-:Y:S01]  /*1340*/  @!P4 IMAD.MOV R0, RZ, RZ, -R0 ;  /* 0x000000ffff00c224 */ /* 0x000fe200078e0a00 */
[----:B------:R-:W-:Y:S01]  /*1350*/  @!P3 IADD3 R11, R11, -R28, RZ ;  /* 0x8000001c0b0bb210 */ /* 0x000fe20007ffe0ff */
[C---:B------:R-:W-:Y:S02]  /*1360*/  IMAD R8, R28.reuse, R22, R17 ;  /* 0x000000161c087224 */ /* 0x040fe400078e0211 */
[----:B------:R-:W-:Y:S01]  /*1370*/  IMAD R6, R28, R23, R6 ;  /* 0x000000171c067224 */ /* 0x000fe200078e0206 */
[----:B------:R0:W-:Y:S01]  /*1380*/  STL [R1+0x74], R0 ;  /* 0x0000740001007387 */ /* 0x0001e20000100800 */
[----:B------:R-:W-:Y:S01]  /*1390*/  @!P6 IMAD.IADD R14, R14, 0x1, -R28 ;  /* 0x000000010e0ee824 */ /* 0x000fe200078e0a1c */
[C---:B------:R-:W-:Y:S01]  /*13a0*/  ISETP.GT.U32.AND P6, PT, R28.reuse, R5, PT ;  /* 0x000000051c00720c */ /* 0x040fe20003fc4070 */
[----:B------:R-:W-:Y:S01]  /*13b0*/  IMAD.HI.U32 R13, R7, R2, RZ ;  /* 0x00000002070d7227 */ /* 0x000fe200078e00ff */
[----:B------:R-:W-:-:S02]  /*13c0*/  ISETP.GT.U32.AND P3, PT, R28, R6, PT ;  /* 0x000000061c00720c */ /* 0x000fc40003f64070 */
[C---:B------:R-:W-:Y:S01]  /*13d0*/  ISETP.GT.U32.AND P4, PT, R28.reuse, R14, PT ;  /* 0x0000000e1c00720c */ /* 0x040fe20003f84070 */
[----:B------:R-:W-:Y:S02]  /*13e0*/  IMAD.MOV R17, RZ, RZ, -R13 ;  /* 0x000000ffff117224 */ /* 0x000fe400078e0a0d */
[C---:B------:R-:W-:Y:S02]  /*13f0*/  VIADD R10, R29.reuse, 0x6f ;  /* 0x0000006f1d0a7836 */ /* 0x040fe40000000000 */
[----:B0-----:R-:W-:Y:S02]  /*1400*/  IMAD.MOV.U32 R0, RZ, RZ, R21 ;  /* 0x000000ffff007224 */ /* 0x001fe400078e0015 */
[C---:B------:R-:W-:Y:S01]  /*1410*/  IMAD R2, R28.reuse, R17, R2 ;  /* 0x000000111c027224 */ /* 0x040fe200078e0202 */
[----:B------:R-:W-:Y:S01]  /*1420*/  IABS R9, R10 ;  /* 0x0000000a00097213 */ /* 0x000fe20000000000 */
[----:B------:R-:W-:Y:S01]  /*1430*/  @!P1 IMAD.MOV R0, RZ, RZ, -R0 ;  /* 0x000000ffff009224 */ /* 0x000fe200078e0a00 */
[----:B------:R-:W-:Y:S01]  /*1440*/  ISETP.GT.U32.AND P1, PT, R28, R8, PT ;  /* 0x000000081c00720c */ /* 0x000fe20003f24070 */
[----:B------:R-:W-:-:S02]  /*1450*/  VIADD R13, R29, 0x70 ;  /* 0x000000701d0d7836 */ /* 0x000fc40000000000 */
[--C-:B------:R-:W-:Y:S01]  /*1460*/  @!P0 IMAD.IADD R16, R16, 0x1, -R28.reuse ;  /* 0x0000000110108824 */ /* 0x100fe200078e0a1c */
[----:B------:R0:W-:Y:S01]  /*1470*/  STL [R1+0x1d4], R0 ;  /* 0x0001d40001007387 */ /* 0x0001e20000100800 */
[--C-:B------:R-:W-:Y:S01]  /*1480*/  @!P6 IMAD.IADD R5, R5, 0x1, -R28.reuse ;  /* 0x000000010505e824 */ /* 0x100fe200078e0a1c */
[----:B------:R-:W-:Y:S01]  /*1490*/  ISETP.GT.U32.AND P6, PT, R28, R2, PT ;  /* 0x000000021c00720c */ /* 0x000fe20003fc4070 */
[----:B------:R-:W-:Y:S01]  /*14a0*/  IMAD.MOV.U32 R3, RZ, RZ, R11 ;  /* 0x000000ffff037224 */ /* 0x000fe200078e000b */
[----:B------:R-:W-:Y:S01]  /*14b0*/  IABS R17, R13 ;  /* 0x0000000d00117213 */ /* 0x000fe20000000000 */
[--C-:B------:R-:W-:Y:S01]  /*14c0*/  @!P3 IMAD.IADD R6, R6, 0x1, -R28.reuse ;  /* 0x000000010606b824 */ /* 0x100fe200078e0a1c */
[----:B------:R-:W-:Y:S01]  /*14d0*/  ISETP.GE.AND P0, PT, R19, RZ, PT ;  /* 0x000000ff1300720c */ /* 0x000fe20003f06270 */
[--C-:B------:R-:W-:Y:S01]  /*14e0*/  @!P4 IMAD.IADD R14, R14, 0x1, -R28.reuse ;  /* 0x000000010e0ec824 */ /* 0x100fe200078e0a1c */
[----:B------:R-:W-:Y:S01]  /*14f0*/  ISETP.GE.AND P4, PT, R20, RZ, PT ;  /* 0x000000ff1400720c */ /* 0x000fe20003f86270 */
[----:B------:R-:W-:Y:S01]  /*1500*/  @!P1 IMAD.IADD R8, R8, 0x1, -R28 ;  /* 0x0000000108089824 */ /* 0x000fe200078e0a1c */
[----:B------:R-:W-:Y:S01]  /*1510*/  ISETP.GE.AND P1, PT, R4, RZ, PT ;  /* 0x000000ff0400720c */ /* 0x000fe20003f26270 */
[----:B0-----:R-:W-:Y:S01]  /*1520*/  IMAD.MOV.U32 R0, RZ, RZ, R16 ;  /* 0x000000ffff007224 */ /* 0x001fe200078e0010 */
[----:B------:R-:W-:Y:S01]  /*1530*/  ISETP.GE.AND P3, PT, R18, RZ, PT ;  /* 0x000000ff1200720c */ /* 0x000fe20003f66270 */
[----:B------:R-:W-:Y:S01]  /*1540*/  @!P5 IMAD.MOV R3, RZ, RZ, -R3 ;  /* 0x000000ffff03d224 */ /* 0x000fe200078e0a03 */
[----:B------:R-:W-:Y:S01]  /*1550*/  ISETP.GT.U32.AND P5, PT, R28, R8, PT ;  /* 0x000000081c00720c */ /* 0x000fe20003fa4070 */
[----:B------:R-:W-:-:S03]  /*1560*/  IMAD.HI.U32 R19, R7, R9, RZ ;  /* 0x0000000907137227 */ /* 0x000fc600078e00ff */
[----:B------:R0:W-:Y:S01]  /*1570*/  STL [R1+0x84], R3 ;  /* 0x0000840301007387 */ /* 0x0001e20000100800 */
[----:B------:R-:W-:Y:S01]  /*1580*/  @!P2 IMAD.MOV R0, RZ, RZ, -R0 ;  /* 0x000000ffff00a224 */ /* 0x000fe200078e0a00 */
[----:B------:R-:W-:Y:S01]  /*1590*/  ISETP.GT.U32.AND P2, PT, R28, R6, PT ;  /* 0x000000061c00720c */ /* 0x000fe20003f44070 */
[----:B------:R-:W-:-:S03]  /*15a0*/  IMAD.HI.U32 R21, R7, R17, RZ ;  /* 0x0000001107157227 */ /* 0x000fc600078e00ff */
[----:B------:R1:W-:Y:S01]  /*15b0*/  STL [R1+0x8c], R0 ;  /* 0x00008c0001007387 */ /* 0x0003e20000100800 */
[----:B------:R-:W-:Y:S02]  /*15c0*/  IMAD.MOV R19, RZ, RZ, -R19 ;  /* 0x000000ffff137224 */ /* 0x000fe400078e0a13 */
[----:B------:R-:W-:Y:S02]  /*15d0*/  IMAD.MOV R21, RZ, RZ, -R21 ;  /* 0x000000ffff157224 */ /* 0x000fe400078e0a15 */
[----:B------:R-:W-:Y:S02]  /*15e0*/  @!P6 IMAD.IADD R2, R2, 0x1, -R28 ;  /* 0x000000010202e824 */ /* 0x000fe400078e0a1c */
[----:B0-----:R-:W-:Y:S02]  /*15f0*/  IMAD.MOV.U32 R3, RZ, RZ, R5 ;  /* 0x000000ffff037224 */ /* 0x001fe400078e0005 */
[C---:B------:R-:W-:Y:S01]  /*1600*/  IMAD R9, R28.reuse, R19, R9 ;  /* 0x000000131c097224 */ /* 0x040fe200078e0209 */
[C---:B------:R-:W-:Y:S01]  /*1610*/  ISETP.GT.U32.AND P6, PT, R28.reuse, R2, PT ;  /* 0x000000021c00720c */ /* 0x040fe20003fc4070 */
[----:B-1----:R-:W-:Y:S01]  /*1620*/  IMAD.MOV.U32 R0, RZ, RZ, R14 ;  /* 0x000000ffff007224 */ /* 0x002fe200078e000e */
[----:B------:R-:W-:Y:S01]  /*1630*/  @!P0 IADD3 R3, -R3, RZ, RZ ;  /* 0x000000ff03038210 */ /* 0x000fe20007ffe1ff */
[----:B------:R-:W-:-:S02]  /*1640*/  IMAD R4, R28, R21, R17 ;  /* 0x000000151c047224 */ /* 0x000fc400078e0211 */
[C---:B------:R-:W-:Y:S02]  /*1650*/  VIADD R11, R29.reuse, 0x6e ;  /* 0x0000006e1d0b7836 */ /* 0x040fe40000000000 */
[----:B------:R-:W-:Y:S01]  /*1660*/  @!P4 IMAD.MOV R0, RZ, RZ, -R0 ;  /* 0x000000ffff00c224 */ /* 0x000fe200078e0a00 */
[----:B------:R-:W-:Y:S01]  /*1670*/  ISETP.GT.U32.AND P0, PT, R28, R4, PT ;  /* 0x000000041c00720c */ /* 0x000fe20003f04070 */
[--C-:B------:R-:W-:Y:S01]  /*1680*/  @!P5 IMAD.IADD R8, R8, 0x1, -R28.reuse ;  /* 0x000000010808d824 */ /* 0x100fe200078e0a1c */
[----:B------:R-:W-:Y:S01]  /*1690*/  ISETP.GT.U32.AND P5, PT, R28, R9, PT ;  /* 0x000000091c00720c */ /* 0x000fe20003fa4070 */
[----:B------:R-:W-:Y:S01]  /*16a0*/  @!P2 IMAD.IADD R6, R6, 0x1, -R28 ;  /* 0x000000010606a824 */ /* 0x000fe200078e0a1c */
[----:B------:R-:W-:Y:S01]  /*16b0*/  IABS R16, R11 ;  /* 0x0000000b00107213 */ /* 0x000fe20000000000 */
[----:B------:R0:W-:Y:S01]  /*16c0*/  STL [R1+0xa0], R3 ;  /* 0x0000a00301007387 */ /* 0x0001e20000100800 */
[----:B------:R-:W-:Y:S01]  /*16d0*/  ISETP.GE.AND P4, PT, R12, RZ, PT ;  /* 0x000000ff0c00720c */ /* 0x000fe20003f86270 */
[----:B------:R-:W-:Y:S01]  /*16e0*/  VIADD R5, R29, 0x6d ;  /* 0x0000006d1d057836 */ /* 0x000fe20000000000 */
[----:B------:R-:W-:Y:S01]  /*16f0*/  ISETP.GE.AND P2, PT, R13, RZ, PT ;  /* 0x000000ff0d00720c */ /* 0x000fe20003f46270 */
[----:B------:R1:W-:Y:S01]  /*1700*/  STL [R1+0xa4], R0 ;  /* 0x0000a40001007387 */ /* 0x0003e20000100800 */
[----:B------:R-:W-:-:S02]  /*1710*/  IMAD.HI.U32 R13, R7, R16, RZ ;  /* 0x00000010070d7227 */ /* 0x000fc400078e00ff */
[----:B------:R-:W-:Y:S02]  /*1720*/  IABS R12, R5 ;  /* 0x00000005000c7213 */ /* 0x000fe40000000000 */
[----:B------:R-:W-:Y:S01]  /*1730*/  @!P6 IMAD.IADD R2, R2, 0x1, -R28 ;  /* 0x000000010202e824 */ /* 0x000fe200078e0a1c */
[----:B------:R-:W-:Y:S01]  /*1740*/  ISETP.GE.AND P6, PT, R10, RZ, PT ;  /* 0x000000ff0a00720c */ /* 0x000fe20003fc6270 */
[----:B0-----:R-:W-:Y:S02]  /*1750*/  IMAD.MOV.U32 R3, RZ, RZ, R8 ;  /* 0x000000ffff037224 */ /* 0x001fe400078e0008 */
[----:B------:R-:W-:Y:S02]  /*1760*/  IMAD.MOV R13, RZ, RZ, -R13 ;  /* 0x000000ffff0d7224 */ /* 0x000fe400078e0a0d */
[----:B-1----:R-:W-:Y:S01]  /*1770*/  IMAD.MOV.U32 R0, RZ, RZ, R6 ;  /* 0x000000ffff007224 */ /* 0x002fe200078e0006 */
[----:B------:R-:W-:Y:S01]  /*1780*/  IADD3 R6, R29, 0x6a, RZ ;  /* 0x0000006a1d067810 */ /* 0x000fe20007ffe0ff */
[----:B------:R-:W-:-:S02]  /*1790*/  @!P1 IMAD.MOV R3, RZ, RZ, -R3 ;  /* 0x000000ffff039224 */ /* 0x000fc400078e0a03 */
[----:B------:R-:W-:Y:S01]  /*17a0*/  @!P3 IMAD.MOV R0, RZ, RZ, -R0 ;  /* 0x000000ffff00b224 */ /* 0x000fe200078e0a00 */
[----:B------:R-:W-:Y:S01]  /*17b0*/  ISETP.GE.AND P3, PT, R5, RZ, PT ;  /* 0x000000ff0500720c */ /* 0x000fe20003f66270 */
[--C-:B------:R-:W-:Y:S01]  /*17c0*/  @!P5 IMAD.IADD R9, R9, 0x1, -R28.reuse ;  /* 0x000000010909d824 */ /* 0x100fe200078e0a1c */
[----:B------:R-:W-:Y:S01]  /*17d0*/  STL [R1+0xac], R3 ;  /* 0x0000ac0301007387 */ /* 0x000fe20000100800 */
[----:B------:R-:W-:Y:S01]  /*17e0*/  @!P0 IMAD.IADD R4, R4, 0x1, -R28 ;  /* 0x0000000104048824 */ /* 0x000fe200078e0a1c */
[----:B------:R-:W-:Y:S01]  /*17f0*/  ISETP.GE.AND P0, PT, R11, RZ, PT ;  /* 0x000000ff0b00720c */ /* 0x000fe20003f06270 */
[C---:B------:R-:W-:Y:S01]  /*1800*/  IMAD R16, R28.reuse, R13, R16 ;  /* 0x0000000d1c107224 */ /* 0x040fe200078e0210 */
[----:B------:R0:W-:Y:S01]  /*1810*/  STL [R1+0xb0], R0 ;  /* 0x0000b00001007387 */ /* 0x0001e20000100800 */
[C---:B------:R-:W-:Y:S01]  /*1820*/  ISETP.GT.U32.AND P5, PT, R28.reuse, R9, PT ;  /* 0x000000091c00720c */ /* 0x040fe20003fa4070 */
[----:B------:R-:W-:Y:S01]  /*1830*/  IMAD.HI.U32 R10, R7, R12, RZ ;  /* 0x0000000c070a7227 */ /* 0x000fe200078e00ff */
[----:B------:R-:W-:-:S03]  /*1840*/  ISETP.GT.U32.AND P1, PT, R28, R4, PT ;  /* 0x000000041c00720c */ /* 0x000fc60003f24070 */
[----:B------:R-:W-:Y:S02]  /*1850*/  IMAD.MOV R10, RZ, RZ, -R10 ;  /* 0x000000ffff0a7224 */ /* 0x000fe400078e0a0a */
[----:B------:R-:W-:Y:S02]  /*1860*/  VIADD R14, R29, 0x6c ;  /* 0x0000006c1d0e7836 */ /* 0x000fe40000000000 */
[----:B0-----:R-:W-:Y:S02]  /*1870*/  IMAD.MOV.U32 R0, RZ, RZ, R2 ;  /* 0x000000ffff007224 */ /* 0x001fe400078e0002 */
[C---:B------:R-:W-:Y:S01]  /*1880*/  IMAD R12, R28.reuse, R10, R12 ;  /* 0x0000000a1c0c7224 */ /* 0x040fe200078e020c */
[----:B------:R-:W-:Y:S01]  /*1890*/  IABS R10, R6 ;  /* 0x00000006000a7213 */ /* 0x000fe20000000000 */
[----:B------:R-:W-:Y:S01]  /*18a0*/  @!P4 IMAD.MOV R0, RZ, RZ, -R0 ;  /* 0x000000ffff00c224 */ /* 0x000fe200078e0a00 */
[C---:B------:R-:W-:Y:S01]  /*18b0*/  ISETP.GT.U32.AND P4, PT, R28.reuse, R16, PT ;  /* 0x000000101c00720c */ /* 0x040fe20003f84070 */
[--C-:B------:R-:W-:Y:S01]  /*18c0*/  @!P5 IMAD.IADD R9, R9, 0x1, -R28.reuse ;  /* 0x000000010909d824 */ /* 0x100fe200078e0a1c */
[----:B------:R-:W-:Y:S01]  /*18d0*/  ISETP.GT.U32.AND P5, PT, R28, R12, PT ;  /* 0x0000000c1c00720c */ /* 0x000fe20003fa4070 */
[----:B------:R-:W-:Y:S01]  /*18e0*/  @!P1 IMAD.IADD R4, R4, 0x1, -R28 ;  /* 0x0000000104049824 */ /* 0x000fe200078e0a1c */
[----:B------:R-:W-:Y:S01]  /*18f0*/  ISETP.GE.AND P1, PT, R14, RZ, PT ;  /* 0x000000ff0e00720c */ /* 0x000fe20003f26270 */
[----:B------:R0:W-:Y:S01]  /*1900*/  STL [R1+0x1bc], R0 ;  /* 0x0001bc0001007387 */ /* 0x0001e20000100800 */
[----:B------:R-:W-:Y:S01]  /*1910*/  IABS R14, R14 ;  /* 0x0000000e000e7213 */ /* 0x000fe20000000000 */
[----:B------:R-:W-:-:S02]  /*1920*/  VIADD R2, R29, 0x6b ;  /* 0x0000006b1d027836 */ /* 0x000fc40000000000 */
[----:B------:R-:W-:Y:S02]  /*1930*/  VIADD R11, R29, 0x68 ;  /* 0x000000681d0b7836 */ /* 0x000fe40000000000 */
[----:B------:R-:W-:Y:S01]  /*1940*/  IMAD.HI.U32 R8, R7, R14, RZ ;  /* 0x0000000e07087227 */ /* 0x000fe200078e00ff */
[----:B------:R-:W-:Y:S02]  /*1950*/  IABS R5, R2 ;  /* 0x0000000200057213 */ /* 0x000fe40000000000 */
[----:B------:R-:W-:Y:S01]  /*1960*/  IABS R17, R11 ;  /* 0x0000000b00117213 */ /* 0x000fe20000000000 */
[----:B------:R-:W-:Y:S02]  /*1970*/  @!P4 IMAD.IADD R16, R16, 0x1, -R28 ;  /* 0x000000011010c824 */ /* 0x000fe400078e0a1c */
[----:B0-----:R-:W-:Y:S02]  /*1980*/  IMAD.MOV.U32 R0, RZ, RZ, R4 ;  /* 0x000000ffff007224 */ /* 0x001fe400078e0004 */
[----:B------:R-:W-:Y:S01]  /*1990*/  IMAD.MOV R8, RZ, RZ, -R8 ;  /* 0x000000ffff087224 */ /* 0x000fe200078e0a08 */
[----:B------:R-:W-:Y:S01]  /*19a0*/  ISETP.GT.U32.AND P4, PT, R28, R16, PT ;  /* 0x000000101c00720c */ /* 0x000fe20003f84070 */
[----:B------:R-:W-:Y:S01]  /*19b0*/  @!P2 IMAD.MOV R0, RZ, RZ, -R0 ;  /* 0x000000ffff00a224 */ /* 0x000fe200078e0a00 */
[----:B------:R-:W-:Y:S01]  /*19c0*/  ISETP.GE.AND P2, PT, R2, RZ, PT ;  /* 0x000000ff0200720c */ /* 0x000fe20003f46270 */
[----:B------:R-:W-:-:S02]  /*19d0*/  @!P5 IMAD.IADD R12, R12, 0x1, -R28 ;  /* 0x000000010c0cd824 */ /* 0x000fc400078e0a1c */
[----:B------:R-:W-:Y:S01]  /*19e0*/  IMAD.MOV.U32 R4, RZ, RZ, R5 ;  /* 0x000000ffff047224 */ /* 0x000fe200078e0005 */
[----:B------:R0:W-:Y:S01]  /*19f0*/  STL [R1+0x1d0], R0 ;  /* 0x0001d00001007387 */ /* 0x0001e20000100800 */
[C---:B------:R-:W-:Y:S01]  /*1a00*/  IMAD R14, R28.reuse, R8, R14 ;  /* 0x000000081c0e7224 */ /* 0x040fe200078e020e */
[----:B------:R-:W-:Y:S01]  /*1a10*/  ISETP.GT.U32.AND P5, PT, R28, R12, PT ;  /* 0x0000000c1c00720c */ /* 0x000fe20003fa4070 */
[----:B------:R-:W-:-:S04]  /*1a20*/  IMAD.HI.U32 R2, R7, R10, RZ ;  /* 0x0000000a07027227 */ /* 0x000fc800078e00ff */
[----:B------:R-:W-:-:S04]  /*1a30*/  IMAD.HI.U32 R5, R7, R4, RZ ;  /* 0x0000000407057227 */ /* 0x000fc800078e00ff */
[----:B0-----:R-:W-:Y:S02]  /*1a40*/  IMAD.MOV.U32 R0, RZ, RZ, R9 ;  /* 0x000000ffff007224 */ /* 0x001fe400078e0009 */
[----:B------:R-:W-:Y:S01]  /*1a50*/  @!P4 IMAD.IADD R16, R16, 0x1, -R28 ;  /* 0x000000011010c824 */ /* 0x000fe200078e0a1c */
[----:B------:R-:W-:Y:S01]  /*1a60*/  ISETP.GT.U32.AND P4, PT, R28, R14, PT ;  /* 0x0000000e1c00720c */ /* 0x000fe20003f84070 */
[----:B------:R-:W-:Y:S01]  /*1a70*/  @!P6 IMAD.MOV R0, RZ, RZ, -R0 ;  /* 0x000000ffff00e224 */ /* 0x000fe200078e0a00 */
[----:B------:R-:W-:Y:S01]  /*1a80*/  ISETP.GE.AND P6, PT, R6, RZ, PT ;  /* 0x000000ff0600720c */ /* 0x000fe20003fc6270 */
[----:B------:R-:W-:Y:S01]  /*1a90*/  IMAD.MOV R6, RZ, RZ, -R2 ;  /* 0x000000ffff067224 */ /* 0x000fe200078e0a02 */
[----:B------:R-:W-:Y:S01]  /*1aa0*/  @!P5 IADD3 R12, R12, -R28, RZ ;  /* 0x8000001c0c0cd210 */ /* 0x000fe20007ffe0ff */
[----:B------:R-:W-:Y:S01]  /*1ab0*/  IMAD.MOV R5, RZ, RZ, -R5 ;  /* 0x000000ffff057224 */ /* 0x000fe200078e0a05 */
[----:B------:R0:W-:Y:S01]  /*1ac0*/  STL [R1+0x1cc], R0 ;  /* 0x0001cc0001007387 */ /* 0x0001e20000100800 */
[----:B------:R-:W-:-:S02]  /*1ad0*/  IMAD R10, R28, R6, R10 ;  /* 0x000000061c0a7224 */ /* 0x000fc400078e020a */
[----:B------:R-:W-:Y:S02]  /*1ae0*/  IMAD R4, R28, R5, R4 ;  /* 0x000000051c047224 */ /* 0x000fe400078e0204 */
[C---:B------:R-:W-:Y:S02]  /*1af0*/  VIADD R2, R29.reuse, 0x69 ;  /* 0x000000691d027836 */ /* 0x040fe40000000000 */
[----:B------:R-:W-:Y:S01]  /*1b00*/  @!P4 IMAD.IADD R14, R14, 0x1, -R28 ;  /* 0x000000010e0ec824 */ /* 0x000fe200078e0a1c */
[C---:B------:R-:W-:Y:S01]  /*1b10*/  ISETP.GT.U32.AND P5, PT, R28.reuse, R4, PT ;  /* 0x000000041c00720c */ /* 0x040fe20003fa4070 */
[----:B------:R-:W-:Y:S01]  /*1b20*/  VIADD R8, R29, 0x67 ;  /* 0x000000671d087836 */ /* 0x000fe20000000000 */
[----:B------:R-:W-:Y:S01]  /*1b30*/  IABS R9, R2 ;  /* 0x0000000200097213 */ /* 0x000fe20000000000 */
[----:B0-----:R-:W-:Y:S01]  /*1b40*/  IMAD.MOV.U32 R0, RZ, RZ, R16 ;  /* 0x000000ffff007224 */ /* 0x001fe200078e0010 */
[C---:B------:R-:W-:Y:S01]  /*1b50*/  ISETP.GT.U32.AND P4, PT, R28.reuse, R14, PT ;  /* 0x0000000e1c00720c */ /* 0x040fe20003f84070 */
[----:B------:R-:W-:Y:S01]  /*1b60*/  IMAD.MOV.U32 R16, RZ, RZ, R17 ;  /* 0x000000ffff107224 */ /* 0x000fe200078e0011 */
[----:B------:R-:W-:Y:S01]  /*1b70*/  IABS R13, R8 ;  /* 0x00000008000d7213 */ /* 0x000fe20000000000 */
[----:B------:R-:W-:Y:S01]  /*1b80*/  @!P0 IMAD.MOV R0, RZ, RZ, -R0 ;  /* 0x000000ffff008224 */ /* 0x000fe200078e0a00 */
[----:B------:R-:W-:Y:S01]  /*1b90*/  ISETP.GT.U32.AND P0, PT, R28, R10, PT ;  /* 0x0000000a1c00720c */ /* 0x000fe20003f04070 */
[----:B------:R-:W-:-:S03]  /*1ba0*/  IMAD.HI.U32 R17, R7, R9, RZ ;  /* 0x0000000907117227 */ /* 0x000fc600078e00ff */
[----:B------:R0:W-:Y:S01]  /*1bb0*/  STL [R1+0x1c8], R0 ;  /* 0x0001c80001007387 */ /* 0x0001e20000100800 */
[----:B------:R-:W-:Y:S02]  /*1bc0*/  IMAD.MOV R17, RZ, RZ, -R17 ;  /* 0x000000ffff117224 */ /* 0x000fe400078e0a11 */
[--C-:B------:R-:W-:Y:S02]  /*1bd0*/  @!P5 IMAD.IADD R4, R4, 0x1, -R28.reuse ;  /* 0x000000010404d824 */ /* 0x100fe400078e0a1c */
[----:B------:R-:W-:Y:S02]  /*1be0*/  VIADD R5, R29, 0x66 ;  /* 0x000000661d057836 */ /* 0x000fe40000000000 */
[--C-:B------:R-:W-:Y:S01]  /*1bf0*/  @!P4 IMAD.IADD R14, R14, 0x1, -R28.reuse ;  /* 0x000000010e0ec824 */ /* 0x100fe200078e0a1c */
[----:B------:R-:W-:Y:S01]  /*1c00*/  ISETP.GT.U32.AND P5, PT, R28, R4, PT ;  /* 0x000000041c00720c */ /* 0x000fe20003fa4070 */
[----:B------:R-:W-:Y:S01]  /*1c10*/  @!P0 IMAD.IADD R10, R10, 0x1, -R28 ;  /* 0x000000010a0a8824 */ /* 0x000fe200078e0a1c */
[----:B------:R-:W-:Y:S01]  /*1c20*/  IABS R6, R5 ;  /* 0x0000000500067213 */ /* 0x000fe20000000000 */
[----:B0-----:R-:W-:-:S02]  /*1c30*/  IMAD.MOV.U32 R0, RZ, RZ, R12 ;  /* 0x000000ffff007224 */ /* 0x001fc400078e000c */
[----:B------:R-:W-:Y:S01]  /*1c40*/  IMAD.MOV.U32 R12, RZ, RZ, R13 ;  /* 0x000000ffff0c7224 */ /* 0x000fe200078e000d */
[----:B------:R-:W-:Y:S01]  /*1c50*/  ISETP.GT.U32.AND P0, PT, R28, R10, PT ;  /* 0x0000000a1c00720c */ /* 0x000fe20003f04070 */
[----:B------:R-:W-:Y:S01]  /*1c60*/  @!P3 IMAD.MOV R0, RZ, RZ, -R0 ;  /* 0x000000ffff00b224 */ /* 0x000fe200078e0a00 */
[----:B------:R-:W-:Y:S01]  /*1c70*/  ISETP.GE.AND P3, PT, R2, RZ, PT ;  /* 0x000000ff0200720c */ /* 0x000fe20003f66270 */
[C---:B------:R-:W-:Y:S02]  /*1c80*/  IMAD R2, R28.reuse, R17, R9 ;  /* 0x000000111c027224 */ /* 0x040fe400078e0209 */
[C---:B------:R-:W-:Y:S01]  /*1c90*/  IMAD.HI.U32 R9, R7.reuse, R12, RZ ;  /* 0x0000000c07097227 */ /* 0x040fe200078e00ff */
[----:B------:R0:W-:Y:S02]  /*1ca0*/  STL [R1+0x1a4], R0 ;  /* 0x0001a40001007387 */ /* 0x0001e40000100800 */
[----:B------:R-:W-:Y:S01]  /*1cb0*/  ISETP.GT.U32.AND P4, PT, R28, R2, PT ;  /* 0x000000021c00720c */ /* 0x000fe20003f84070 */
[----:B------:R-:W-:-:S04]  /*1cc0*/  IMAD.HI.U32 R17, R7, R16, RZ ;  /* 0x0000001007117227 */ /* 0x000fc800078e00ff */
[----:B------:R-:W-:-:S04]  /*1cd0*/  IMAD.HI.U32 R13, R7, R6, RZ ;  /* 0x00000006070d7227 */ /* 0x000fc800078e00ff */
[----:B0-----:R-:W-:Y:S02]  /*1ce0*/  IMAD.MOV.U32 R0, RZ, RZ, R14 ;  /* 0x000000ffff007224 */ /* 0x001fe400078e000e */
[----:B------:R-:W-:Y:S02]  /*1cf0*/  IMAD.MOV R9, RZ, RZ, -R9 ;  /* 0x000000ffff097224 */ /* 0x000fe400078e0a09 */
[----:B------:R-:W-:Y:S02]  /*1d00*/  @!P1 IMAD.MOV R0, RZ, RZ, -R0 ;  /* 0x000000ffff009224 */ /* 0x000fe400078e0a00 */
[----:B------:R-:W-:Y:S02]  /*1d10*/  IMAD.MOV R17, RZ, RZ, -R17 ;  /* 0x000000ffff117224 */ /* 0x000fe400078e0a11 */
[----:B------:R-:W-:Y:S01]  /*1d20*/  IMAD.MOV R13, RZ, RZ, -R13 ;  /* 0x000000ffff0d7224 */ /* 0x000fe200078e0a0d */
[----:B------:R0:W-:Y:S01]  /*1d30*/  STL [R1+0xb4], R0 ;  /* 0x0000b40001007387 */ /* 0x0001e20000100800 */
[----:B------:R-:W-:Y:S01]  /*1d40*/  IMAD R12, R28, R9, R12 ;  /* 0x000000091c0c7224 */ /* 0x000fe200078e020c */
[----:B------:R-:W-:Y:S01]  /*1d50*/  IADD3 R9, R29, 0x65, RZ ;  /* 0x000000651d097810 */ /* 0x000fe20007ffe0ff */
[----:B------:R-:W-:-:S02]  /*1d60*/  @!P0 IMAD.IADD R10, R10, 0x1, -R28 ;  /* 0x000000010a0a8824 */ /* 0x000fc400078e0a1c */
[----:B------:R-:W-:Y:S01]  /*1d70*/  @!P5 IMAD.IADD R4, R4, 0x1, -R28 ;  /* 0x000000010404d824 */ /* 0x000fe200078e0a1c */
[----:B------:R-:W-:Y:S01]  /*1d80*/  ISETP.GE.AND P5, PT, R11, RZ, PT ;  /* 0x000000ff0b00720c */ /* 0x000fe20003fa6270 */
[C---:B------:R-:W-:Y:S01]  /*1d90*/  IMAD R11, R28.reuse, R17, R16 ;  /* 0x000000111c0b7224 */ /* 0x040fe200078e0210 */
[----:B------:R-:W-:Y:S01]  /*1da0*/  ISETP.GT.U32.AND P0, PT, R28, R12, PT ;  /* 0x0000000c1c00720c */ /* 0x000fe20003f04070 */
[----:B------:R-:W-:Y:S02]  /*1db0*/  @!P4 IMAD.IADD R2, R2, 0x1, -R28 ;  /* 0x000000010202c824 */ /* 0x000fe400078e0a1c */
[C---:B------:R-:W-:Y:S01]  /*1dc0*/  IMAD R6, R28.reuse, R13, R6 ;  /* 0x0000000d1c067224 */ /* 0x040fe200078e0206 */
[----:B------:R-:W-:Y:S01]  /*1dd0*/  IABS R13, R9 ;  /* 0x00000009000d7213 */ /* 0x000fe20000000000 */
[----:B0-----:R-:W-:Y:S01]  /*1de0*/  IMAD.MOV.U32 R0, RZ, RZ, R10 ;  /* 0x000000ffff007224 */ /* 0x001fe200078e000a */
[C---:B------:R-:W-:Y:S01]  /*1df0*/  ISETP.GT.U32.AND P4, PT, R28.reuse, R2, PT ;  /* 0x000000021c00720c */ /* 0x040fe20003f84070 */
[----:B------:R-:W-:Y:S01]  /*1e00*/  IMAD.MOV.U32 R3, RZ, RZ, R4 ;  /* 0x000000ffff037224 */ /* 0x000fe200078e0004 */
[C---:B------:R-:W-:Y:S01]  /*1e10*/  ISETP.GT.U32.AND P1, PT, R28.reuse, R11, PT ;  /* 0x0000000b1c00720c */ /* 0x040fe20003f24070 */
[----:B------:R-:W-:Y:S01]  /*1e20*/  @!P6 IMAD.MOV R0, RZ, RZ, -R0 ;  /* 0x000000ffff00e224 */ /* 0x000fe200078e0a00 */
[----:B------:R-:W-:Y:S01]  /*1e30*/  ISETP.GT.U32.AND P6, PT, R28, R6, PT ;  /* 0x000000061c00720c */ /* 0x000fe20003fc4070 */
[----:B------:R-:W-:-:S02]  /*1e40*/  IMAD.MOV.U32 R4, RZ, RZ, R13 ;  /* 0x000000ffff047224 */ /* 0x000fc400078e000d */
[----:B------:R-:W-:Y:S01]  /*1e50*/  @!P2 IMAD.MOV R3, RZ, RZ, -R3 ;  /* 0x000000ffff03a224 */ /* 0x000fe200078e0a03 */
[----:B------:R-:W-:Y:S01]  /*1e60*/  ISETP.GE.AND P2, PT, R8, RZ, PT ;  /* 0x000000ff0800720c */ /* 0x000fe20003f46270 */
[----:B------:R-:W-:Y:S02]  /*1e70*/  VIADD R8, R29, 0x64 ;  /* 0x000000641d087836 */ /* 0x000fe40000000000 */
[----:B------:R-:W-:Y:S01]  /*1e80*/  IMAD.HI.U32 R10, R7, R4, RZ ;  /* 0x00000004070a7227 */ /* 0x000fe200078e00ff */
[----:B------:R-:W-:Y:S02]  /*1e90*/  STL [R1+0xbc], R3 ;  /* 0x0000bc0301007387 */ /* 0x000fe40000100800 */
[----:B------:R-:W-:Y:S01]  /*1ea0*/  IABS R13, R8 ;  /* 0x00000008000d7213 */ /* 0x000fe20000000000 */
[----:B------:R-:W-:Y:S01]  /*1eb0*/  @!P0 IMAD.IADD R12, R12, 0x1, -R28 ;  /* 0x000000010c0c8824 */ /* 0x000fe200078e0a1c */
[----:B------:R0:W-:Y:S01]  /*1ec0*/  STL [R1+0xc4], R0 ;  /* 0x0000c40001007387 */ /* 0x0001e20000100800 */
[----:B------:R-:W-:-:S02]  /*1ed0*/  IMAD.MOV R10, RZ, RZ, -R10 ;  /* 0x000000ffff0a7224 */ /* 0x000fc400078e0a0a */
[--C-:B------:R-:W-:Y:S01]  /*1ee0*/  @!P4 IMAD.IADD R2, R2, 0x1, -R28.reuse ;  /* 0x000000010202c824 */ /* 0x100fe200078e0a1c */
[----:B------:R-:W-:Y:S01]  /*1ef0*/  ISETP.GE.AND P4, PT, R5, RZ, PT ;  /* 0x000000ff0500720c */ /* 0x000fe20003f86270 */
[--C-:B------:R-:W-:Y:S01]  /*1f00*/  @!P1 IMAD.IADD R11, R11, 0x1, -R28.reuse ;  /* 0x000000010b0b9824 */ /* 0x100fe200078e0a1c */
[----:B------:R-:W-:Y:S01]  /*1f10*/  ISETP.GE.AND P1, PT, R9, RZ, PT ;  /* 0x000000ff0900720c */ /* 0x000fe20003f26270 */
[----:B------:R-:W-:Y:S01]  /*1f20*/  @!P6 IMAD.IADD R6, R6, 0x1, -R28 ;  /* 0x000000010606e824 */ /* 0x000fe200078e0a1c */
[C---:B------:R-:W-:Y:S01]  /*1f30*/  ISETP.GT.U32.AND P6, PT, R28.reuse, R12, PT ;  /* 0x0000000c1c00720c */ /* 0x040fe20003fc4070 */
[C---:B------:R-:W-:Y:S01]  /*1f40*/  IMAD R4, R28.reuse, R10, R4 ;  /* 0x0000000a1c047224 */ /* 0x040fe200078e0204 */
[----:B------:R-:W-:Y:S01]  /*1f50*/  ISETP.GT.U32.AND P0, PT, R28, R11, PT ;  /* 0x0000000b1c00720c */ /* 0x000fe20003f04070 */
[----:B------:R-:W-:-:S04]  /*1f60*/  IMAD.HI.U32 R10, R7, R13, RZ ;  /* 0x0000000d070a7227 */ /* 0x000fc800078e00ff */
[----:B0-----:R-:W-:Y:S02]  /*1f70*/  IMAD.MOV.U32 R0, RZ, RZ, R2 ;  /* 0x000000ffff007224 */ /* 0x001fe400078e0002 */
[----:B------:R-:W-:Y:S02]  /*1f80*/  IMAD.MOV R10, RZ, RZ, -R10 ;  /* 0x000000ffff0a7224 */ /* 0x000fe400078e0a0a */
[C---:B------:R-:W-:Y:S01]  /*1f90*/  VIADD R9, R29.reuse, 0x61 ;  /* 0x000000611d097836 */ /* 0x040fe20000000000 */
[----:B------:R-:W-:Y:S01]  /*1fa0*/  @!P3 IADD3 R0, -R0, RZ, RZ ;  /* 0x000000ff0000b210 */ /* 0x000fe20007ffe1ff */
[C---:B------:R-:W-:Y:S01]  /*1fb0*/  IMAD R13, R28.reuse, R10, R13 ;  /* 0x0000000a1c0d7224 */ /* 0x040fe200078e020d */
[----:B------:R-:W-:Y:S01]  /*1fc0*/  ISETP.GT.U32.AND P3, PT, R28, R6, PT ;  /* 0x000000061c00720c */ /* 0x000fe20003f64070 */
[--C-:B------:R-:W-:Y:S01]  /*1fd0*/  @!P6 IMAD.IADD R12, R12, 0x1, -R28.reuse ;  /* 0x000000010c0ce824 */ /* 0x100fe200078e0a1c */
[----:B------:R-:W-:Y:S01]  /*1fe0*/  IABS R16, R9 ;  /* 0x0000000900107213 */ /* 0x000fe20000000000 */
[----:B------:R-:W-:Y:S01]  /*1ff0*/  VIADD R5, R29, 0x63 ;  /* 0x000000631d057836 */ /* 0x000fe20000000000 */
[C---:B------:R-:W-:Y:S01]  /*2000*/  ISETP.GT.U32.AND P6, PT, R28.reuse, R13, PT ;  /* 0x0000000d1c00720c */ /* 0x040fe20003fc4070 */
[----:B------:R-:W-:Y:S01]  /*2010*/  @!P0 IMAD.IADD R11, R11, 0x1, -R28 ;  /* 0x000000010b0b8824 */ /* 0x000fe200078e0a1c */
[----:B------:R-:W-:Y:S01]  /*2020*/  ISETP.GT.U32.AND P0, PT, R28, R4, PT ;  /* 0x000000041c00720c */ /* 0x000fe20003f04070 */
[C---:B------:R-:W-:Y:S01]  /*2030*/  VIADD R2, R29.reuse, 0x62 ;  /* 0x000000621d027836 */ /* 0x040fe20000000000 */
[----:B------:R-:W-:Y:S01]  /*2040*/  IABS R14, R5 ;  /* 0x00000005000e7213 */ /* 0x000fe20000000000 */
[----:B------:R0:W-:Y:S01]  /*2050*/  STL [R1+0xd0], R0 ;  /* 0x0000d00001007387 */ /* 0x0001e20000100800 */
[----:B------:R-:W-:Y:S01]  /*2060*/  IMAD.MOV.U32 R3, RZ, RZ, R12 ;  /* 0x000000ffff037224 */ /* 0x000fe200078e000c */
[C---:B------:R-:W-:Y:S01]  /*2070*/  IADD3 R12, R29.reuse, 0x5c, RZ ;  /* 0x0000005c1d0c7810 */ /* 0x040fe20007ffe0ff */
[----:B------:R-:W-:Y:S01]  /*2080*/  VIADD R21, R29, 0x2e ;  /* 0x0000002e1d157836 */ /* 0x000fe20000000000 */
[----:B------:R-:W-:Y:S01]  /*2090*/  IABS R10, R2 ;  /* 0x00000002000a7213 */ /* 0x000fe20000000000 */
[----:B------:R-:W-:Y:S01]  /*20a0*/  @!P3 IMAD.IADD R6, R6, 0x1, -R28 ;  /* 0x000000010606b824 */ /* 0x000fe200078e0a1c */
[----:B------:R-:W-:Y:S01]  /*20b0*/  ISETP.GE.AND P3, PT, R8, RZ, PT ;  /* 0x000000ff0800720c */ /* 0x000fe20003f66270 */
[----:B------:R-:W-:-:S02]  /*20c0*/  IMAD.MOV.U32 R8, RZ, RZ, R16 ;  /* 0x000000ffff087224 */ /* 0x000fc400078e0010 */
[----:B------:R-:W-:-:S04]  /*20d0*/  IMAD.HI.U32 R16, R7, R14, RZ ;  /* 0x0000000e07107227 */ /* 0x000fc800078e00ff */
[----:B0-----:R-:W-:Y:S02]  /*20e0*/  IMAD.MOV.U32 R0, RZ, RZ, R11 ;  /* 0x000000ffff007224 */ /* 0x001fe400078e000b */
[----:B------:R-:W-:Y:S02]  /*20f0*/  @!P6 IMAD.IADD R13, R13, 0x1, -R28 ;  /* 0x000000010d0de824 */ /* 0x000fe400078e0a1c */
[----:B------:R-:W-:-:S03]  /*2100*/  IMAD.HI.U32 R17, R7, R10, RZ ;  /* 0x0000000a07117227 */ /* 0x000fc600078e00ff */
[----:B------:R-:W-:Y:S01]  /*2110*/  ISETP.GT.U32.AND P6, PT, R28, R13, PT ;  /* 0x0000000d1c00720c */ /* 0x000fe20003fc4070 */
[----:B------:R-:W-:Y:S02]  /*2120*/  IMAD.MOV R16, RZ, RZ, -R16 ;  /* 0x000000ffff107224 */ /* 0x000fe400078e0a10 */
[----:B------:R-:W-:Y:S02]  /*2130*/  @!P5 IMAD.MOV R0, RZ, RZ, -R0 ;  /* 0x000000ffff00d224 */ /* 0x000fe400078e0a00 */
[----:B------:R-:W-:Y:S01]  /*2140*/  @!P0 IMAD.IADD R4, R4, 0x1, -R28 ;  /* 0x0000000104048824 */ /* 0x000fe200078e0a1c */
[----:B------:R-:W-:Y:S01]  /*2150*/  ISETP.GE.AND P0, PT, R5, RZ, PT ;  /* 0x000000ff0500720c */ /* 0x000fe20003f06270 */
[----:B------:R-:W-:Y:S01]  /*2160*/  IMAD.HI.U32 R5, R7, R8, RZ ;  /* 0x0000000807057227 */ /* 0x000fe200078e00ff */
[----:B------:R0:W-:Y:S02]  /*2170*/  STL [R1+0xd8], R0 ;  /* 0x0000d80001007387 */ /* 0x0001e40000100800 */
[----:B------:R-:W-:Y:S01]  /*2180*/  ISETP.GT.U32.AND P5, PT, R28, R4, PT ;  /* 0x000000041c00720c */ /* 0x000fe20003fa4070 */
[----:B------:R-:W-:-:S02]  /*2190*/  IMAD.MOV R11, RZ, RZ, -R17 ;  /* 0x000000ffff0b7224 */ /* 0x000fc400078e0a11 */
[C---:B------:R-:W-:Y:S02]  /*21a0*/  IMAD R14, R28.reuse, R16, R14 ;  /* 0x000000101c0e7224 */ /* 0x040fe400078e020e */
[----:B------:R-:W-:Y:S02]  /*21b0*/  IMAD.MOV R5, RZ, RZ, -R5 ;  /* 0x000000ffff057224 */ /* 0x000fe400078e0a05 */
[C---:B------:R-:W-:Y:S01]  /*21c0*/  IMAD R10, R28.reuse, R11, R10 ;  /* 0x0000000b1c0a7224 */ /* 0x040fe200078e020a */
[----:B0-----:R-:W-:Y:S01]  /*21d0*/  MOV R0, R6 ;  /* 0x0000000600007202 */ /* 0x001fe20000000f00 */
[----:B------:R-:W-:Y:S01]  /*21e0*/  @!P2 IMAD.MOV R3, RZ, RZ, -R3 ;  /* 0x000000ffff03a224 */ /* 0x000fe200078e0a03 */
[C---:B------:R-:W-:Y:S01]  /*21f0*/  ISETP.GT.U32.AND P2, PT, R28.reuse, R14, PT ;  /* 0x0000000e1c00720c */ /* 0x040fe20003f44070 */
[C---:B------:R-:W-:Y:S02]  /*2200*/  IMAD R8, R28.reuse, R5, R8 ;  /* 0x000000051c087224 */ /* 0x040fe400078e0208 */
[----:B------:R-:W-:Y:S01]  /*2210*/  @!P4 IMAD.MOV R0, RZ, RZ, -R0 ;  /* 0x000000ffff00c224 */ /* 0x000fe200078e0a00 */
[C---:B------:R-:W-:Y:S01]  /*2220*/  ISETP.GT.U32.AND P4, PT, R28.reuse, R10, PT ;  /* 0x0000000a1c00720c */ /* 0x040fe20003f84070 */
[--C-:B------:R-:W-:Y:S01]  /*2230*/  @!P6 IMAD.IADD R13, R13, 0x1, -R28.reuse ;  /* 0x000000010d0de824 */ /* 0x100fe200078e0a1c */
[----:B------:R-:W-:Y:S01]  /*2240*/  ISETP.GT.U32.AND P6, PT, R28, R8, PT ;  /* 0x000000081c00720c */ /* 0x000fe20003fc4070 */
[C---:B------:R-:W-:Y:S01]  /*2250*/  VIADD R16, R29.reuse, 0x60 ;  /* 0x000000601d107836 */ /* 0x040fe20000000000 */
[----:B------:R-:W-:Y:S01]  /*2260*/  STL [R1+0xdc], R3 ;  /* 0x0000dc0301007387 */ /* 0x000fe20000100800 */
[--C-:B------:R-:W-:Y:S01]  /*2270*/  @!P5 IMAD.IADD R4, R4, 0x1, -R28.reuse ;  /* 0x000000010404d824 */ /* 0x100fe200078e0a1c */
[----:B------:R-:W-:Y:S01]  /*2280*/  ISETP.GE.AND P5, PT, R2, RZ, PT ;  /* 0x000000ff0200720c */ /* 0x000fe20003fa6270 */
[----:B------:R-:W-:Y:S01]  /*2290*/  VIADD R2, R29, 0x5f ;  /* 0x0000005f1d027836 */ /* 0x000fe20000000000 */
[----:B------:R-:W-:Y:S01]  /*22a0*/  IABS R5, R16 ;  /* 0x0000001000057213 */ /* 0x000fe20000000000 */
[--C-:B------:R-:W-:Y:S01]  /*22b0*/  @!P2 IMAD.IADD R14, R14, 0x1, -R28.reuse ;  /* 0x000000010e0ea824 */ /* 0x100fe200078e0a1c */
[----:B------:R-:W-:Y:S01]  /*22c0*/  ISETP.GE.AND P2, PT, R9, RZ, PT ;  /* 0x000000ff0900720c */ /* 0x000fe20003f46270 */
[----:B------:R0:W-:Y:S01]  /*22d0*/  STL [R1+0xe0], R0 ;  /* 0x0000e00001007387 */ /* 0x0001e20000100800 */
[----:B------:R-:W-:Y:S01]  /*22e0*/  IABS R6, R2 ;  /* 0x0000000200067213 */ /* 0x000fe20000000000 */
[----:B------:R-:W-:Y:S01]  /*22f0*/  @!P4 IMAD.IADD R10, R10, 0x1, -R28 ;  /* 0x000000010a0ac824 */ /* 0x000fe200078e0a1c */
[----:B------:R-:W-:Y:S01]  /*2300*/  ISETP.GT.U32.AND P4, PT, R28, R14, PT ;  /* 0x0000000e1c00720c */ /* 0x000fe20003f84070 */
[----:B------:R-:W-:-:S04]  /*2310*/  IMAD.HI.U32 R9, R7, R5, RZ ;  /* 0x0000000507097227 */ /* 0x000fc800078e00ff */
[----:B------:R-:W-:Y:S01]  /*2320*/  @!P6 IMAD.IADD R8, R8, 0x1, -R28 ;  /* 0x000000010808e824 */ /* 0x000fe200078e0a1c */
[----:B------:R-:W-:Y:S01]  /*2330*/  ISETP.GT.U32.AND P6, PT, R28, R10, PT ;  /* 0x0000000a1c00720c */ /* 0x000fe20003fc4070 */
[----:B0-----:R-:W-:Y:S02]  /*2340*/  IMAD.MOV.U32 R0, RZ, RZ, R4 ;  /* 0x000000ffff007224 */ /* 0x001fe400078e0004 */
[----:B------:R-:W-:Y:S02]  /*2350*/  IMAD.MOV R9, RZ, RZ, -R9 ;  /* 0x000000ffff097224 */ /* 0x000fe400078e0a09 */
[----:B------:R-:W-:-:S04]  /*2360*/  IMAD.HI.U32 R4, R7, R6, RZ ;  /* 0x0000000607047227 */ /* 0x000fc800078e00ff */
[----:B------:R-:W-:Y:S02]  /*2370*/  IMAD R5, R28, R9, R5 ;  /* 0x000000091c057224 */ /* 0x000fe400078e0205 */
[----:B------:R-:W-:Y:S02]  /*2380*/  IMAD.MOV R4, RZ, RZ, -R4 ;  /* 0x000000ffff047224 */ /* 0x000fe400078e0a04 */
[----:B------:R-:W-:Y:S01]  /*2390*/  @!P4 IMAD.IADD R14, R14, 0x1, -R28 ;  /* 0x000000010e0ec824 */ /* 0x000fe200078e0a1c */
[C---:B------:R-:W-:Y:S01]  /*23a0*/  ISETP.GT.U32.AND P4, PT, R28.reuse, R5, PT ;  /* 0x000000051c00720c */ /* 0x040fe20003f84070 */
[----:B------:R-:W-:Y:S02]  /*23b0*/  IMAD R6, R28, R4, R6 ;  /* 0x000000041c067224 */ /* 0x000fe400078e0206 */
[----:B------:R-:W-:Y:S02]  /*23c0*/  @!P6 IMAD.IADD R10, R10, 0x1, -R28 ;  /* 0x000000010a0ae824 */ /* 0x000fe400078e0a1c */
[C---:B------:R-:W-:Y:S01]  /*23d0*/  VIADD R11, R29.reuse, 0x5e ;  /* 0x0000005e1d0b7836 */ /* 0x040fe20000000000 */
[C---:B------:R-:W-:Y:S01]  /*23e0*/  ISETP.GT.U32.AND P6, PT, R28.reuse, R6, PT ;  /* 0x000000061c00720c */ /* 0x040fe20003fc4070 */
[----:B------:R-:W-:Y:S01]  /*23f0*/  @!P1 IMAD.MOV R0, RZ, RZ, -R0 ;  /* 0x000000ffff009224 */ /* 0x000fe200078e0a00 */
[----:B------:R-:W-:Y:S01]  /*2400*/  ISETP.GT.U32.AND P1, PT, R28, R8, PT ;  /* 0x000000081c00720c */ /* 0x000fe20003f24070 */
[----:B------:R-:W-:Y:S01]  /*2410*/  VIADD R9, R29, 0x5d ;  /* 0x0000005d1d097836 */ /* 0x000fe20000000000 */
[----:B------:R-:W-:Y:S01]  /*2420*/  IABS R18, R11 ;  /* 0x0000000b00127213 */ /* 0x000fe20000000000 */
[----:B------:R-:W-:Y:S01]  /*2430*/  IMAD.MOV.U32 R3, RZ, RZ, R13 ;  /* 0x000000ffff037224 */ /* 0x000fe200078e000d */
[----:B------:R0:W-:Y:S01]  /*2440*/  STL [R1+0xe4], R0 ;  /* 0x0000e40001007387 */ /* 0x0001e20000100800 */
[----:B------:R-:W-:Y:S01]  /*2450*/  @!P4 IMAD.IADD R5, R5, 0x1, -R28 ;  /* 0x000000010505c824 */ /* 0x000fe200078e0a1c */
[----:B------:R-:W-:Y:S01]  /*2460*/  IABS R4, R9 ;  /* 0x0000000900047213 */ /* 0x000fe20000000000 */
[----:B------:R-:W-:Y:S01]  /*2470*/  IMAD.HI.U32 R19, R7, R18, RZ ;  /* 0x0000001207137227 */ /* 0x000fe200078e00ff */
[----:B------:R-:W-:-:S03]  /*2480*/  ISETP.GE.AND P4, PT, R2, RZ, PT ;  /* 0x000000ff0200720c */ /* 0x000fc60003f86270 */
[----:B------:R-:W-:Y:S01]  /*2490*/  @!P6 IMAD.IADD R6, R6, 0x1, -R28 ;  /* 0x000000010606e824 */ /* 0x000fe200078e0a1c */
[----:B------:R-:W-:Y:S01]  /*24a0*/  ISETP.GT.U32.AND P6, PT, R28, R5, PT ;  /* 0x000000051c00720c */ /* 0x000fe20003fc4070 */
[----:B------:R-:W-:Y:S02]  /*24b0*/  IMAD.MOV R19, RZ, RZ, -R19 ;  /* 0x000000ffff137224 */ /* 0x000fe400078e0a13 */
[----:B0-----:R-:W-:Y:S02]  /*24c0*/  IMAD.MOV.U32 R0, RZ, RZ, R14 ;  /* 0x000000ffff007224 */ /* 0x001fe400078e000e */
[----:B------:R-:W-:-:S04]  /*24d0*/  IMAD.HI.U32 R17, R7, R4, RZ ;  /* 0x0000000407117227 */ /* 0x000fc800078e00ff */
[----:B------:R-:W-:Y:S02]  /*24e0*/  @!P3 IMAD.MOV R3, RZ, RZ, -R3 ;  /* 0x000000ffff03b224 */ /* 0x000fe400078e0a03 */
[----:B------:R-:W-:Y:S01]  /*24f0*/  @!P0 IMAD.MOV R0, RZ, RZ, -R0 ;  /* 0x000000ffff008224 */ /* 0x000fe200078e0a00 */
[----:B------:R-:W-:Y:S01]  /*2500*/  ISETP.GT.U32.AND P0, PT, R28, R6, PT ;  /* 0x000000061c00720c */ /* 0x000fe20003f04070 */
[----:B------:R-:W-:Y:S01]  /*2510*/  @!P1 IMAD.IADD R8, R8, 0x1, -R28 ;  /* 0x0000000108089824 */ /* 0x000fe200078e0a1c */
[----:B------:R0:W-:Y:S01]  /*2520*/  STL [R1+0xec], R3 ;  /* 0x0000ec0301007387 */ /* 0x0001e20000100800 */
[----:B------:R-:W-:Y:S01]  /*2530*/  IMAD R2, R28, R19, R18 ;  /* 0x000000131c027224 */ /* 0x000fe200078e0212 */
[----:B------:R-:W-:Y:S01]  /*2540*/  ISETP.GE.AND P1, PT, R16, RZ, PT ;  /* 0x000000ff1000720c */ /* 0x000fe20003f26270 */
[----:B------:R-:W-:Y:S01]  /*2550*/  IMAD.MOV R17, RZ, RZ, -R17 ;  /* 0x000000ffff117224 */ /* 0x000fe200078e0a11 */
[----:B------:R1:W-:Y:S01]  /*2560*/  STL [R1+0xf4], R0 ;  /* 0x0000f40001007387 */ /* 0x0003e20000100800 */
[----:B------:R-:W-:Y:S01]  /*2570*/  @!P6 IADD3 R5, R5, -R28, RZ ;  /* 0x8000001c0505e210 */ /* 0x000fe20007ffe0ff */
[----:B------:R-:W-:Y:S01]  /*2580*/  VIADD R15, R29, 0x8 ;  /* 0x000000081d0f7836 */ /* 0x000fe20000000000 */
[----:B------:R-:W-:-:S02]  /*2590*/  ISETP.GT.U32.AND P3, PT, R28, R2, PT ;  /* 0x000000021c00720c */ /* 0x000fc40003f64070 */
[----:B------:R-:W-:Y:S01]  /*25a0*/  IABS R16, R12 ;  /* 0x0000000c00107213 */ /* 0x000fe20000000000 */
[----:B0-----:R-:W-:Y:S02]  /*25b0*/  IMAD.MOV.U32 R3, RZ, RZ, R10 ;  /* 0x000000ffff037224 */ /* 0x001fe400078e000a */
[----:B------:R-:W-:Y:S01]  /*25c0*/  @!P0 IMAD.IADD R6, R6, 0x1, -R28 ;  /* 0x0000000106068824 */ /* 0x000fe200078e0a1c */
[----:B------:R-:W-:Y:S01]  /*25d0*/  ISETP.GE.AND P0, PT, R12, RZ, PT ;  /* 0x000000ff0c00720c */ /* 0x000fe20003f06270 */
[----:B-1----:R-:W-:Y:S02]  /*25e0*/  IMAD.MOV.U32 R0, RZ, RZ, R8 ;  /* 0x000000ffff007224 */ /* 0x002fe400078e0008 */
[C---:B------:R-:W-:Y:S02]  /*25f0*/  IMAD R8, R28.reuse, R17, R4 ;  /* 0x000000111c087224 */ /* 0x040fe400078e0204 */
[----:B------:R-:W-:Y:S01]  /*2600*/  @!P5 IMAD.MOV R3, RZ, RZ, -R3 ;  /* 0x000000ffff03d224 */ /* 0x000fe200078e0a03 */
[----:B------:R-:W-:Y:S01]  /*2610*/  ISETP.GE.AND P5, PT, R11, RZ, PT ;  /* 0x000000ff0b00720c */ /* 0x000fe20003fa6270 */
[----:B------:R-:W-:Y:S01]  /*2620*/  @!P2 IMAD.MOV R0, RZ, RZ, -R0 ;  /* 0x000000ffff00a224 */ /* 0x000fe200078e0a00 */
[----:B------:R-:W-:Y:S01]  /*2630*/  ISETP.GT.U32.AND P6, PT, R28, R8, PT ;  /* 0x000000081c00720c */ /* 0x000fe20003fc4070 */
[----:B------:R-:W-:Y:S01]  /*2640*/  IMAD.HI.U32 R10, R7, R16, RZ ;  /* 0x00000010070a7227 */ /* 0x000fe200078e00ff */
[----:B------:R-:W-:Y:S01]  /*2650*/  STL [R1+0xf8], R3 ;  /* 0x0000f80301007387 */ /* 0x000fe20000100800 */
[----:B------:R-:W-:-:S02]  /*2660*/  ISETP.GE.AND P2, PT, R9, RZ, PT ;  /* 0x000000ff0900720c */ /* 0x000fc40003f46270 */
[C---:B------:R-:W-:Y:S01]  /*2670*/  VIADD R4, R29.reuse, 0x5b ;  /* 0x0000005b1d047836 */ /* 0x040fe20000000000 */
[----:B------:R0:W-:Y:S01]  /*2680*/  STL [R1+0x108], R0 ;  /* 0x0001080001007387 */ /* 0x0001e20000100800 */
[----:B------:R-:W-:Y:S02]  /*2690*/  @!P3 IMAD.IADD R2, R2, 0x1, -R28 ;  /* 0x000000010202b824 */ /* 0x000fe400078e0a1c */
[----:B------:R-:W-:Y:S01]  /*26a0*/  IMAD.MOV R10, RZ, RZ, -R10 ;  /* 0x000000ffff0a7224 */ /* 0x000fe200078e0a0a */
[----:B------:R-:W-:Y:S01]  /*26b0*/  IABS R12, R4 ;  /* 0x00000004000c7213 */ /* 0x000fe20000000000 */
[----:B------:R-:W-:Y:S01]  /*26c0*/  VIADD R9, R29, 0x59 ;  /* 0x000000591d097836 */ /* 0x000fe20000000000 */
[----:B------:R-:W-:Y:S01]  /*26d0*/  ISETP.GE.AND P3, PT, R4, RZ, PT ;  /* 0x000000ff0400720c */ /* 0x000fe20003f66270 */
[----:B------:R-:W-:Y:S01]  /*26e0*/  @!P6 IMAD.IADD R8, R8, 0x1, -R28 ;  /* 0x000000010808e824 */ /* 0x000fe200078e0a1c */
[C---:B------:R-:W-:Y:S01]  /*26f0*/  ISETP.GT.U32.AND P6, PT, R28.reuse, R2, PT ;  /* 0x000000021c00720c */ /* 0x040fe20003fc4070 */
[----:B------:R-:W-:Y:S01]  /*2700*/  IMAD R18, R28, R10, R16 ;  /* 0x0000000a1c127224 */ /* 0x000fe200078e0210 */
[----:B------:R-:W-:Y:S01]  /*2710*/  IABS R16, R9 ;  /* 0x0000000900107213 */ /* 0x000fe20000000000 */
[----:B0-----:R-:W-:-:S02]  /*2720*/  IMAD.MOV.U32 R0, RZ, RZ, R5 ;  /* 0x000000ffff007224 */ /* 0x001fc400078e0005 */
[----:B------:R-:W-:-:S04]  /*2730*/  IMAD.HI.U32 R5, R7, R12, RZ ;  /* 0x0000000c07057227 */ /* 0x000fc800078e00ff */
[----:B------:R-:W-:Y:S01]  /*2740*/  @!P1 IMAD.MOV R0, RZ, RZ, -R0 ;  /* 0x000000ffff009224 */ /* 0x000fe200078e0a00 */
[C---:B------:R-:W-:Y:S01]  /*2750*/  ISETP.GT.U32.AND P1, PT, R28.reuse, R8, PT ;  /* 0x000000081c00720c */ /* 0x040fe20003f24070 */
[----:B------:R-:W-:Y:S02]  /*2760*/  IMAD.MOV R5, RZ, RZ, -R5 ;  /* 0x000000ffff057224 */ /* 0x000fe400078e0a05 */
[C---:B------:R-:W-:Y:S01]  /*2770*/  VIADD R10, R29.reuse, 0x5a ;  /* 0x0000005a1d0a7836 */ /* 0x040fe20000000000 */
[----:B------:R0:W-:Y:S01]  /*2780*/  STL [R1+0x110], R0 ;  /* 0x0001100001007387 */ /* 0x0001e20000100800 */
[----:B------:R-:W-:Y:S02]  /*2790*/  IMAD R12, R28, R5, R12 ;  /* 0x000000051c0c7224 */ /* 0x000fe400078e020c */
[----:B------:R-:W-:Y:S01]  /*27a0*/  @!P6 IMAD.IADD R2, R2, 0x1, -R28 ;  /* 0x000000010202e824 */ /* 0x000fe200078e0a1c */
[----:B------:R-:W-:Y:S01]  /*27b0*/  IABS R13, R10 ;  /* 0x0000000a000d7213 */ /* 0x000fe20000000000 */
[C---:B------:R-:W-:Y:S01]  /*27c0*/  VIADD R4, R29.reuse, 0x58 ;  /* 0x000000581d047836 */ /* 0x040fe20000000000 */
[----:B------:R-:W-:Y:S01]  /*27d0*/  ISETP.GT.U32.AND P6, PT, R28, R12, PT ;  /* 0x0000000c1c00720c */ /* 0x000fe20003fc4070 */
[----:B------:R-:W-:-:S02]  /*27e0*/  VIADD R11, R29, 0x54 ;  /* 0x000000541d0b7836 */ /* 0x000fc40000000000 */
[----:B------:R-:W-:Y:S01]  /*27f0*/  IMAD.HI.U32 R5, R7, R13, RZ ;  /* 0x0000000d07057227 */ /* 0x000fe200078e00ff */
[----:B------:R-:W-:-:S03]  /*2800*/  IABS R14, R4 ;  /* 0x00000004000e7213 */ /* 0x000fc60000000000 */
[----:B0-----:R-:W-:Y:S02]  /*2810*/  IMAD.MOV.U32 R0, RZ, RZ, R6 ;  /* 0x000000ffff007224 */ /* 0x001fe400078e0006 */
[----:B------:R-:W-:Y:S01]  /*2820*/  @!P1 IMAD.IADD R8, R8, 0x1, -R28 ;  /* 0x0000000108089824 */ /* 0x000fe200078e0a1c */
[----:B------:R-:W-:Y:S01]  /*2830*/  ISETP.GE.AND P1, PT, R10, RZ, PT ;  /* 0x000000ff0a00720c */ /* 0x000fe20003f26270 */
[----:B------:R-:W-:Y:S01]  /*2840*/  @!P4 IMAD.MOV R0, RZ, RZ, -R0 ;  /* 0x000000ffff00c224 */ /* 0x000fe200078e0a00 */
[----:B------:R-:W-:Y:S01]  /*2850*/  ISETP.GT.U32.AND P4, PT, R28, R18, PT ;  /* 0x000000121c00720c */ /* 0x000fe20003f84070 */
[----:B------:R-:W-:-:S03]  /*2860*/  IMAD.HI.U32 R6, R7, R16, RZ ;  /* 0x0000001007067227 */ /* 0x000fc600078e00ff */
[----:B------:R0:W-:Y:S01]  /*2870*/  STL [R1+0x114], R0 ;  /* 0x0001140001007387 */ /* 0x0001e20000100800 */
[----:B------:R-:W-:Y:S02]  /*2880*/  IMAD.MOV R10, RZ, RZ, -R5 ;  /* 0x000000ffff0a7224 */ /* 0x000fe400078e0a05 */
[----:B------:R-:W-:Y:S02]  /*2890*/  IMAD.MOV R6, RZ, RZ, -R6 ;  /* 0x000000ffff067224 */ /* 0x000fe400078e0a06 */
[----:B------:R-:W-:Y:S02]  /*28a0*/  IMAD R13, R28, R10, R13 ;  /* 0x0000000a1c0d7224 */ /* 0x000fe400078e020d */
[--C-:B------:R-:W-:Y:S02]  /*28b0*/  @!P6 IMAD.IADD R12, R12, 0x1, -R28.reuse ;  /* 0x000000010c0ce824 */ /* 0x100fe400078e0a1c */
[----:B------:R-:W-:Y:S01]  /*28c0*/  @!P4 IMAD.IADD R18, R18, 0x1, -R28 ;  /* 0x000000011212c824 */ /* 0x000fe200078e0a1c */
[----:B0-----:R-:W-:Y:S01]  /*28d0*/  MOV R0, R2 ;  /* 0x0000000200007202 */ /* 0x001fe20000000f00 */
[C---:B------:R-:W-:Y:S01]  /*28e0*/  IMAD R16, R28.reuse, R6, R16 ;  /* 0x000000061c107224 */ /* 0x040fe200078e0210 */
[----:B------:R-:W-:Y:S01]  /*28f0*/  ISETP.GT.U32.AND P6, PT, R28, R12, PT ;  /* 0x0000000c1c00720c */ /* 0x000fe20003fc4070 */
[----:B------:R-:W-:Y:S01]  /*2900*/  IMAD.HI.U32 R5, R7, R14, RZ ;  /* 0x0000000e07057227 */ /* 0x000fe200078e00ff */
[----:B------:R-:W-:-:S03]  /*2910*/  ISETP.GE.AND P4, PT, R9, RZ, PT ;  /* 0x000000ff0900720c */ /* 0x000fc60003f86270 */
[----:B------:R-:W-:Y:S01]  /*2920*/  @!P5 IMAD.MOV R0, RZ, RZ, -R0 ;  /* 0x000000ffff00d224 */ /* 0x000fe200078e0a00 */
[C---:B------:R-:W-:Y:S01]  /*2930*/  ISETP.GT.U32.AND P5, PT, R28.reuse, R18, PT ;  /* 0x000000121c00720c */ /* 0x040fe20003fa4070 */
[----:B------:R-:W-:Y:S02]  /*2940*/  IMAD.MOV R5, RZ, RZ, -R5 ;  /* 0x000000ffff057224 */ /* 0x000fe400078e0a05 */
[C---:B------:R-:W-:Y:S01]  /*2950*/  VIADD R10, R29.reuse, 0x57 ;  /* 0x000000571d0a7836 */ /* 0x040fe20000000000 */
[----:B------:R0:W-:Y:S01]  /*2960*/  STL [R1+0x118], R0 ;  /* 0x0001180001007387 */ /* 0x0001e20000100800 */
[----:B------:R-:W-:Y:S01]  /*2970*/  IMAD R14, R28, R5, R14 ;  /* 0x000000051c0e7224 */ /* 0x000fe200078e020e */
[----:B------:R-:W-:Y:S01]  /*2980*/  IABS R5, R11 ;  /* 0x0000000b00057213 */ /* 0x000fe20000000000 */
[----:B------:R-:W-:Y:S01]  /*2990*/  @!P6 IMAD.IADD R12, R12, 0x1, -R28 ;  /* 0x000000010c0ce824 */ /* 0x000fe200078e0a1c */
[----:B------:R-:W-:Y:S01]  /*29a0*/  IABS R17, R10 ;  /* 0x0000000a00117213 */ /* 0x000fe20000000000 */
[C---:B------:R-:W-:Y:S01]  /*29b0*/  VIADD R6, R29.reuse, 0x56 ;  /* 0x000000561d067836 */ /* 0x040fe20000000000 */
[----:B------:R-:W-:Y:S01]  /*29c0*/  ISETP.GT.U32.AND P6, PT, R28, R14, PT ;  /* 0x0000000e1c00720c */ /* 0x000fe20003fc4070 */
[----:B------:R-:W-:-:S02]  /*29d0*/  VIADD R2, R29, 0x55 ;  /* 0x000000551d027836 */ /* 0x000fc40000000000 */
[----:B------:R-:W-:Y:S01]  /*29e0*/  @!P5 IMAD.IADD R18, R18, 0x1, -R28 ;  /* 0x000000011212d824 */ /* 0x000fe200078e0a1c */
[----:B------:R-:W-:Y:S01]  /*29f0*/  ISETP.GT.U32.AND P5, PT, R28, R16, PT ;  /* 0x000000101c00720c */ /* 0x000fe20003fa4070 */
[----:B0-----:R-:W-:Y:S01]  /*2a00*/  IMAD.MOV.U32 R0, RZ, RZ, R8 ;  /* 0x000000ffff007224 */ /* 0x001fe200078e0008 */
[----:B------:R-:W-:Y:S01]  /*2a10*/  IABS R8, R6 ;  /* 0x0000000600087213 */ /* 0x000fe20000000000 */
[----:B------:R-:W-:Y:S01]  /*2a20*/  IMAD.HI.U32 R19, R7, R17, RZ ;  /* 0x0000001107137227 */ /* 0x000fe200078e00ff */
[----:B------:R-:W-:-:S03]  /*2a30*/  IABS R9, R2 ;  /* 0x0000000200097213 */ /* 0x000fc60000000000 */
[----:B------:R-:W-:Y:S01]  /*2a40*/  @!P2 IMAD.MOV R0, RZ, RZ, -R0 ;  /* 0x000000ffff00a224 */ /* 0x000fe200078e0a00 */
[----:B------:R-:W-:Y:S01]  /*2a50*/  ISETP.GT.U32.AND P2, PT, R28, R13, PT ;  /* 0x0000000d1c00720c */ /* 0x000fe20003f44070 */
[----:B------:R-:W-:Y:S01]  /*2a60*/  IMAD.MOV R19, RZ, RZ, -R19 ;  /* 0x000000ffff137224 */ /* 0x000fe200078e0a13 */
[----:B------:R-:W-:Y:S01]  /*2a70*/  @!P6 IADD3 R14, R14, -R28, RZ ;  /* 0x8000001c0e0ee210 */ /* 0x000fe20007ffe0ff */
[----:B------:R-:W-:Y:S01]  /*2a80*/  IMAD.MOV.U32 R3, RZ, RZ, R18 ;  /* 0x000000ffff037224 */ /* 0x000fe200078e0012 */
[----:B------:R0:W-:Y:S01]  /*2a90*/  STL [R1+0x120], R0 ;  /* 0x0001200001007387 */ /* 0x0001e20000100800 */
[----:B------:R-:W-:Y:S02]  /*2aa0*/  @!P5 IMAD.IADD R16, R16, 0x1, -R28 ;  /* 0x000000011010d824 */ /* 0x000fe400078e0a1c */
[----:B------:R-:W-:Y:S01]  /*2ab0*/  @!P0 IMAD.MOV R3, RZ, RZ, -R3 ;  /* 0x000000ffff038224 */ /* 0x000fe200078e0a03 */
[C---:B------:R-:W-:Y:S01]  /*2ac0*/  ISETP.GT.U32.AND P0, PT, R28.reuse, R14, PT ;  /* 0x0000000e1c00720c */ /* 0x040fe20003f04070 */
[----:B------:R-:W-:Y:S01]  /*2ad0*/  IMAD.HI.U32 R18, R7, R9, RZ ;  /* 0x0000000907127227 */ /* 0x000fe200078e00ff */
[----:B------:R-:W-:-:S02]  /*2ae0*/  ISETP.GT.U32.AND P6, PT, R28, R16, PT ;  /* 0x000000101c00720c */ /* 0x000fc40003fc4070 */
[----:B------:R-:W-:Y:S01]  /*2af0*/  STL [R1+0x128], R3 ;  /* 0x0001280301007387 */ /* 0x000fe20000100800 */
[----:B------:R-:W-:Y:S01]  /*2b00*/  @!P2 IMAD.IADD R13, R13, 0x1, -R28 ;  /* 0x000000010d0da824 */ /* 0x000fe200078e0a1c */
[----:B------:R-:W-:Y:S01]  /*2b10*/  ISETP.GE.AND P2, PT, R4, RZ, PT ;  /* 0x000000ff0400720c */ /* 0x000fe20003f46270 */
[----:B0-----:R-:W-:Y:S02]  /*2b20*/  IMAD.MOV.U32 R0, RZ, RZ, R12 ;  /* 0x000000ffff007224 */ /* 0x001fe400078e000c */
[----:B------:R-:W-:Y:S01]  /*2b30*/  IMAD.HI.U32 R4, R7, R8, RZ ;  /* 0x0000000807047227 */ /* 0x000fe200078e00ff */
[----:B------:R-:W-:-:S03]  /*2b40*/  ISETP.GT.U32.AND P5, PT, R28, R13, PT ;  /* 0x0000000d1c00720c */ /* 0x000fc60003fa4070 */
[----:B------:R-:W-:Y:S01]  /*2b50*/  @!P3 IMAD.MOV R0, RZ, RZ, -R0 ;  /* 0x000000ffff00b224 */ /* 0x000fe200078e0a00 */
[----:B------:R-:W-:Y:S01]  /*2b60*/  ISETP.GE.AND P3, PT, R10, RZ, PT ;  /* 0x000000ff0a00720c */ /* 0x000fe20003f66270 */
[----:B------:R-:W-:Y:S02]  /*2b70*/  IMAD R10, R28, R19, R17 ;  /* 0x000000131c0a7224 */ /* 0x000fe400078e0211 */
[----:B------:R-:W-:Y:S01]  /*2b80*/  IMAD.MOV R4, RZ, RZ, -R4 ;  /* 0x000000ffff047224 */ /* 0x000fe200078e0a04 */
[----:B------:R0:W-:Y:S01]  /*2b90*/  STL [R1+0x148], R0 ;  /* 0x0001480001007387 */ /* 0x0001e20000100800 */
[----:B------:R-:W-:-:S04]  /*2ba0*/  IMAD.HI.U32 R17, R7, R5, RZ ;  /* 0x0000000507117227 */ /* 0x000fc800078e00ff */
[----:B------:R-:W-:Y:S01]  /*2bb0*/  @!P5 IMAD.IADD R13, R13, 0x1, -R28 ;  /* 0x000000010d0dd824 */ /* 0x000fe200078e0a1c */
[C---:B------:R-:W-:Y:S01]  /*2bc0*/  ISETP.GT.U32.AND P5, PT, R28.reuse, R10, PT ;  /* 0x0000000a1c00720c */ /* 0x040fe20003fa4070 */
[----:B------:R-:W-:Y:S02]  /*2bd0*/  IMAD R8, R28, R4, R8 ;  /* 0x000000041c087224 */ /* 0x000fe400078e0208 */
[----:B------:R-:W-:Y:S02]  /*2be0*/  @!P6 IMAD.IADD R16, R16, 0x1, -R28 ;  /* 0x000000011010e824 */ /* 0x000fe400078e0a1c */
[----:B------:R-:W-:Y:S01]  /*2bf0*/  IMAD.MOV R17, RZ, RZ, -R17 ;  /* 0x000000ffff117224 */ /* 0x000fe200078e0a11 */
[C---:B------:R-:W-:Y:S01]  /*2c00*/  ISETP.GT.U32.AND P6, PT, R28.reuse, R8, PT ;  /* 0x000000081c00720c */ /* 0x040fe20003fc4070 */
[----:B0-----:R-:W-:Y:S02]  /*2c10*/  IMAD.MOV.U32 R0, RZ, RZ, R13 ;  /* 0x000000ffff007224 */ /* 0x001fe400078e000d */
[----:B------:R-:W-:-:S02]  /*2c20*/  IMAD R5, R28, R17, R5 ;  /* 0x000000111c057224 */ /* 0x000fc400078e0205 */
[----:B------:R-:W-:Y:S02]  /*2c30*/  @!P1 IMAD.MOV R0, RZ, RZ, -R0 ;  /* 0x000000ffff009224 */ /* 0x000fe400078e0a00 */
[----:B------:R-:W-:Y:S02]  /*2c40*/  @!P5 IMAD.IADD R10, R10, 0x1, -R28 ;  /* 0x000000010a0ad824 */ /* 0x000fe400078e0a1c */
[----:B------:R-:W-:Y:S01]  /*2c50*/  IMAD.MOV.U32 R3, RZ, RZ, R16 ;  /* 0x000000ffff037224 */ /* 0x000fe200078e0010 */
[----:B------:R0:W-:Y:S01]  /*2c60*/  STL [R1+0x14c], R0 ;  /* 0x00014c0001007387 */ /* 0x0001e20000100800 */
[----:B------:R-:W-:Y:S01]  /*2c70*/  @!P0 IMAD.IADD R14, R14, 0x1, -R28 ;  /* 0x000000010e0e8824 */ /* 0x000fe200078e0a1c */
[----:B------:R-:W-:Y:S01]  /*2c80*/  ISETP.GT.U32.AND P1, PT, R28, R10, PT ;  /* 0x0000000a1c00720c */ /* 0x000fe20003f24070 */
[C---:B------:R-:W-:Y:S01]  /*2c90*/  VIADD R4, R29.reuse, 0x53 ;  /* 0x000000531d047836 */ /* 0x040fe20000000000 */
[----:B------:R-:W-:Y:S01]  /*2ca0*/  ISETP.GE.AND P0, PT, R6, RZ, PT ;  /* 0x000000ff0600720c */ /* 0x000fe20003f06270 */
[----:B------:R-:W-:Y:S01]  /*2cb0*/  @!P4 IMAD.MOV R3, RZ, RZ, -R3 ;  /* 0x000000ffff03c224 */ /* 0x000fe200078e0a03 */
[----:B------:R-:W-:Y:S01]  /*2cc0*/  ISETP.GT.U32.AND P4, PT, R28, R5, PT ;  /* 0x000000051c00720c */ /* 0x000fe20003f84070 */
[----:B------:R-:W-:Y:S01]  /*2cd0*/  IMAD.MOV R18, RZ, RZ, -R18 ;  /* 0x000000ffff127224 */ /* 0x000fe200078e0a12 */
[----:B------:R-:W-:Y:S01]  /*2ce0*/  IABS R12, R4 ;  /* 0x00000004000c7213 */ /* 0x000fe20000000000 */
[----:B------:R-:W-:Y:S01]  /*2cf0*/  @!P6 IMAD.IADD R8, R8, 0x1, -R28 ;  /* 0x000000010808e824 */ /* 0x000fe200078e0a1c */
[----:B0-----:R-:W-:Y:S01]  /*2d00*/  MOV R0, R14 ;  /* 0x0000000e00007202 */ /* 0x001fe20000000f00 */
[C---:B------:R-:W-:Y:S01]  /*2d10*/  IMAD R6, R28.reuse, R18, R9 ;  /* 0x000000121c067224 */ /* 0x040fe200078e0209 */
[----:B------:R-:W-:Y:S01]  /*2d20*/  STL [R1+0x150], R3 ;  /* 0x0001500301007387 */ /* 0x000fe20000100800 */
[----:B------:R-:W-:Y:S01]  /*2d30*/  VIADD R9, R29, 0x52 ;  /* 0x000000521d097836 */ /* 0x000fe20000000000 */
[C---:B------:R-:W-:Y:S01]  /*2d40*/  ISETP.GT.U32.AND P6, PT, R28.reuse, R8, PT ;  /* 0x000000081c00720c */ /* 0x040fe20003fc4070 */
[----:B------:R-:W-:Y:S01]  /*2d50*/  @!P2 IMAD.MOV R0, RZ, RZ, -R0 ;  /* 0x000000ffff00a224 */ /* 0x000fe200078e0a00 */
[----:B------:R-:W-:Y:S01]  /*2d60*/  ISETP.GT.U32.AND P5, PT, R28, R6, PT ;  /* 0x000000061c00720c */ /* 0x000fe20003fa4070 */
[----:B------:R-:W-:Y:S01]  /*2d70*/  IMAD.HI.U32 R17, R7, R12, RZ ;  /* 0x0000000c07117227 */ /* 0x000fe200078e00ff */
[----:B------:R-:W-:-:S02]  /*2d80*/  IABS R13, R9 ;  /* 0x00000009000d7213 */ /* 0x000fc40000000000 */
[----:B------:R0:W-:Y:S01]  /*2d90*/  STL [R1+0x154], R0 ;  /* 0x0001540001007387 */ /* 0x0001e20000100800 */
[--C-:B------:R-:W-:Y:S01]  /*2da0*/  @!P1 IMAD.IADD R10, R10, 0x1, -R28.reuse ;  /* 0x000000010a0a9824 */ /* 0x100fe200078e0a1c */
[----:B------:R-:W-:Y:S01]  /*2db0*/  ISETP.GE.AND P2, PT, R2, RZ, PT ;  /* 0x000000ff0200720c */ /* 0x000fe20003f46270 */
[----:B------:R-:W-:Y:S01]  /*2dc0*/  IMAD.MOV R16, RZ, RZ, -R17 ;  /* 0x000000ffff107224 */ /* 0x000fe200078e0a11 */
[----:B------:R-:W-:Y:S01]  /*2dd0*/  ISETP.GE.AND P1, PT, R11, RZ, PT ;  /* 0x000000ff0b00720c */ /* 0x000fe20003f26270 */
[----:B------:R-:W-:Y:S01]  /*2de0*/  @!P4 IMAD.IADD R5, R5, 0x1, -R28 ;  /* 0x000000010505c824 */ /* 0x000fe200078e0a1c */
[----:B------:R-:W-:Y:S01]  /*2df0*/  ISETP.GE.AND P4, PT, R4, RZ, PT ;  /* 0x000000ff0400720c */ /* 0x000fe20003f86270 */
[----:B------:R-:W-:Y:S01]  /*2e00*/  IMAD R2, R28, R16, R12 ;  /* 0x000000101c027224 */ /* 0x000fe200078e020c */
[----:B------:R-:W-:Y:S01]  /*2e10*/  IADD3 R14, R29, 0x4c, RZ ;  /* 0x0000004c1d0e7810 */ /* 0x000fe20007ffe0ff */
[----:B------:R-:W-:-:S03]  /*2e20*/  IMAD.HI.U32 R11, R7, R13, RZ ;  /* 0x0000000d070b7227 */ /* 0x000fc600078e00ff */
[----:B------:R-:W-:Y:S01]  /*2e30*/  IABS R17, R14 ;  /* 0x0000000e00117213 */ /* 0x000fe20000000000 */
[----:B0-----:R-:W-:Y:S02]  /*2e40*/  IMAD.MOV.U32 R0, RZ, RZ, R10 ;  /* 0x000000ffff007224 */ /* 0x001fe400078e000a */
[----:B------:R-:W-:Y:S01]  /*2e50*/  @!P6 IMAD.IADD R8, R8, 0x1, -R28 ;  /* 0x000000010808e824 */ /* 0x000fe200078e0a1c */
[C---:B------:R-:W-:Y:S01]  /*2e60*/  ISETP.GT.U32.AND P6, PT, R28.reuse, R2, PT ;  /* 0x000000021c00720c */ /* 0x040fe20003fc4070 */
[----:B------:R-:W-:Y:S01]  /*2e70*/  @!P3 IMAD.MOV R0, RZ, RZ, -R0 ;  /* 0x000000ffff00b224 */ /* 0x000fe200078e0a00 */
[----:B------:R-:W-:Y:S01]  /*2e80*/  ISETP.GT.U32.AND P3, PT, R28, R5, PT ;  /* 0x000000051c00720c */ /* 0x000fe20003f64070 */
[----:B------:R-:W-:Y:S02]  /*2e90*/  IMAD.MOV R11, RZ, RZ, -R11 ;  /* 0x000000ffff0b7224 */ /* 0x000fe400078e0a0b */
[----:B------:R-:W-:Y:S01]  /*2ea0*/  @!P5 IMAD.IADD R6, R6, 0x1, -R28 ;  /* 0x000000010606d824 */ /* 0x000fe200078e0a1c */
[----:B------:R0:W-:Y:S01]  /*2eb0*/  STL [R1+0x15c], R0 ;  /* 0x00015c0001007387 */ /* 0x0001e20000100800 */
[----:B------:R-:W-:-:S02]  /*2ec0*/  IMAD R4, R28, R11, R13 ;  /* 0x0000000b1c047224 */ /* 0x000fc400078e020d */
[C---:B------:R-:W-:Y:S01]  /*2ed0*/  VIADD R12, R29.reuse, 0x51 ;  /* 0x000000511d0c7836 */ /* 0x040fe20000000000 */
[----:B------:R-:W-:Y:S01]  /*2ee0*/  ISETP.GT.U32.AND P5, PT, R28, R6, PT ;  /* 0x000000061c00720c */ /* 0x000fe20003fa4070 */
[----:B------:R-:W-:Y:S02]  /*2ef0*/  VIADD R11, R29, 0x50 ;  /* 0x000000501d0b7836 */ /* 0x000fe40000000000 */
[--C-:B------:R-:W-:Y:S01]  /*2f00*/  @!P6 IMAD.IADD R2, R2, 0x1, -R28.reuse ;  /* 0x000000010202e824 */ /* 0x100fe200078e0a1c */
[----:B------:R-:W-:Y:S01]  /*2f10*/  IABS R18, R12 ;  /* 0x0000000c00127213 */ /* 0x000fe20000000000 */
[----:B------:R-:W-:Y:S01]  /*2f20*/  @!P3 IMAD.IADD R5, R5, 0x1, -R28 ;  /* 0x000000010505b824 */ /* 0x000fe200078e0a1c */
[C---:B------:R-:W-:Y:S01]  /*2f30*/  ISETP.GT.U32.AND P3, PT, R28.reuse, R4, PT ;  /* 0x000000041c00720c */ /* 0x040fe20003f64070 */
[----:B0-----:R-:W-:Y:S01]  /*2f40*/  IMAD.MOV.U32 R0, RZ, RZ, R8 ;  /* 0x000000ffff007224 */ /* 0x001fe200078e0008 */
[----:B------:R-:W-:Y:S01]  /*2f50*/  ISETP.GT.U32.AND P6, PT, R28, R2, PT ;  /* 0x000000021c00720c */ /* 0x000fe20003fc4070 */
[----:B------:R-:W-:-:S02]  /*2f60*/  VIADD R10, R29, 0x4f ;  /* 0x0000004f1d0a7836 */ /* 0x000fc40000000000 */
[----:B------:R-:W-:Y:S01]  /*2f70*/  IMAD.HI.U32 R8, R7, R18, RZ ;  /* 0x0000001207087227 */ /* 0x000fe200078e00ff */
[----:B------:R-:W-:Y:S02]  /*2f80*/  @!P0 IADD3 R0, -R0, RZ, RZ ;  /* 0x000000ff00008210 */ /* 0x000fe40007ffe1ff */
[----:B------:R-:W-:Y:S01]  /*2f90*/  ISETP.GE.AND P0, PT, R12, RZ, PT ;  /* 0x000000ff0c00720c */ /* 0x000fe20003f06270 */
[----:B------:R-:W-:Y:S01]  /*2fa0*/  @!P5 IMAD.IADD R6, R6, 0x1, -R28 ;  /* 0x000000010606d824 */ /* 0x000fe200078e0a1c */
[----:B------:R-:W-:Y:S01]  /*2fb0*/  ISETP.GE.AND P5, PT, R9, RZ, PT ;  /* 0x000000ff0900720c */ /* 0x000fe20003fa6270 */
[----:B------:R0:W-:Y:S01]  /*2fc0*/  STL [R1+0x160], R0 ;  /* 0x0001600001007387 */ /* 0x0001e20000100800 */
[----:B------:R-:W-:Y:S02]  /*2fd0*/  IMAD.MOV R8, RZ, RZ, -R8 ;  /* 0x000000ffff087224 */ /* 0x000fe400078e0a08 */
[----:B------:R-:W-:Y:S02]  /*2fe0*/  @!P3 IMAD.IADD R4, R4, 0x1, -R28 ;  /* 0x000000010404b824 */ /* 0x000fe400078e0a1c */
[----:B------:R-:W-:-:S02]  /*2ff0*/  IMAD.MOV.U32 R3, RZ, RZ, R6 ;  /* 0x000000ffff037224 */ /* 0x000fc400078e0006 */
[----:B------:R-:W-:Y:S01]  /*3000*/  @!P6 IMAD.IADD R2, R2, 0x1, -R28 ;  /* 0x000000010202e824 */ /* 0x000fe200078e0a1c */
[C---:B------:R-:W-:Y:S01]  /*3010*/  ISETP.GT.U32.AND P3, PT, R28.reuse, R4, PT ;  /* 0x000000041c00720c */ /* 0x040fe20003f64070 */
[----:B------:R-:W-:Y:S01]  /*3020*/  @!P2 IMAD.MOV R3, RZ, RZ, -R3 ;  /* 0x000000ffff03a224 */ /* 0x000fe200078e0a03 */
[----:B------:R-:W-:Y:S01]  /*3030*/  ISETP.GE.AND P2, PT, R11, RZ, PT ;  /* 0x000000ff0b00720c */ /* 0x000fe20003f46270 */
[----:B0-----:R-:W-:Y:S01]  /*3040*/  IMAD.MOV.U32 R0, RZ, RZ, R5 ;  /* 0x000000ffff007224 */ /* 0x001fe200078e0005 */
[----:B------:R-:W-:Y:S01]  /*3050*/  IABS R11, R11 ;  /* 0x0000000b000b7213 */ /* 0x000fe20000000000 */
[----:B------:R-:W-:Y:S01]  /*3060*/  IMAD R18, R28, R8, R18 ;  /* 0x000000081c127224 */ /* 0x000fe200078e0212 */
[----:B------:R-:W-:Y:S01]  /*3070*/  STL [R1+0x168], R3 ;  /* 0x0001680301007387 */ /* 0x000fe20000100800 */
[----:B------:R-:W-:Y:S01]  /*3080*/  @!P1 IMAD.MOV R0, RZ, RZ, -R0 ;  /* 0x000000ffff009224 */ /* 0x000fe200078e0a00 */
[----:B------:R-:W-:Y:S01]  /*3090*/  ISETP.GE.AND P1, PT, R10, RZ, PT ;  /* 0x000000ff0a00720c */ /* 0x000fe20003f26270 */
[----:B------:R-:W-:Y:S01]  /*30a0*/  IMAD.HI.U32 R6, R7, R11, RZ ;  /* 0x0000000b07067227 */ /* 0x000fe200078e00ff */
[----:B------:R-:W-:-:S02]  /*30b0*/  IABS R10, R10 ;  /* 0x0000000a000a7213 */ /* 0x000fc40000000000 */
[----:B------:R0:W-:Y:S01]  /*30c0*/  STL [R1+0x16c], R0 ;  /* 0x00016c0001007387 */ /* 0x0001e20000100800 */
[----:B------:R-:W-:Y:S02]  /*30d0*/  IMAD.MOV R6, RZ, RZ, -R6 ;  /* 0x000000ffff067224 */ /* 0x000fe400078e0a06 */
[----:B------:R-:W-:-:S04]  /*30e0*/  IMAD.HI.U32 R5, R7, R10, RZ ;  /* 0x0000000a07057227 */ /* 0x000fc800078e00ff */
[----:B------:R-:W-:Y:S02]  /*30f0*/  IMAD.MOV R5, RZ, RZ, -R5 ;  /* 0x000000ffff057224 */ /* 0x000fe400078e0a05 */
[----:B------:R-:W-:Y:S02]  /*3100*/  @!P3 IMAD.IADD R4, R4, 0x1, -R28 ;  /* 0x000000010404b824 */ /* 0x000fe400078e0a1c */
[----:B0-----:R-:W-:Y:S02]  /*3110*/  IMAD.MOV.U32 R0, RZ, RZ, R2 ;  /* 0x000000ffff007224 */ /* 0x001fe400078e0002 */
[----:B------:R-:W-:Y:S02]  /*3120*/  VIADD R9, R29, 0x4e ;  /* 0x0000004e1d097836 */ /* 0x000fe40000000000 */
[----:B------:R-:W-:Y:S01]  /*3130*/  @!P4 IMAD.MOV R0, RZ, RZ, -R0 ;  /* 0x000000ffff00c224 */ /* 0x000fe200078e0a00 */
[C---:B------:R-:W-:Y:S01]  /*3140*/  ISETP.GT.U32.AND P4, PT, R28.reuse, R18, PT ;  /* 0x000000121c00720c */ /* 0x040fe20003f84070 */
[C---:B------:R-:W-:Y:S01]  /*3150*/  IMAD R11, R28.reuse, R6, R11 ;  /* 0x000000061c0b7224 */ /* 0x040fe200078e020b */
[----:B------:R-:W-:Y:S01]  /*3160*/  ISETP.GE.AND P6, PT, R9, RZ, PT ;  /* 0x000000ff0900720c */ /* 0x000fe20003fc6270 */
[C---:B------:R-:W-:Y:S01]  /*3170*/  IMAD R10, R28.reuse, R5, R10 ;  /* 0x000000051c0a7224 */ /* 0x040fe200078e020a */
[----:B------:R0:W-:Y:S01]  /*3180*/  STL [R1+0x170], R0 ;  /* 0x0001700001007387 */ /* 0x0001e20000100800 */
[----:B------:R-:W-:Y:S01]  /*3190*/  IABS R9, R9 ;  /* 0x0000000900097213 */ /* 0x000fe20000000000 */
[----:B------:R-:W-:Y:S01]  /*31a0*/  VIADD R19, R29, 0x4d ;  /* 0x0000004d1d137836 */ /* 0x000fe20000000000 */
[----:B------:R-:W-:Y:S01]  /*31b0*/  ISETP.GT.U32.AND P3, PT, R28, R11, PT ;  /* 0x0000000b1c00720c */ /* 0x000fe20003f64070 */
[----:B------:R-:W-:-:S04]  /*31c0*/  IMAD.HI.U32 R5, R7, R17, RZ ;  /* 0x0000001107057227 */ /* 0x000fc800078e00ff */
[----:B------:R-:W-:-:S04]  /*31d0*/  IMAD.HI.U32 R2, R7, R9, RZ ;  /* 0x0000000907027227 */ /* 0x000fc800078e00ff */
[----:B0-----:R-:W-:Y:S02]  /*31e0*/  IMAD.MOV.U32 R0, RZ, RZ, R4 ;  /* 0x000000ffff007224 */ /* 0x001fe400078e0004 */
[----:B------:R-:W-:Y:S02]  /*31f0*/  @!P4 IMAD.IADD R18, R18, 0x1, -R28 ;  /* 0x000000011212c824 */ /* 0x000fe400078e0a1c */
[----:B------:R-:W-:Y:S01]  /*3200*/  @!P5 IMAD.MOV R0, RZ, RZ, -R0 ;  /* 0x000000ffff00d224 */ /* 0x000fe200078e0a00 */
[C---:B------:R-:W-:Y:S01]  /*3210*/  ISETP.GT.U32.AND P5, PT, R28.reuse, R10, PT ;  /* 0x0000000a1c00720c */ /* 0x040fe20003fa4070 */
[----:B------:R-:W-:Y:S01]  /*3220*/  IMAD.MOV R2, RZ, RZ, -R2 ;  /* 0x000000ffff027224 */ /* 0x000fe200078e0a02 */
[C---:B------:R-:W-:Y:S01]  /*3230*/  ISETP.GT.U32.AND P4, PT, R28.reuse, R18, PT ;  /* 0x000000121c00720c */ /* 0x040fe20003f84070 */
[----:B------:R-:W-:Y:S01]  /*3240*/  @!P3 IMAD.IADD R11, R11, 0x1, -R28 ;  /* 0x000000010b0bb824 */ /* 0x000fe200078e0a1c */
[----:B------:R0:W-:Y:S01]  /*3250*/  STL [R1+0x17c], R0 ;  /* 0x00017c0001007387 */ /* 0x0001e20000100800 */
[C---:B------:R-:W-:Y:S01]  /*3260*/  IMAD R9, R28.reuse, R2, R9 ;  /* 0x000000021c097224 */ /* 0x040fe200078e0209 */
[----:B------:R-:W-:Y:S01]  /*3270*/  IABS R2, R19 ;  /* 0x0000001300027213 */ /* 0x000fe20000000000 */
[----:B------:R-:W-:Y:S01]  /*3280*/  IMAD.MOV R5, RZ, RZ, -R5 ;  /* 0x000000ffff057224 */ /* 0x000fe200078e0a05 */
[----:B------:R-:W-:Y:S01]  /*3290*/  ISETP.GT.U32.AND P3, PT, R28, R11, PT ;  /* 0x0000000b1c00720c */ /* 0x000fe20003f64070 */
[----:B------:R-:W-:-:S02]  /*32a0*/  VIADD R4, R29, 0x4b ;  /* 0x0000004b1d047836 */ /* 0x000fc40000000000 */
[----:B------:R-:W-:-:S03]  /*32b0*/  IMAD.HI.U32 R12, R7, R2, RZ ;  /* 0x00000002070c7227 */ /* 0x000fc600078e00ff */
[----:B------:R-:W-:Y:S01]  /*32c0*/  IABS R6, R4 ;  /* 0x0000000400067213 */ /* 0x000fe20000000000 */
[----:B------:R-:W-:Y:S02]  /*32d0*/  @!P5 IMAD.IADD R10, R10, 0x1, -R28 ;  /* 0x000000010a0ad824 */ /* 0x000fe400078e0a1c */
[----:B------:R-:W-:Y:S02]  /*32e0*/  IMAD.MOV R12, RZ, RZ, -R12 ;  /* 0x000000ffff0c7224 */ /* 0x000fe400078e0a0c */
[----:B------:R-:W-:Y:S01]  /*32f0*/  @!P4 IMAD.IADD R18, R18, 0x1, -R28 ;  /* 0x000000011212c824 */ /* 0x000fe200078e0a1c */
[C---:B------:R-:W-:Y:S01]  /*3300*/  ISETP.GT.U32.AND P5, PT, R28.reuse, R10, PT ;  /* 0x0000000a1c00720c */ /* 0x040fe20003fa4070 */
[C---:B------:R-:W-:Y:S01]  /*3310*/  IMAD R2, R28.reuse, R12, R2 ;  /* 0x0000000c1c027224 */ /* 0x040fe200078e0202 */
[C---:B------:R-:W-:Y:S01]  /*3320*/  ISETP.GT.U32.AND P4, PT, R28.reuse, R9, PT ;  /* 0x000000091c00720c */ /* 0x040fe20003f84070 */
[C---:B------:R-:W-:Y:S02]  /*3330*/  IMAD R17, R28.reuse, R5, R17 ;  /* 0x000000051c117224 */ /* 0x040fe400078e0211 */
[----:B------:R-:W-:Y:S01]  /*3340*/  @!P3 IMAD.IADD R11, R11, 0x1, -R28 ;  /* 0x000000010b0bb824 */ /* 0x000fe200078e0a1c */
[----:B------:R-:W-:Y:S01]  /*3350*/  ISETP.GT.U32.AND P3, PT, R28, R2, PT ;  /* 0x000000021c00720c */ /* 0x000fe20003f64070 */
[----:B------:R-:W-:-:S02]  /*3360*/  VIADD R5, R29, 0x49 ;  /* 0x000000491d057836 */ /* 0x000fc40000000000 */
[----:B0-----:R-:W-:Y:S02]  /*3370*/  IMAD.MOV.U32 R0, RZ, RZ, R18 ;  /* 0x000000ffff007224 */ /* 0x001fe400078e0012 */
[----:B------:R-:W-:Y:S01]  /*3380*/  VIADD R8, R29, 0x4a ;  /* 0x0000004a1d087836 */ /* 0x000fe20000000000 */
[----:B------:R-:W-:Y:S01]  /*3390*/  IABS R18, R5 ;  /* 0x0000000500127213 */ /* 0x000fe20000000000 */
[--C-:B------:R-:W-:Y:S01]  /*33a0*/  @!P5 IMAD.IADD R10, R10, 0x1, -R28.reuse ;  /* 0x000000010a0ad824 */ /* 0x100fe200078e0a1c */
[----:B------:R-:W-:Y:S01]  /*33b0*/  ISETP.GT.U32.AND P5, PT, R28, R17, PT ;  /* 0x000000111c00720c */ /* 0x000fe20003fa4070 */
[----:B------:R-:W-:Y:S01]  /*33c0*/  @!P4 IMAD.IADD R9, R9, 0x1, -R28 ;  /* 0x000000010909c824 */ /* 0x000fe200078e0a1c */
[----:B------:R-:W-:Y:S01]  /*33d0*/  IABS R16, R8 ;  /* 0x0000000800107213 */ /* 0x000fe20000000000 */
[----:B------:R-:W-:Y:S01]  /*33e0*/  @!P0 IMAD.MOV R0, RZ, RZ, -R0 ;  /* 0x000000ffff008224 */ /* 0x000fe200078e0a00 */
[----:B------:R-:W-:Y:S01]  /*33f0*/  ISETP.GE.AND P4, PT, R19, RZ, PT ;  /* 0x000000ff1300720c */ /* 0x000fe20003f86270 */
[----:B------:R-:W-:Y:S01]  /*3400*/  @!P3 IMAD.IADD R2, R2, 0x1, -R28 ;  /* 0x000000010202b824 */ /* 0x000fe200078e0a1c */
[----:B------:R-:W-:Y:S01]  /*3410*/  ISETP.GT.U32.AND P0, PT, R28, R9, PT ;  /* 0x000000091c00720c */ /* 0x000fe20003f04070 */
[----:B------:R-:W-:Y:S01]  /*3420*/  IMAD.HI.U32 R13, R7, R6, RZ ;  /* 0x00000006070d7227 */ /* 0x000fe200078e00ff */
[----:B------:R-:W-:Y:S01]  /*3430*/  ISETP.GE.AND P3, PT, R14, RZ, PT ;  /* 0x000000ff0e00720c */ /* 0x000fe20003f66270 */
[----:B------:R0:W-:Y:S02]  /*3440*/  STL [R1+0x184], R0 ;  /* 0x0001840001007387 */ /* 0x0001e40000100800 */
[----:B------:R-:W-:-:S02]  /*3450*/  IMAD.MOV.U32 R14, RZ, RZ, R18 ;  /* 0x000000ffff0e7224 */ /* 0x000fc400078e0012 */
[----:B------:R-:W-:Y:S02]  /*3460*/  @!P5 IMAD.IADD R17, R17, 0x1, -R28 ;  /* 0x000000011111d824 */ /* 0x000fe400078e0a1c */
[----:B------:R-:W-:-:S03]  /*3470*/  IMAD.HI.U32 R12, R7, R16, RZ ;  /* 0x00000010070c7227 */ /* 0x000fc600078e00ff */
[----:B------:R-:W-:Y:S01]  /*3480*/  ISETP.GT.U32.AND P5, PT, R28, R17, PT ;  /* 0x000000111c00720c */ /* 0x000fe20003fa4070 */
[----:B------:R-:W-:Y:S01]  /*3490*/  IMAD.MOV R13, RZ, RZ, -R13 ;  /* 0x000000ffff0d7224 */ /* 0x000fe200078e0a0d */
[----:B------:R-:W-:Y:S01]  /*34a0*/  IADD3 R12, -R12, RZ, RZ ;  /* 0x000000ff0c0c7210 */ /* 0x000fe20007ffe1ff */
[----:B0-----:R-:W-:Y:S02]  /*34b0*/  IMAD.MOV.U32 R0, RZ, RZ, R11 ;  /* 0x000000ffff007224 */ /* 0x001fe400078e000b */
[----:B------:R-:W-:-:S04]  /*34c0*/  IMAD.HI.U32 R11, R7, R14, RZ ;  /* 0x0000000e070b7227 */ /* 0x000fc800078e00ff */
[C---:B------:R-:W-:Y:S02]  /*34d0*/  IMAD R6, R28.reuse, R13, R6 ;  /* 0x0000000d1c067224 */ /* 0x040fe400078e0206 */
[----:B------:R-:W-:Y:S01]  /*34e0*/  @!P2 IMAD.MOV R0, RZ, RZ, -R0 ;  /* 0x000000ffff00a224 */ /* 0x000fe200078e0a00 */
[C---:B------:R-:W-:Y:S01]  /*34f0*/  ISETP.GT.U32.AND P2, PT, R28.reuse, R2, PT ;  /* 0x000000021c00720c */ /* 0x040fe20003f44070 */
[----:B------:R-:W-:Y:S02]  /*3500*/  IMAD.MOV R11, RZ, RZ, -R11 ;  /* 0x000000ffff0b7224 */ /* 0x000fe400078e0a0b */
[----:B------:R-:W-:Y:S01]  /*3510*/  @!P0 IMAD.IADD R9, R9, 0x1, -R28 ;  /* 0x0000000109098824 */ /* 0x000fe200078e0a1c */
[----:B------:R0:W-:Y:S01]  /*3520*/  STL [R1+0x188], R0 ;  /* 0x0001880001007387 */ /* 0x0001e20000100800 */
[C---:B------:R-:W-:Y:S01]  /*3530*/  ISETP.GT.U32.AND P0, PT, R28.reuse, R6, PT ;  /* 0x000000061c00720c */ /* 0x040fe20003f04070 */
[C---:B------:R-:W-:Y:S02]  /*3540*/  IMAD R14, R28.reuse, R11, R14 ;  /* 0x0000000b1c0e7224 */ /* 0x040fe400078e020e */
[----:B------:R-:W-:-:S02]  /*3550*/  IMAD R16, R28, R12, R16 ;  /* 0x0000000c1c107224 */ /* 0x000fc400078e0210 */
[----:B------:R-:W-:Y:S01]  /*3560*/  @!P5 IMAD.IADD R17, R17, 0x1, -R28 ;  /* 0x000000011111d824 */ /* 0x000fe200078e0a1c */
[----:B------:R-:W-:Y:S01]  /*3570*/  ISETP.GT.U32.AND P5, PT, R28, R14, PT ;  /* 0x0000000e1c00720c */ /* 0x000fe20003fa4070 */
[----:B------:R-:W-:Y:S02]  /*3580*/  IMAD.MOV.U32 R3, RZ, RZ, R10 ;  /* 0x000000ffff037224 */ /* 0x000fe400078e000a */
[----:B0-----:R-:W-:Y:S02]  /*3590*/  IMAD.MOV.U32 R0, RZ, RZ, R9 ;  /* 0x000000ffff007224 */ /* 0x001fe400078e0009 */
[----:B------:R-:W-:Y:S01]  /*35a0*/  @!P1 IMAD.MOV R3, RZ, RZ, -R3 ;  /* 0x000000ffff039224 */ /* 0x000fe200078e0a03 */
[----:B------:R-:W-:Y:S01]  /*35b0*/  ISETP.GE.AND P1, PT, R4, RZ, PT ;  /* 0x000000ff0400720c */ /* 0x000fe20003f26270 */
[----:B------:R-:W-:Y:S01]  /*35c0*/  @!P6 IMAD.MOV R0, RZ, RZ, -R0 ;  /* 0x000000ffff00e224 */ /* 0x000fe200078e0a00 */
[----:B------:R-:W-:Y:S01]  /*35d0*/  ISETP.GT.U32.AND P6, PT, R28, R16, PT ;  /* 0x000000101c00720c */ /* 0x000fe20003fc4070 */
[C---:B------:R-:W-:Y:S01]  /*35e0*/  VIADD R10, R29.reuse, 0x47 ;  /* 0x000000471d0a7836 */ /* 0x040fe20000000000 */
[----:B------:R-:W-:Y:S01]  /*35f0*/  @!P0 IADD3 R6, R6, -R28, RZ ;  /* 0x8000001c06068210 */ /* 0x000fe20007ffe0ff */
[----:B------:R-:W-:Y:S01]  /*3600*/  VIADD R4, R29, 0x48 ;  /* 0x000000481d047836 */ /* 0x000fe20000000000 */
[----:B------:R-:W-:Y:S01]  /*3610*/  ISETP.GE.AND P0, PT, R5, RZ, PT ;  /* 0x000000ff0500720c */ /* 0x000fe20003f06270 */
[--C-:B------:R-:W-:Y:S01]  /*3620*/  @!P2 IMAD.IADD R2, R2, 0x1, -R28.reuse ;  /* 0x000000010202a824 */ /* 0x100fe200078e0a1c */
[----:B------:R-:W-:Y:S01]  /*3630*/  IABS R5, R10 ;  /* 0x0000000a00057213 */ /* 0x000fe20000000000 */
[----:B------:R-:W-:Y:S01]  /*3640*/  STL [R1+0x194], R3 ;  /* 0x0001940301007387 */ /* 0x000fe20000100800 */
[----:B------:R-:W-:Y:S01]  /*3650*/  IABS R9, R4 ;  /* 0x0000000400097213 */ /* 0x000fe20000000000 */
[----:B------:R-:W-:Y:S01]  /*3660*/  @!P5 IMAD.IADD R14, R14, 0x1, -R28 ;  /* 0x000000010e0ed824 */ /* 0x000fe200078e0a1c */
[----:B------:R-:W-:Y:S01]  /*3670*/  ISETP.GE.AND P2, PT, R8, RZ, PT ;  /* 0x000000ff0800720c */ /* 0x000fe20003f46270 */
[----:B------:R0:W-:Y:S01]  /*3680*/  STL [R1+0x19c], R0 ;  /* 0x00019c0001007387 */ /* 0x0001e20000100800 */
[----:B------:R-:W-:-:S02]  /*3690*/  VIADD R13, R29, 0x46 ;  /* 0x000000461d0d7836 */ /* 0x000fc40000000000 */
[----:B------:R-:W-:Y:S01]  /*36a0*/  @!P6 IMAD.IADD R16, R16, 0x1, -R28 ;  /* 0x000000011010e824 */ /* 0x000fe200078e0a1c */
[C---:B------:R-:W-:Y:S01]  /*36b0*/  ISETP.GT.U32.AND P6, PT, R28.reuse, R6, PT ;  /* 0x000000061c00720c */ /* 0x040fe20003fc4070 */
[----:B------:R-:W-:Y:S01]  /*36c0*/  IMAD.HI.U32 R8, R7, R9, RZ ;  /* 0x0000000907087227 */ /* 0x000fe200078e00ff */
[----:B------:R-:W-:Y:S02]  /*36d0*/  IABS R12, R13 ;  /* 0x0000000d000c7213 */ /* 0x000fe40000000000 */
[----:B------:R-:W-:Y:S01]  /*36e0*/  ISETP.GT.U32.AND P5, PT, R28, R16, PT ;  /* 0x000000101c00720c */ /* 0x000fe20003fa4070 */
[----:B------:R-:W-:Y:S02]  /*36f0*/  IMAD.MOV R8, RZ, RZ, -R8 ;  /* 0x000000ffff087224 */ /* 0x000fe400078e0a08 */
[----:B0-----:R-:W-:Y:S02]  /*3700*/  IMAD.MOV.U32 R0, RZ, RZ, R2 ;  /* 0x000000ffff007224 */ /* 0x001fe400078e0002 */
[----:B------:R-:W-:-:S02]  /*3710*/  IMAD.MOV.U32 R2, RZ, RZ, R5 ;  /* 0x000000ffff027224 */ /* 0x000fc400078e0005 */
[----:B------:R-:W-:Y:S01]  /*3720*/  @!P4 IMAD.MOV R0, RZ, RZ, -R0 ;  /* 0x000000ffff00c224 */ /* 0x000fe200078e0a00 */
[----:B------:R-:W-:Y:S01]  /*3730*/  ISETP.GT.U32.AND P4, PT, R28, R14, PT ;  /* 0x0000000e1c00720c */ /* 0x000fe20003f84070 */
[----:B------:R-:W-:-:S03]  /*3740*/  IMAD.HI.U32 R5, R7, R2, RZ ;  /* 0x0000000207057227 */ /* 0x000fc600078e00ff */
[----:B------:R0:W-:Y:S01]  /*3750*/  STL [R1+0x1a0], R0 ;  /* 0x0001a00001007387 */ /* 0x0001e20000100800 */
[----:B------:R-:W-:Y:S02]  /*3760*/  IMAD.MOV R5, RZ, RZ, -R5 ;  /* 0x000000ffff057224 */ /* 0x000fe400078e0a05 */
[C---:B------:R-:W-:Y:S02]  /*3770*/  IMAD R9, R28.reuse, R8, R9 ;  /* 0x000000081c097224 */ /* 0x040fe400078e0209 */
[----:B------:R-:W-:Y:S02]  /*3780*/  IMAD R2, R28, R5, R2 ;  /* 0x000000051c027224 */ /* 0x000fe400078e0202 */
[--C-:B------:R-:W-:Y:S01]  /*3790*/  @!P6 IMAD.IADD R6, R6, 0x1, -R28.reuse ;  /* 0x000000010606e824 */ /* 0x100fe200078e0a1c */
[----:B------:R-:W-:Y:S01]  /*37a0*/  ISETP.GT.U32.AND P6, PT, R28, R9, PT ;  /* 0x000000091c00720c */ /* 0x000fe20003fc4070 */
[----:B------:R-:W-:Y:S01]  /*37b0*/  @!P4 IMAD.IADD R14, R14, 0x1, -R28 ;  /* 0x000000010e0ec824 */ /* 0x000fe200078e0a1c */
[----:B------:R-:W-:Y:S01]  /*37c0*/  ISETP.GT.U32.AND P4, PT, R28, R2, PT ;  /* 0x000000021c00720c */ /* 0x000fe20003f84070 */
[----:B------:R-:W-:-:S02]  /*37d0*/  VIADD R11, R29, 0x45 ;  /* 0x000000451d0b7836 */ /* 0x000fc40000000000 */
[----:B------:R-:W-:-:S03]  /*37e0*/  IMAD.HI.U32 R5, R7, R12, RZ ;  /* 0x0000000c07057227 */ /* 0x000fc600078e00ff */
[----:B------:R-:W-:Y:S01]  /*37f0*/  IABS R19, R11 ;  /* 0x0000000b00137213 */ /* 0x000fe20000000000 */
[----:B------:R-:W-:Y:S02]  /*3800*/  IMAD.MOV.U32 R3, RZ, RZ, R17 ;  /* 0x000000ffff037224 */ /* 0x000fe400078e0011 */
[----:B------:R-:W-:Y:S01]  /*3810*/  @!P5 IMAD.IADD R16, R16, 0x1, -R28 ;  /* 0x000000011010d824 */ /* 0x000fe200078e0a1c */
[----:B------:R-:W-:Y:S01]  /*3820*/  ISETP.GE.AND P5, PT, R4, RZ, PT ;  /* 0x000000ff0400720c */ /* 0x000fe20003fa6270 */
[----:B------:R-:W-:Y:S01]  /*3830*/  IMAD.HI.U32 R8, R7, R19, RZ ;  /* 0x0000001307087227 */ /* 0x000fe200078e00ff */
[----:B------:R-:W-:Y:S02]  /*3840*/  @!P6 IADD3 R9, R9, -R28, RZ ;  /* 0x8000001c0909e210 */ /* 0x000fe40007ffe0ff */
[----:B------:R-:W-:Y:S01]  /*3850*/  ISETP.GE.AND P6, PT, R10, RZ, PT ;  /* 0x000000ff0a00720c */ /* 0x000fe20003fc6270 */
[----:B------:R-:W-:Y:S02]  /*3860*/  VIADD R4, R29, 0x44 ;  /* 0x000000441d047836 */ /* 0x000fe40000000000 */
[----:B------:R-:W-:-:S02]  /*3870*/  IMAD.MOV R5, RZ, RZ, -R5 ;  /* 0x000000ffff057224 */ /* 0x000fc400078e0a05 */
[----:B------:R-:W-:Y:S02]  /*3880*/  @!P4 IMAD.IADD R2, R2, 0x1, -R28 ;  /* 0x000000010202c824 */ /* 0x000fe400078e0a1c */
[----:B------:R-:W-:Y:S01]  /*3890*/  @!P3 IMAD.MOV R3, RZ, RZ, -R3 ;  /* 0x000000ffff03b224 */ /* 0x000fe200078e0a03 */
[C---:B------:R-:W-:Y:S01]  /*38a0*/  ISETP.GT.U32.AND P3, PT, R28.reuse, R9, PT ;  /* 0x000000091c00720c */ /* 0x040fe20003f64070 */
[----:B0-----:R-:W-:Y:S01]  /*38b0*/  IMAD.MOV.U32 R0, RZ, RZ, R6 ;  /* 0x000000ffff007224 */ /* 0x001fe200078e0006 */
[C---:B------:R-:W-:Y:S01]  /*38c0*/  ISETP.GT.U32.AND P4, PT, R28.reuse, R2, PT ;  /* 0x000000021c00720c */ /* 0x040fe20003f84070 */
[----:B------:R-:W-:Y:S01]  /*38d0*/  IMAD.MOV R8, RZ, RZ, -R8 ;  /* 0x000000ffff087224 */ /* 0x000fe200078e0a08 */
[----:B------:R0:W-:Y:S01]  /*38e0*/  STL [R1+0x198], R3 ;  /* 0x0001980301007387 */ /* 0x0001e20000100800 */
[----:B------:R-:W-:Y:S02]  /*38f0*/  VIADD R10, R29, 0x43 ;  /* 0x000000431d0a7836 */ /* 0x000fe40000000000 */
[----:B------:R-:W-:Y:S01]  /*3900*/  IMAD R12, R28, R5, R12 ;  /* 0x000000051c0c7224 */ /* 0x000fe200078e020c */
[----:B------:R-:W-:Y:S01]  /*3910*/  IABS R5, R4 ;  /* 0x0000000400057213 */ /* 0x000fe20000000000 */
[----:B------:R-:W-:-:S02]  /*3920*/  @!P1 IMAD.MOV R0, RZ, RZ, -R0 ;  /* 0x000000ffff009224 */ /* 0x000fc400078e0a00 */
[C---:B------:R-:W-:Y:S01]  /*3930*/  IMAD R19, R28.reuse, R8, R19 ;  /* 0x000000081c137224 */ /* 0x040fe200078e0213 */
[----:B------:R-:W-:Y:S01]  /*3940*/  IABS R8, R10 ;  /* 0x0000000a00087213 */ /* 0x000fe20000000000 */
[----:B------:R-:W-:Y:S01]  /*3950*/  IMAD.HI.U32 R6, R7, R5, RZ ;  /* 0x0000000507067227 */ /* 0x000fe200078e00ff */
[C---:B------:R-:W-:Y:S01]  /*3960*/  ISETP.GT.U32.AND P1, PT, R28.reuse, R12, PT ;  /* 0x0000000c1c00720c */ /* 0x040fe20003f24070 */
[----:B------:R1:W-:Y:S02]  /*3970*/  STL [R1+0x1b4], R0 ;  /* 0x0001b40001007387 */ /* 0x0003e40000100800 */
[----:B0-----:R-:W-:Y:S02]  /*3980*/  IMAD.MOV.U32 R3, RZ, RZ, R16 ;  /* 0x000000ffff037224 */ /* 0x001fe400078e0010 */
[----:B------:R-:W-:Y:S01]  /*3990*/  @!P3 IMAD.IADD R9, R9, 0x1, -R28 ;  /* 0x000000010909b824 */ /* 0x000fe200078e0a1c */
[----:B------:R-:W-:Y:S01]  /*39a0*/  ISETP.GE.AND P3, PT, R11, RZ, PT ;  /* 0x000000ff0b00720c */ /* 0x000fe20003f66270 */
[----:B------:R-:W-:Y:S01]  /*39b0*/  @!P2 IMAD.MOV R3, RZ, RZ, -R3 ;  /* 0x000000ffff03a224 */ /* 0x000fe200078e0a03 */
[----:B------:R-:W-:Y:S01]  /*39c0*/  ISETP.GT.U32.AND P2, PT, R28, R19, PT ;  /* 0x000000131c00720c */ /* 0x000fe20003f44070 */
[----:B------:R-:W-:-:S02]  /*39d0*/  IMAD.MOV R6, RZ, RZ, -R6 ;  /* 0x000000ffff067224 */ /* 0x000fc400078e0a06 */
[----:B-1----:R-:W-:Y:S01]  /*39e0*/  IMAD.MOV.U32 R0, RZ, RZ, R14 ;  /* 0x000000ffff007224 */ /* 0x002fe200078e000e */
[----:B------:R0:W-:Y:S01]  /*39f0*/  STL [R1+0x1ac], R3 ;  /* 0x0001ac0301007387 */ /* 0x0001e20000100800 */
[----:B------:R-:W-:-:S04]  /*3a00*/  IMAD.HI.U32 R14, R7, R8, RZ ;  /* 0x00000008070e7227 */ /* 0x000fc800078e00ff */
[----:B------:R-:W-:Y:S01]  /*3a10*/  @!P0 IMAD.MOV R0, RZ, RZ, -R0 ;  /* 0x000000ffff008224 */ /* 0x000fe200078e0a00 */
[----:B------:R-:W-:Y:S01]  /*3a20*/  ISETP.GE.AND P0, PT, R13, RZ, PT ;  /* 0x000000ff0d00720c */ /* 0x000fe20003f06270 */
[----:B------:R-:W-:Y:S02]  /*3a30*/  IMAD.MOV R14, RZ, RZ, -R14 ;  /* 0x000000ffff0e7224 */ /* 0x000fe400078e0a0e */
[--C-:B------:R-:W-:Y:S01]  /*3a40*/  @!P4 IMAD.IADD R2, R2, 0x1, -R28.reuse ;  /* 0x000000010202c824 */ /* 0x100fe200078e0a1c */
[----:B------:R1:W-:Y:S01]  /*3a50*/  STL [R1+0x1c0], R0 ;  /* 0x0001c00001007387 */ /* 0x0003e20000100800 */
[----:B------:R-:W-:Y:S01]  /*3a60*/  IMAD R5, R28, R6, R5 ;  /* 0x000000061c057224 */ /* 0x000fe200078e0205 */
[----:B------:R-:W-:Y:S01]  /*3a70*/  ISETP.GE.AND P4, PT, R4, RZ, PT ;  /* 0x000000ff0400720c */ /* 0x000fe20003f86270 */
[----:B0-----:R-:W-:Y:S01]  /*3a80*/  IMAD.MOV.U32 R3, RZ, RZ, R9 ;  /* 0x000000ffff037224 */ /* 0x001fe200078e0009 */
[----:B------:R-:W-:Y:S01]  /*3a90*/  IADD3 R4, R29, 0x42, RZ ;  /* 0x000000421d047810 */ /* 0x000fe20007ffe0ff */
[----:B------:R-:W-:-:S02]  /*3aa0*/  @!P1 IMAD.IADD R12, R12, 0x1, -R28 ;  /* 0x000000010c0c9824 */ /* 0x000fc400078e0a1c */
[C---:B------:R-:W-:Y:S01]  /*3ab0*/  IMAD R8, R28.reuse, R14, R8 ;  /* 0x0000000e1c087224 */ /* 0x040fe200078e0208 */
[----:B------:R-:W-:Y:S01]  /*3ac0*/  IABS R9, R4 ;  /* 0x0000000400097213 */ /* 0x000fe20000000000 */
[----:B------:R-:W-:Y:S01]  /*3ad0*/  @!P5 IMAD.MOV R3, RZ, RZ, -R3 ;  /* 0x000000ffff03d224 */ /* 0x000fe200078e0a03 */
[C---:B------:R-:W-:Y:S01]  /*3ae0*/  ISETP.GT.U32.AND P5, PT, R28.reuse, R5, PT ;  /* 0x000000051c00720c */ /* 0x040fe20003fa4070 */
[----:B-1----:R-:W-:Y:S01]  /*3af0*/  IMAD.MOV.U32 R0, RZ, RZ, R2 ;  /* 0x000000ffff007224 */ /* 0x002fe200078e0002 */
[C---:B------:R-:W-:Y:S01]  /*3b00*/  ISETP.GT.U32.AND P1, PT, R28.reuse, R12, PT ;  /* 0x0000000c1c00720c */ /* 0x040fe20003f24070 */
[----:B------:R-:W-:Y:S01]  /*3b10*/  @!P2 IMAD.IADD R19, R19, 0x1, -R28 ;  /* 0x000000011313a824 */ /* 0x000fe200078e0a1c */
[----:B------:R-:W-:Y:S01]  /*3b20*/  STL [R1+0x1b0], R3 ;  /* 0x0001b00301007387 */ /* 0x000fe20000100800 */
[----:B------:R-:W-:Y:S01]  /*3b30*/  @!P6 IMAD.MOV R0, RZ, RZ, -R0 ;  /* 0x000000ffff00e224 */ /* 0x000fe200078e0a00 */
[C---:B------:R-:W-:Y:S01]  /*3b40*/  ISETP.GT.U32.AND P6, PT, R28.reuse, R8, PT ;  /* 0x000000081c00720c */ /* 0x040fe20003fc4070 */
[C---:B------:R-:W-:Y:S01]  /*3b50*/  VIADD R6, R29.reuse, 0x41 ;  /* 0x000000411d067836 */ /* 0x040fe20000000000 */
[----:B------:R-:W-:Y:S01]  /*3b60*/  ISETP.GT.U32.AND P2, PT, R28, R19, PT ;  /* 0x000000131c00720c */ /* 0x000fe20003f44070 */
[C---:B------:R-:W-:Y:S01]  /*3b70*/  VIADD R13, R29.reuse, 0x3e ;  /* 0x0000003e1d0d7836 */ /* 0x040fe20000000000 */
[----:B------:R0:W-:Y:S01]  /*3b80*/  STL [R1+0x1c4], R0 ;  /* 0x0001c40001007387 */ /* 0x0001e20000100800 */
[----:B------:R-:W-:Y:S01]  /*3b90*/  VIADD R11, R29, 0x40 ;  /* 0x000000401d0b7836 */ /* 0x000fe20000000000 */
[----:B------:R-:W-:Y:S01]  /*3ba0*/  IABS R2, R6 ;  /* 0x0000000600027213 */ /* 0x000fe20000000000 */
[--C-:B------:R-:W-:Y:S01]  /*3bb0*/  @!P5 IMAD.IADD R5, R5, 0x1, -R28.reuse ;  /* 0x000000010505d824 */ /* 0x100fe200078e0a1c */
[----:B------:R-:W-:Y:S01]  /*3bc0*/  IABS R14, R13 ;  /* 0x0000000d000e7213 */ /* 0x000fe20000000000 */
[----:B------:R-:W-:Y:S01]  /*3bd0*/  @!P1 IMAD.IADD R12, R12, 0x1, -R28 ;  /* 0x000000010c0c9824 */ /* 0x000fe200078e0a1c */
[----:B------:R-:W-:Y:S01]  /*3be0*/  ISETP.GE.AND P1, PT, R10, RZ, PT ;  /* 0x000000ff0a00720c */ /* 0x000fe20003f26270 */
[----:B------:R-:W-:Y:S01]  /*3bf0*/  IMAD.HI.U32 R10, R7, R9, RZ ;  /* 0x00000009070a7227 */ /* 0x000fe200078e00ff */
[----:B------:R-:W-:-:S02]  /*3c00*/  ISETP.GT.U32.AND P5, PT, R28, R5, PT ;  /* 0x000000051c00720c */ /* 0x000fc40003fa4070 */
[----:B------:R-:W-:Y:S01]  /*3c10*/  IABS R16, R11 ;  /* 0x0000000b00107213 */ /* 0x000fe20000000000 */
[--C-:B------:R-:W-:Y:S02]  /*3c20*/  @!P6 IMAD.IADD R8, R8, 0x1, -R28.reuse ;  /* 0x000000010808e824 */ /* 0x100fe400078e0a1c */
[----:B------:R-:W-:Y:S01]  /*3c30*/  @!P2 IMAD.IADD R19, R19, 0x1, -R28 ;  /* 0x000000011313a824 */ /* 0x000fe200078e0a1c */
[----:B------:R-:W-:Y:S01]  /*3c40*/  ISETP.GE.AND P2, PT, R4, RZ, PT ;  /* 0x000000ff0400720c */ /* 0x000fe20003f46270 */
[----:B------:R-:W-:Y:S01]  /*3c50*/  IMAD.HI.U32 R4, R7, R2, RZ ;  /* 0x0000000207047227 */ /* 0x000fe200078e00ff */
[----:B------:R-:W-:-:S03]  /*3c60*/  ISETP.GT.U32.AND P6, PT, R28, R8, PT ;  /* 0x000000081c00720c */ /* 0x000fc60003fc4070 */
[----:B------:R-:W-:Y:S02]  /*3c70*/  IMAD.MOV R10, RZ, RZ, -R10 ;  /* 0x000000ffff0a7224 */ /* 0x000fe400078e0a0a */
[----:B------:R-:W-:Y:S02]  /*3c80*/  IMAD.MOV R4, RZ, RZ, -R4 ;  /* 0x000000ffff047224 */ /* 0x000fe400078e0a04 */
[C---:B------:R-:W-:Y:S01]  /*3c90*/  IMAD R9, R28.reuse, R10, R9 ;  /* 0x0000000a1c097224 */ /* 0x040fe200078e0209 */
[----:B------:R-:W-:Y:S01]  /*3ca0*/  IADD3 R10, R29, 0x3f, RZ ;  /* 0x0000003f1d0a7810 */ /* 0x000fe20007ffe0ff */
[C---:B------:R-:W-:Y:S02]  /*3cb0*/  IMAD R2, R28.reuse, R4, R2 ;  /* 0x000000041c027224 */ /* 0x040fe400078e0202 */
[--C-:B------:R-:W-:Y:S01]  /*3cc0*/  @!P5 IMAD.IADD R5, R5, 0x1, -R28.reuse ;  /* 0x000000010505d824 */ /* 0x100fe200078e0a1c */
[----:B------:R-:W-:Y:S01]  /*3cd0*/  ISETP.GT.U32.AND P5, PT, R28, R9, PT ;  /* 0x000000091c00720c */ /* 0x000fe20003fa4070 */
[----:B------:R-:W-:Y:S01]  /*3ce0*/  @!P6 IMAD.IADD R8, R8, 0x1, -R28 ;  /* 0x000000010808e824 */ /* 0x000fe200078e0a1c */
[----:B------:R-:W-:Y:S01]  /*3cf0*/  ISETP.GT.U32.AND P6, PT, R28, R2, PT ;  /* 0x000000021c00720c */ /* 0x000fe20003fc4070 */
[----:B0-----:R-:W-:Y:S01]  /*3d00*/  IMAD.MOV.U32 R0, RZ, RZ, R12 ;  /* 0x000000ffff007224 */ /* 0x001fe200078e000c */
[----:B------:R-:W-:Y:S01]  /*3d10*/  IABS R17, R10 ;  /* 0x0000000a00117213 */ /* 0x000fe20000000000 */
[----:B------:R-:W-:-:S02]  /*3d20*/  VIADD R4, R29, 0x3d ;  /* 0x0000003d1d047836 */ /* 0x000fc40000000000 */
[----:B------:R-:W-:Y:S01]  /*3d30*/  @!P0 IMAD.MOV R0, RZ, RZ, -R0 ;  /* 0x000000ffff008224 */ /* 0x000fe200078e0a00 */
[----:B------:R-:W-:Y:S01]  /*3d40*/  ISETP.GE.AND P0, PT, R6, RZ, PT ;  /* 0x000000ff0600720c */ /* 0x000fe20003f06270 */
[----:B------:R-:W-:Y:S01]  /*3d50*/  IMAD.HI.U32 R20, R7, R17, RZ ;  /* 0x0000001107147227 */ /* 0x000fe200078e00ff */
[----:B------:R-:W-:Y:S02]  /*3d60*/  IABS R12, R4 ;  /* 0x00000004000c7213 */ /* 0x000fe40000000000 */
[----:B------:R0:W-:Y:S01]  /*3d70*/  STL [R1+0x1b8], R0 ;  /* 0x0001b80001007387 */ /* 0x0001e20000100800 */
[--C-:B------:R-:W-:Y:S02]  /*3d80*/  @!P5 IMAD.IADD R9, R9, 0x1, -R28.reuse ;  /* 0x000000010909d824 */ /* 0x100fe400078e0a1c */
[----:B------:R-:W-:Y:S02]  /*3d90*/  @!P6 IMAD.IADD R2, R2, 0x1, -R28 ;  /* 0x000000010202e824 */ /* 0x000fe400078e0a1c */
[----:B------:R-:W-:Y:S01]  /*3da0*/  IMAD.HI.U32 R18, R7, R14, RZ ;  /* 0x0000000e07127227 */ /* 0x000fe200078e00ff */
[----:B------:R-:W-:-:S03]  /*3db0*/  ISETP.GT.U32.AND P6, PT, R28, R9, PT ;  /* 0x000000091c00720c */ /* 0x000fc60003fc4070 */
[----:B------:R-:W-:Y:S02]  /*3dc0*/  IMAD.MOV R20, RZ, RZ, -R20 ;  /* 0x000000ffff147224 */ /* 0x000fe400078e0a14 */
[----:B0-----:R-:W-:Y:S02]  /*3dd0*/  IMAD.MOV.U32 R0, RZ, RZ, R19 ;  /* 0x000000ffff007224 */ /* 0x001fe400078e0013 */
[----:B------:R-:W-:Y:S02]  /*3de0*/  IMAD.MOV R18, RZ, RZ, -R18 ;  /* 0x000000ffff127224 */ /* 0x000fe400078e0a12 */
[----:B------:R-:W-:Y:S01]  /*3df0*/  @!P3 IMAD.MOV R0, RZ, RZ, -R0 ;  /* 0x000000ffff00b224 */ /* 0x000fe200078e0a00 */
[----:B------:R-:W-:Y:S01]  /*3e00*/  ISETP.GE.AND P3, PT, R11, RZ, PT ;  /* 0x000000ff0b00720c */ /* 0x000fe20003f66270 */
[C---:B------:R-:W-:Y:S02]  /*3e10*/  IMAD R11, R28.reuse, R20, R17 ;  /* 0x000000141c0b7224 */ /* 0x040fe400078e0211 */
[----:B------:R-:W-:Y:S01]  /*3e20*/  @!P6 IMAD.IADD R9, R9, 0x1, -R28 ;  /* 0x000000010909e824 */ /* 0x000fe200078e0a1c */
[----:B------:R0:W-:Y:S01]  /*3e30*/  STL [R1+0x1a8], R0 ;  /* 0x0001a80001007387 */ /* 0x0001e20000100800 */
[----:B------:R-:W-:Y:S01]  /*3e40*/  IMAD.HI.U32 R6, R7, R16, RZ ;  /* 0x0000001007067227 */ /* 0x000fe200078e00ff */
[----:B------:R-:W-:-:S03]  /*3e50*/  ISETP.GT.U32.AND P6, PT, R28, R11, PT ;  /* 0x0000000b1c00720c */ /* 0x000fc60003fc4070 */
[----:B------:R-:W-:Y:S02]  /*3e60*/  IMAD.MOV.U32 R19, RZ, RZ, R12 ;  /* 0x000000ffff137224 */ /* 0x000fe400078e000c */
[----:B------:R-:W-:Y:S02]  /*3e70*/  IMAD R12, R28, R18, R14 ;  /* 0x000000121c0c7224 */ /* 0x000fe400078e020e */
[----:B------:R-:W-:Y:S02]  /*3e80*/  IMAD.MOV R6, RZ, RZ, -R6 ;  /* 0x000000ffff067224 */ /* 0x000fe400078e0a06 */
[----:B0-----:R-:W-:Y:S02]  /*3e90*/  IMAD.MOV.U32 R0, RZ, RZ, R5 ;  /* 0x000000ffff007224 */ /* 0x001fe400078e0005 */
[----:B------:R-:W-:-:S03]  /*3ea0*/  IMAD.HI.U32 R5, R7, R19, RZ ;  /* 0x0000001307057227 */ /* 0x000fc600078e00ff */
[----:B------:R-:W-:Y:S01]  /*3eb0*/  @!P4 IADD3 R0, -R0, RZ, RZ ;  /* 0x000000ff0000c210 */ /* 0x000fe20007ffe1ff */
[C---:B------:R-:W-:Y:S01]  /*3ec0*/  IMAD R16, R28.reuse, R6, R16 ;  /* 0x000000061c107224 */ /* 0x040fe200078e0210 */
[C---:B------:R-:W-:Y:S01]  /*3ed0*/  ISETP.GT.U32.AND P4, PT, R28.reuse, R2, PT ;  /* 0x000000021c00720c */ /* 0x040fe20003f84070 */
[----:B------:R-:W-:Y:S02]  /*3ee0*/  IMAD.MOV.U32 R3, RZ, RZ, R8 ;  /* 0x000000ffff037224 */ /* 0x000fe400078e0008 */
[----:B------:R0:W-:Y:S01]  /*3ef0*/  STL [R1+0x190], R0 ;  /* 0x0001900001007387 */ /* 0x0001e20000100800 */
[----:B------:R-:W-:Y:S01]  /*3f00*/  IMAD.MOV R5, RZ, RZ, -R5 ;  /* 0x000000ffff057224 */ /* 0x000fe200078e0a05 */
[----:B------:R-:W-:Y:S01]  /*3f10*/  ISETP.GT.U32.AND P5, PT, R28, R16, PT ;  /* 0x000000101c00720c */ /* 0x000fe20003fa4070 */
[----:B------:R-:W-:Y:S02]  /*3f20*/  VIADD R6, R29, 0x3c ;  /* 0x0000003c1d067836 */ /* 0x000fe40000000000 */
[----:B------:R-:W-:Y:S01]  /*3f30*/  @!P1 IMAD.MOV R3, RZ, RZ, -R3 ;  /* 0x000000ffff039224 */ /* 0x000fe200078e0a03 */
[----:B------:R-:W-:Y:S01]  /*3f40*/  ISETP.GE.AND P1, PT, R10, RZ, PT ;  /* 0x000000ff0a00720c */ /* 0x000fe20003f26270 */
[C---:B------:R-:W-:Y:S01]  /*3f50*/  IMAD R10, R28.reuse, R5, R19 ;  /* 0x000000051c0a7224 */ /* 0x040fe200078e0213 */
[----:B------:R-:W-:Y:S01]  /*3f60*/  IABS R17, R6 ;  /* 0x0000000600117213 */ /* 0x000fe20000000000 */
[----:B------:R-:W-:Y:S01]  /*3f70*/  @!P6 IMAD.IADD R11, R11, 0x1, -R28 ;  /* 0x000000010b0be824 */ /* 0x000fe200078e0a1c */
[----:B------:R-:W-:Y:S01]  /*3f80*/  STL [R1+0x18c], R3 ;  /* 0x00018c0301007387 */ /* 0x000fe20000100800 */
[----:B0-----:R-:W-:Y:S01]  /*3f90*/  IMAD.MOV.U32 R0, RZ, RZ, R9 ;  /* 0x000000ffff007224 */ /* 0x001fe200078e0009 */
[----:B------:R-:W-:Y:S01]  /*3fa0*/  ISETP.GT.U32.AND P6, PT, R28, R10, PT ;  /* 0x0000000a1c00720c */ /* 0x000fe20003fc4070 */
[----:B------:R-:W-:-:S04]  /*3fb0*/  IMAD.HI.U32 R8, R7, R17, RZ ;  /* 0x0000001107087227 */ /* 0x000fc800078e00ff */
[----:B------:R-:W-:Y:S01]  /*3fc0*/  @!P2 IMAD.MOV R0, RZ, RZ, -R0 ;  /* 0x000000ffff00a224 */ /* 0x000fe200078e0a00 */
[----:B------:R-:W-:Y:S01]  /*3fd0*/  ISETP.GT.U32.AND P2, PT, R28, R12, PT ;  /* 0x0000000c1c00720c */ /* 0x000fe20003f44070 */
[--C-:B------:R-:W-:Y:S02]  /*3fe0*/  @!P5 IMAD.IADD R16, R16, 0x1, -R28.reuse ;  /* 0x000000011010d824 */ /* 0x100fe400078e0a1c */
[----:B------:R-:W-:Y:S01]  /*3ff0*/  @!P4 IMAD.IADD R2, R2, 0x1, -R28 ;  /* 0x000000010202c824 */ /* 0x000fe200078e0a1c */
[----:B------:R0:W-:Y:S01]  /*4000*/  STL [R1+0x180], R0 ;  /* 0x0001800001007387 */ /* 0x0001e20000100800 */
[----:B------:R-:W-:Y:S01]  /*4010*/  IMAD.MOV R8, RZ, RZ, -R8 ;  /* 0x000000ffff087224 */ /* 0x000fe200078e0a08 */
[C---:B------:R-:W-:Y:S01]  /*4020*/  ISETP.GT.U32.AND P5, PT, R28.reuse, R16, PT ;  /* 0x000000101c00720c */ /* 0x040fe20003fa4070 */
[----:B------:R-:W-:Y:S01]  /*4030*/  VIADD R5, R29, 0x3b ;  /* 0x0000003b1d057836 */ /* 0x000fe20000000000 */
[----:B------:R-:W-:Y:S01]  /*4040*/  ISETP.GE.AND P4, PT, R13, RZ, PT ;  /* 0x000000ff0d00720c */ /* 0x000fe20003f86270 */
[----:B------:R-:W-:-:S02]  /*4050*/  IMAD R8, R28, R8, R17 ;  /* 0x000000081c087224 */ /* 0x000fc400078e0211 */
[--C-:B------:R-:W-:Y:S01]  /*4060*/  @!P6 IMAD.IADD R10, R10, 0x1, -R28.reuse ;  /* 0x000000010a0ae824 */ /* 0x100fe200078e0a1c */
[----:B------:R-:W-:Y:S01]  /*4070*/  IABS R14, R5 ;  /* 0x00000005000e7213 */ /* 0x000fe20000000000 */
[----:B------:R-:W-:Y:S01]  /*4080*/  @!P2 IMAD.IADD R12, R12, 0x1, -R28 ;  /* 0x000000010c0ca824 */ /* 0x000fe200078e0a1c */
[C---:B------:R-:W-:Y:S01]  /*4090*/  ISETP.GT.U32.AND P2, PT, R28.reuse, R11, PT ;  /* 0x0000000b1c00720c */ /* 0x040fe20003f44070 */
[----:B0-----:R-:W-:Y:S01]  /*40a0*/  IMAD.MOV.U32 R0, RZ, RZ, R2 ;  /* 0x000000ffff007224 */ /* 0x001fe200078e0002 */
[----:B------:R-:W-:Y:S01]  /*40b0*/  ISETP.GT.U32.AND P6, PT, R28, R10, PT ;  /* 0x0000000a1c00720c */ /* 0x000fe20003fc4070 */
[----:B------:R-:W-:-:S03]  /*40c0*/  IMAD.HI.U32 R18, R7, R14, RZ ;  /* 0x0000000e07127227 */ /* 0x000fc600078e00ff */
[----:B------:R-:W-:Y:S01]  /*40d0*/  @!P0 IADD3 R0, -R0, RZ, RZ ;  /* 0x000000ff00008210 */ /* 0x000fe20007ffe1ff */
[----:B------:R-:W-:Y:S01]  /*40e0*/  VIADD R17, R29, 0x39 ;  /* 0x000000391d117836 */ /* 0x000fe20000000000 */
[----:B------:R-:W-:Y:S01]  /*40f0*/  ISETP.GT.U32.AND P0, PT, R28, R12, PT ;  /* 0x0000000c1c00720c */ /* 0x000fe20003f04070 */
[----:B------:R-:W-:Y:S02]  /*4100*/  IMAD.MOV R18, RZ, RZ, -R18 ;  /* 0x000000ffff127224 */ /* 0x000fe400078e0a12 */
[--C-:B------:R-:W-:Y:S01]  /*4110*/  @!P5 IMAD.IADD R16, R16, 0x1, -R28.reuse ;  /* 0x000000011010d824 */ /* 0x100fe200078e0a1c */
[----:B------:R-:W-:Y:S01]  /*4120*/  ISETP.GE.AND P5, PT, R4, RZ, PT ;  /* 0x000000ff0400720c */ /* 0x000fe20003fa6270 */
[----:B------:R-:W-:Y:S01]  /*4130*/  @!P2 IMAD.IADD R11, R11, 0x1, -R28 ;  /* 0x000000010b0ba824 */ /* 0x000fe200078e0a1c */
[C---:B------:R-:W-:Y:S01]  /*4140*/  ISETP.GT.U32.AND P2, PT, R28.reuse, R8, PT ;  /* 0x000000081c00720c */ /* 0x040fe20003f44070 */
[C---:B------:R-:W-:Y:S01]  /*4150*/  VIADD R9, R29.reuse, 0x38 ;  /* 0x000000381d097836 */ /* 0x040fe20000000000 */
[----:B------:R-:W-:Y:S01]  /*4160*/  IABS R4, R17 ;  /* 0x0000001100047213 */ /* 0x000fe20000000000 */
[----:B------:R-:W-:Y:S01]  /*4170*/  IMAD R14, R28, R18, R14 ;  /* 0x000000121c0e7224 */ /* 0x000fe200078e020e */
[----:B------:R0:W-:Y:S01]  /*4180*/  STL [R1+0x178], R0 ;  /* 0x0001780001007387 */ /* 0x0001e20000100800 */
[----:B------:R-:W-:Y:S01]  /*4190*/  IMAD.MOV.U32 R3, RZ, RZ, R16 ;  /* 0x000000ffff037224 */ /* 0x000fe200078e0010 */
[----:B------:R-:W-:Y:S01]  /*41a0*/  IABS R2, R9 ;  /* 0x0000000900027213 */ /* 0x000fe20000000000 */
[----:B------:R-:W-:-:S02]  /*41b0*/  VIADD R13, R29, 0x3a ;  /* 0x0000003a1d0d7836 */ /* 0x000fc40000000000 */
[--C-:B------:R-:W-:Y:S01]  /*41c0*/  @!P0 IMAD.IADD R12, R12, 0x1, -R28.reuse ;  /* 0x000000010c0c8824 */ /* 0x100fe200078e0a1c */
[----:B------:R-:W-:Y:S01]  /*41d0*/  ISETP.GE.AND P0, PT, R6, RZ, PT ;  /* 0x000000ff0600720c */ /* 0x000fe20003f06270 */
[----:B------:R-:W-:Y:S01]  /*41e0*/  IMAD.HI.U32 R6, R7, R4, RZ ;  /* 0x0000000407067227 */ /* 0x000fe200078e00ff */
[----:B------:R-:W-:Y:S02]  /*41f0*/  @!P3 IADD3 R3, -R3, RZ, RZ ;  /* 0x000000ff0303b210 */ /* 0x000fe40007ffe1ff */
[----:B------:R-:W-:Y:S01]  /*4200*/  IABS R19, R13 ;  /* 0x0000000d00137213 */ /* 0x000fe20000000000 */
[--C-:B------:R-:W-:Y:S01]  /*4210*/  @!P2 IMAD.IADD R8, R8, 0x1, -R28.reuse ;  /* 0x000000010808a824 */ /* 0x100fe200078e0a1c */
[----:B------:R-:W-:Y:S01]  /*4220*/  ISETP.GE.AND P2, PT, R5, RZ, PT ;  /* 0x000000ff0500720c */ /* 0x000fe20003f46270 */
[----:B------:R-:W-:Y:S01]  /*4230*/  @!P6 IMAD.IADD R10, R10, 0x1, -R28 ;  /* 0x000000010a0ae824 */ /* 0x000fe200078e0a1c */
[C---:B------:R-:W-:Y:S01]  /*4240*/  ISETP.GT.U32.AND P6, PT, R28.reuse, R14, PT ;  /* 0x0000000e1c00720c */ /* 0x040fe20003fc4070 */
[----:B------:R-:W-:Y:S01]  /*4250*/  IMAD.HI.U32 R18, R7, R2, RZ ;  /* 0x0000000207127227 */ /* 0x000fe200078e00ff */
[----:B------:R-:W-:Y:S01]  /*4260*/  ISETP.GT.U32.AND P3, PT, R28, R8, PT ;  /* 0x000000081c00720c */ /* 0x000fe20003f64070 */
[----:B------:R1:W-:Y:S02]  /*4270*/  STL [R1+0x174], R3 ;  /* 0x0001740301007387 */ /* 0x0003e40000100800 */
[----:B------:R-:W-:-:S02]  /*4280*/  IMAD.MOV R6, RZ, RZ, -R6 ;  /* 0x000000ffff067224 */ /* 0x000fc400078e0a06 */
[----:B0-----:R-:W-:Y:S02]  /*4290*/  IMAD.MOV.U32 R0, RZ, RZ, R11 ;  /* 0x000000ffff007224 */ /* 0x001fe400078e000b */
[----:B------:R-:W-:-:S04]  /*42a0*/  IMAD.HI.U32 R20, R7, R19, RZ ;  /* 0x0000001307147227 */ /* 0x000fc800078e00ff */
[----:B------:R-:W-:Y:S02]  /*42b0*/  IMAD.MOV R18, RZ, RZ, -R18 ;  /* 0x000000ffff127224 */ /* 0x000fe400078e0a12 */
[C---:B------:R-:W-:Y:S02]  /*42c0*/  IMAD R4, R28.reuse, R6, R4 ;  /* 0x000000061c047224 */ /* 0x040fe400078e0204 */
[----:B-1----:R-:W-:Y:S02]  /*42d0*/  IMAD.MOV.U32 R3, RZ, RZ, R12 ;  /* 0x000000ffff037224 */ /* 0x002fe400078e000c */
[----:B------:R-:W-:Y:S02]  /*42e0*/  @!P1 IMAD.MOV R0, RZ, RZ, -R0 ;  /* 0x000000ffff009224 */ /* 0x000fe400078e0a00 */
[----:B------:R-:W-:Y:S02]  /*42f0*/  IMAD.MOV R20, RZ, RZ, -R20 ;  /* 0x000000ffff147224 */ /* 0x000fe400078e0a14 */
[C---:B------:R-:W-:Y:S01]  /*4300*/  IMAD R2, R28.reuse, R18, R2 ;  /* 0x000000121c027224 */ /* 0x040fe200078e0202 */
[----:B------:R0:W-:Y:S01]  /*4310*/  STL [R1+0x164], R0 ;  /* 0x0001640001007387 */ /* 0x0001e20000100800 */
[----:B------:R-:W-:Y:S01]  /*4320*/  @!P4 IMAD.MOV R3, RZ, RZ, -R3 ;  /* 0x000000ffff03c224 */ /* 0x000fe200078e0a03 */
[----:B------:R-:W-:Y:S01]  /*4330*/  ISETP.GT.U32.AND P4, PT, R28, R4, PT ;  /* 0x000000041c00720c */ /* 0x000fe20003f84070 */
[----:B------:R-:W-:-:S02]  /*4340*/  VIADD R6, R29, 0x37 ;  /* 0x000000371d067836 */ /* 0x000fc40000000000 */
[--C-:B------:R-:W-:Y:S01]  /*4350*/  @!P6 IMAD.IADD R14, R14, 0x1, -R28.reuse ;  /* 0x000000010e0ee824 */ /* 0x100fe200078e0a1c */
[----:B------:R-:W-:Y:S01]  /*4360*/  STL [R1+0x158], R3 ;  /* 0x0001580301007387 */ /* 0x000fe20000100800 */
[----:B------:R-:W-:Y:S01]  /*4370*/  IMAD R5, R28, R20, R19 ;  /* 0x000000141c057224 */ /* 0x000fe200078e0213 */
[----:B------:R-:W-:Y:S01]  /*4380*/  IABS R19, R6 ;  /* 0x0000000600137213 */ /* 0x000fe20000000000 */
[----:B------:R-:W-:Y:S01]  /*4390*/  @!P3 IMAD.IADD R8, R8, 0x1, -R28 ;  /* 0x000000010808b824 */ /* 0x000fe200078e0a1c */
[C---:B------:R-:W-:Y:S01]  /*43a0*/  ISETP.GT.U32.AND P3, PT, R28.reuse, R2, PT ;  /* 0x000000021c00720c */ /* 0x040fe20003f64070 */
[----:B0-----:R-:W-:Y:S01]  /*43b0*/  IMAD.MOV.U32 R0, RZ, RZ, R10 ;  /* 0x000000ffff007224 */ /* 0x001fe200078e000a */
[C---:B------:R-:W-:Y:S01]  /*43c0*/  ISETP.GT.U32.AND P1, PT, R28.reuse, R14, PT ;  /* 0x0000000e1c00720c */ /* 0x040fe20003f24070 */
[----:B------:R-:W-:Y:S01]  /*43d0*/  VIADD R18, R29, 0x36 ;  /* 0x000000361d127836 */ /* 0x000fe20000000000 */
[----:B------:R-:W-:Y:S01]  /*43e0*/  ISETP.GT.U32.AND P6, PT, R28, R5, PT ;  /* 0x000000051c00720c */ /* 0x000fe20003fc4070 */
[----:B------:R-:W-:Y:S01]  /*43f0*/  @!P5 IMAD.MOV R0, RZ, RZ, -R0 ;  /* 0x000000ffff00d224 */ /* 0x000fe200078e0a00 */
[----:B------:R-:W-:Y:S01]  /*4400*/  ISETP.GE.AND P5, PT, R13, RZ, PT ;  /* 0x000000ff0d00720c */ /* 0x000fe20003fa6270 */
[----:B------:R-:W-:Y:S01]  /*4410*/  IMAD.MOV.U32 R11, RZ, RZ, R19 ;  /* 0x000000ffff0b7224 */ /* 0x000fe200078e0013 */
[----:B------:R-:W-:Y:S01]  /*4420*/  IABS R16, R18 ;  /* 0x0000001200107213 */ /* 0x000fe20000000000 */
[----:B------:R-:W-:Y:S01]  /*4430*/  @!P4 IMAD.IADD R4, R4, 0x1, -R28 ;  /* 0x000000010404c824 */ /* 0x000fe200078e0a1c */
[----:B------:R0:W-:Y:S01]  /*4440*/  STL [R1+0x144], R0 ;  /* 0x0001440001007387 */ /* 0x0001e20000100800 */
[----:B------:R-:W-:-:S04]  /*4450*/  IMAD.HI.U32 R12, R7, R11, RZ ;  /* 0x0000000b070c7227 */ /* 0x000fc800078e00ff */
[----:B------:R-:W-:Y:S02]  /*4460*/  IMAD.MOV.U32 R10, RZ, RZ, R16 ;  /* 0x000000ffff0a7224 */ /* 0x000fe400078e0010 */
[----:B------:R-:W-:Y:S01]  /*4470*/  @!P3 IMAD.IADD R2, R2, 0x1, -R28 ;  /* 0x000000010202b824 */ /* 0x000fe200078e0a1c */
[----:B------:R-:W-:Y:S01]  /*4480*/  ISETP.GT.U32.AND P3, PT, R28, R4, PT ;  /* 0x000000041c00720c */ /* 0x000fe20003f64070 */
[----:B------:R-:W-:Y:S02]  /*4490*/  IMAD.MOV R12, RZ, RZ, -R12 ;  /* 0x000000ffff0c7224 */ /* 0x000fe400078e0a0c */
[----:B0-----:R-:W-:Y:S02]  /*44a0*/  IMAD.MOV.U32 R0, RZ, RZ, R8 ;  /* 0x000000ffff007224 */ /* 0x001fe400078e0008 */
[----:B------:R-:W-:Y:S01]  /*44b0*/  @!P1 IMAD.IADD R14, R14, 0x1, -R28 ;  /* 0x000000010e0e9824 */ /* 0x000fe200078e0a1c */
[----:B------:R-:W-:Y:S01]  /*44c0*/  ISETP.GE.AND P1, PT, R17, RZ, PT ;  /* 0x000000ff1100720c */ /* 0x000fe20003f26270 */
[----:B------:R-:W-:Y:S01]  /*44d0*/  IMAD.HI.U32 R13, R7, R10, RZ ;  /* 0x0000000a070d7227 */ /* 0x000fe200078e00ff */
[----:B------:R-:W-:-:S02]  /*44e0*/  @!P0 IADD3 R0, -R0, RZ, RZ ;  /* 0x000000ff00008210 */ /* 0x000fc40007ffe1ff */
[C---:B------:R-:W-:Y:S01]  /*44f0*/  ISETP.GT.U32.AND P0, PT, R28.reuse, R2, PT ;  /* 0x000000021c00720c */ /* 0x040fe20003f04070 */
[--C-:B------:R-:W-:Y:S01]  /*4500*/  @!P6 IMAD.IADD R5, R5, 0x1, -R28.reuse ;  /* 0x000000010505e824 */ /* 0x100fe200078e0a1c */
[----:B------:R-:W-:Y:S01]  /*4510*/  ISETP.GE.AND P6, PT, R9, RZ, PT ;  /* 0x000000ff0900720c */ /* 0x000fe20003fc6270 */
[----:B------:R0:W-:Y:S01]  /*4520*/  STL [R1+0x140], R0 ;  /* 0x0001400001007387 */ /* 0x0001e20000100800 */
[C---:B------:R-:W-:Y:S02]  /*4530*/  IMAD R9, R28.reuse, R12, R11 ;  /* 0x0000000c1c097224 */ /* 0x040fe400078e020b */
[----:B------:R-:W-:Y:S01]  /*4540*/  IMAD.MOV R8, RZ, RZ, -R13 ;  /* 0x000000ffff087224 */ /* 0x000fe200078e0a0d */
[----:B------:R-:W-:Y:S01]  /*4550*/  ISETP.GT.U32.AND P4, PT, R28, R5, PT ;  /* 0x000000051c00720c */ /* 0x000fe20003f84070 */
[----:B------:R-:W-:Y:S02]  /*4560*/  @!P3 IMAD.IADD R4, R4, 0x1, -R28 ;  /* 0x000000010404b824 */ /* 0x000fe400078e0a1c */
[----:B------:R-:W-:-:S02]  /*4570*/  IMAD R8, R28, R8, R10 ;  /* 0x000000081c087224 */ /* 0x000fc400078e020a */
[C---:B------:R-:W-:Y:S02]  /*4580*/  VIADD R13, R29.reuse, 0x35 ;  /* 0x000000351d0d7836 */ /* 0x040fe40000000000 */
[----:B0-----:R-:W-:Y:S01]  /*4590*/  IMAD.MOV.U32 R0, RZ, RZ, R14 ;  /* 0x000000ffff007224 */ /* 0x001fe200078e000e */
[C---:B------:R-:W-:Y:S01]  /*45a0*/  ISETP.GT.U32.AND P3, PT, R28.reuse, R8, PT ;  /* 0x000000081c00720c */ /* 0x040fe20003f64070 */
[----:B------:R-:W-:Y:S01]  /*45b0*/  VIADD R10, R29, 0x34 ;  /* 0x000000341d0a7836 */ /* 0x000fe20000000000 */
[----:B------:R-:W-:Y:S01]  /*45c0*/  IABS R12, R13 ;  /* 0x0000000d000c7213 */ /* 0x000fe20000000000 */
[----:B------:R-:W-:Y:S01]  /*45d0*/  @!P2 IMAD.MOV R0, RZ, RZ, -R0 ;  /* 0x000000ffff00a224 */ /* 0x000fe200078e0a00 */
[----:B------:R-:W-:Y:S01]  /*45e0*/  ISETP.GT.U32.AND P2, PT, R28, R9, PT ;  /* 0x000000091c00720c */ /* 0x000fe20003f44070 */
[----:B------:R-:W-:Y:S01]  /*45f0*/  @!P4 IMAD.IADD R5, R5, 0x1, -R28 ;  /* 0x000000010505c824 */ /* 0x000fe200078e0a1c */
[----:B------:R-:W-:Y:S01]  /*4600*/  IABS R11, R10 ;  /* 0x0000000a000b7213 */ /* 0x000fe20000000000 */
[----:B------:R-:W-:Y:S01]  /*4610*/  IMAD.HI.U32 R17, R7, R12, RZ ;  /* 0x0000000c07117227 */ /* 0x000fe200078e00ff */
[----:B------:R0:W-:Y:S01]  /*4620*/  STL [R1+0x130], R0 ;  /* 0x0001300001007387 */ /* 0x0001e20000100800 */
[----:B------:R-:W-:-:S02]  /*4630*/  ISETP.GE.AND P4, PT, R6, RZ, PT ;  /* 0x000000ff0600720c */ /* 0x000fc40003f86270 */
[----:B------:R-:W-:-:S04]  /*4640*/  IMAD.HI.U32 R16, R7, R11, RZ ;  /* 0x0000000b07107227 */ /* 0x000fc800078e00ff */
[--C-:B------:R-:W-:Y:S02]  /*4650*/  @!P3 IMAD.IADD R8, R8, 0x1, -R28.reuse ;  /* 0x000000010808b824 */ /* 0x100fe400078e0a1c */
[--C-:B------:R-:W-:Y:S01]  /*4660*/  @!P2 IMAD.IADD R9, R9, 0x1, -R28.reuse ;  /* 0x000000010909a824 */ /* 0x100fe200078e0a1c */
[----:B------:R-:W-:Y:S01]  /*4670*/  ISETP.GE.AND P2, PT, R13, RZ, PT ;  /* 0x000000ff0d00720c */ /* 0x000fe20003f46270 */
[----:B0-----:R-:W-:Y:S02]  /*4680*/  IMAD.MOV.U32 R0, RZ, RZ, R5 ;  /* 0x000000ffff007224 */ /* 0x001fe400078e0005 */
[----:B------:R-:W-:Y:S01]  /*4690*/  @!P0 IMAD.IADD R2, R2, 0x1, -R28 ;  /* 0x0000000102028824 */ /* 0x000fe200078e0a1c */
[C---:B------:R-:W-:Y:S01]  /*46a0*/  ISETP.GT.U32.AND P3, PT, R28.reuse, R9, PT ;  /* 0x000000091c00720c */ /* 0x040fe20003f64070 */
[----:B------:R-:W-:Y:S01]  /*46b0*/  @!P5 IMAD.MOV R0, RZ, RZ, -R0 ;  /* 0x000000ffff00d224 */ /* 0x000fe200078e0a00 */
[----:B------:R-:W-:Y:S01]  /*46c0*/  ISETP.GT.U32.AND P5, PT, R28, R8, PT ;  /* 0x000000081c00720c */ /* 0x000fe20003fa4070 */
[----:B------:R-:W-:Y:S01]  /*46d0*/  IMAD.MOV R17, RZ, RZ, -R17 ;  /* 0x000000ffff117224 */ /* 0x000fe200078e0a11 */
[----:B------:R-:W-:Y:S01]  /*46e0*/  ISETP.GE.AND P0, PT, R18, RZ, PT ;  /* 0x000000ff1200720c */ /* 0x000fe20003f06270 */
[----:B------:R-:W-:Y:S01]  /*46f0*/  IMAD.MOV R13, RZ, RZ, -R16 ;  /* 0x000000ffff0d7224 */ /* 0x000fe200078e0a10 */
[----:B------:R0:W-:Y:S01]  /*4700*/  STL [R1+0x12c], R0 ;  /* 0x00012c0001007387 */ /* 0x0001e20000100800 */
[----:B------:R-:W-:-:S02]  /*4710*/  IMAD R5, R28, R17, R12 ;  /* 0x000000111c057224 */ /* 0x000fc400078e020c */
[----:B------:R-:W-:Y:S02]  /*4720*/  IMAD.MOV.U32 R3, RZ, RZ, R4 ;  /* 0x000000ffff037224 */ /* 0x000fe400078e0004 */
[C---:B------:R-:W-:Y:S02]  /*4730*/  IMAD R4, R28.reuse, R13, R11 ;  /* 0x0000000d1c047224 */ /* 0x040fe400078e020b */
[----:B------:R-:W-:Y:S02]  /*4740*/  VIADD R6, R29, 0x33 ;  /* 0x000000331d067836 */ /* 0x000fe40000000000 */
[----:B------:R-:W-:Y:S01]  /*4750*/  @!P1 IMAD.MOV R3, RZ, RZ, -R3 ;  /* 0x000000ffff039224 */ /* 0x000fe200078e0a03 */
[----:B0-----:R-:W-:Y:S01]  /*4760*/  MOV R0, R2 ;  /* 0x0000000200007202 */ /* 0x001fe20000000f00 */
[--C-:B------:R-:W-:Y:S01]  /*4770*/  @!P3 IMAD.IADD R9, R9, 0x1, -R28.reuse ;  /* 0x000000010909b824 */ /* 0x100fe200078e0a1c */
[----:B------:R-:W-:Y:S01]  /*4780*/  ISETP.GT.U32.AND P1, PT, R28, R5, PT ;  /* 0x000000051c00720c */ /* 0x000fe20003f24070 */
[----:B------:R-:W-:Y:S01]  /*4790*/  @!P5 IMAD.IADD R8, R8, 0x1, -R28 ;  /* 0x000000010808d824 */ /* 0x000fe200078e0a1c */
[----:B------:R-:W-:Y:S01]  /*47a0*/  ISETP.GT.U32.AND P3, PT, R28, R4, PT ;  /* 0x000000041c00720c */ /* 0x000fe20003f64070 */
[----:B------:R-:W-:Y:S01]  /*47b0*/  @!P6 IMAD.MOV R0, RZ, RZ, -R0 ;  /* 0x000000ffff00e224 */ /* 0x000fe200078e0a00 */
[----:B------:R-:W-:Y:S01]  /*47c0*/  IABS R14, R6 ;  /* 0x00000006000e7213 */ /* 0x000fe20000000000 */
[----:B------:R-:W-:Y:S01]  /*47d0*/  STL [R1+0x11c], R3 ;  /* 0x00011c0301007387 */ /* 0x000fe20000100800 */
[----:B------:R-:W-:Y:S01]  /*47e0*/  ISETP.GE.AND P5, PT, R6, RZ, PT ;  /* 0x000000ff0600720c */ /* 0x000fe20003fa6270 */
[----:B------:R-:W-:Y:S01]  /*47f0*/  VIADD R6, R29, 0x32 ;  /* 0x000000321d067836 */ /* 0x000fe20000000000 */
[----:B------:R-:W-:Y:S01]  /*4800*/  ISETP.GE.AND P6, PT, R10, RZ, PT ;  /* 0x000000ff0a00720c */ /* 0x000fe20003fc6270 */
[----:B------:R0:W-:Y:S01]  /*4810*/  STL [R1+0x10c], R0 ;  /* 0x00010c0001007387 */ /* 0x0001e20000100800 */
[----:B------:R-:W-:-:S04]  /*4820*/  IMAD.HI.U32 R2, R7, R14, RZ ;  /* 0x0000000e07027227 */ /* 0x000fc800078e00ff */
[----:B------:R-:W-:Y:S02]  /*4830*/  IMAD.MOV R2, RZ, RZ, -R2 ;  /* 0x000000ffff027224 */ /* 0x000fe400078e0a02 */
[--C-:B------:R-:W-:Y:S02]  /*4840*/  @!P1 IMAD.IADD R5, R5, 0x1, -R28.reuse ;  /* 0x0000000105059824 */ /* 0x100fe400078e0a1c */
[----:B------:R-:W-:Y:S02]  /*4850*/  @!P3 IMAD.IADD R4, R4, 0x1, -R28 ;  /* 0x000000010404b824 */ /* 0x000fe400078e0a1c */
[----:B0-----:R-:W-:Y:S01]  /*4860*/  IMAD.MOV.U32 R0, RZ, RZ, R9 ;  /* 0x000000ffff007224 */ /* 0x001fe200078e0009 */
[C---:B------:R-:W-:Y:S01]  /*4870*/  ISETP.GT.U32.AND P1, PT, R28.reuse, R5, PT ;  /* 0x000000051c00720c */ /* 0x040fe20003f24070 */
[C---:B------:R-:W-:Y:S01]  /*4880*/  IMAD R14, R28.reuse, R2, R14 ;  /* 0x000000021c0e7224 */ /* 0x040fe200078e020e */
[----:B------:R-:W-:Y:S01]  /*4890*/  ISETP.GT.U32.AND P3, PT, R28, R4, PT ;  /* 0x000000041c00720c */ /* 0x000fe20003f64070 */
[----:B------:R-:W-:Y:S01]  /*48a0*/  @!P4 IMAD.MOV R0, RZ, RZ, -R0 ;  /* 0x000000ffff00c224 */ /* 0x000fe200078e0a00 */
[----:B------:R-:W-:Y:S01]  /*48b0*/  IABS R9, R6 ;  /* 0x0000000600097213 */ /* 0x000fe20000000000 */
[C---:B------:R-:W-:Y:S01]  /*48c0*/  VIADD R10, R29.reuse, 0x31 ;  /* 0x000000311d0a7836 */ /* 0x040fe20000000000 */
[----:B------:R-:W-:Y:S01]  /*48d0*/  ISETP.GE.AND P4, PT, R6, RZ, PT ;  /* 0x000000ff0600720c */ /* 0x000fe20003f86270 */
[----:B------:R-:W-:Y:S01]  /*48e0*/  VIADD R2, R29, 0x30 ;  /* 0x000000301d027836 */ /* 0x000fe20000000000 */
[----:B------:R0:W-:Y:S01]  /*48f0*/  STL [R1+0x104], R0 ;  /* 0x0001040001007387 */ /* 0x0001e20000100800 */
[----:B------:R-:W-:Y:S01]  /*4900*/  IMAD.HI.U32 R11, R7, R9, RZ ;  /* 0x00000009070b7227 */ /* 0x000fe200078e00ff */
[----:B------:R-:W-:-:S02]  /*4910*/  IABS R13, R10 ;  /* 0x0000000a000d7213 */ /* 0x000fc40000000000 */
[----:B------:R-:W-:Y:S01]  /*4920*/  IABS R16, R2 ;  /* 0x0000000200107213 */ /* 0x000fe20000000000 */
[--C-:B------:R-:W-:Y:S01]  /*4930*/  @!P1 IMAD.IADD R5, R5, 0x1, -R28.reuse ;  /* 0x0000000105059824 */ /* 0x100fe200078e0a1c */
[----:B------:R-:W-:Y:S01]  /*4940*/  ISETP.GE.AND P1, PT, R10, RZ, PT ;  /* 0x000000ff0a00720c */ /* 0x000fe20003f26270 */
[----:B------:R-:W-:Y:S01]  /*4950*/  @!P3 IMAD.IADD R4, R4, 0x1, -R28 ;  /* 0x000000010404b824 */ /* 0x000fe200078e0a1c */
[----:B------:R-:W-:Y:S01]  /*4960*/  IADD3 R10, -R11, RZ, RZ ;  /* 0x000000ff0b0a7210 */ /* 0x000fe20007ffe1ff */
[----:B------:R-:W-:Y:S01]  /*4970*/  VIADD R11, R29, 0x2f ;  /* 0x0000002f1d0b7836 */ /* 0x000fe20000000000 */
[----:B------:R-:W-:Y:S01]  /*4980*/  ISETP.GE.AND P3, PT, R2, RZ, PT ;  /* 0x000000ff0200720c */ /* 0x000fe20003f66270 */
[----:B0-----:R-:W-:Y:S02]  /*4990*/  IMAD.MOV.U32 R0, RZ, RZ, R8 ;  /* 0x000000ffff007224 */ /* 0x001fe400078e0008 */
[C---:B------:R-:W-:Y:S01]  /*49a0*/  IMAD R2, R28.reuse, R10, R9 ;  /* 0x0000000a1c027224 */ /* 0x040fe200078e0209 */
[----:B------:R-:W-:Y:S01]  /*49b0*/  IABS R10, R21 ;  /* 0x00000015000a7213 */ /* 0x000fe20000000000 */
[----:B------:R-:W-:Y:S01]  /*49c0*/  @!P0 IMAD.MOV R0, RZ, RZ, -R0 ;  /* 0x000000ffff008224 */ /* 0x000fe200078e0a00 */
[----:B------:R-:W-:Y:S01]  /*49d0*/  ISETP.GT.U32.AND P0, PT, R28, R14, PT ;  /* 0x0000000e1c00720c */ /* 0x000fe20003f04070 */
[----:B------:R-:W-:-:S03]  /*49e0*/  IMAD.HI.U32 R8, R7, R13, RZ ;  /* 0x0000000d07087227 */ /* 0x000fc600078e00ff */
[----:B------:R0:W-:Y:S01]  /*49f0*/  STL [R1+0x13c], R0 ;  /* 0x00013c0001007387 */ /* 0x0001e20000100800 */
[----:B------:R-:W-:Y:S02]  /*4a00*/  IMAD.MOV R8, RZ, RZ, -R8 ;  /* 0x000000ffff087224 */ /* 0x000fe400078e0a08 */
[----:B------:R-:W-:Y:S02]  /*4a10*/  IMAD.MOV.U32 R3, RZ, RZ, R5 ;  /* 0x000000ffff037224 */ /* 0x000fe400078e0005 */
[----:B------:R-:W-:Y:S02]  /*4a20*/  IMAD R13, R28, R8, R13 ;  /* 0x000000081c0d7224 */ /* 0x000fe400078e020d */
[----:B------:R-:W-:Y:S01]  /*4a30*/  @!P2 IMAD.MOV R3, RZ, RZ, -R3 ;  /* 0x000000ffff03a224 */ /* 0x000fe200078e0a03 */
[----:B------:R-:W-:Y:S01]  /*4a40*/  ISETP.GE.AND P2, PT, R11, RZ, PT ;  /* 0x000000ff0b00720c */ /* 0x000fe20003f46270 */
[----:B------:R-:W-:Y:S01]  /*4a50*/  @!P0 IMAD.IADD R14, R14, 0x1, -R28 ;  /* 0x000000010e0e8824 */ /* 0x000fe200078e0a1c */
[----:B------:R-:W-:Y:S01]  /*4a60*/  IABS R11, R11 ;  /* 0x0000000b000b7213 */ /* 0x000fe20000000000 */
[----:B0-----:R-:W-:Y:S01]  /*4a70*/  IMAD.MOV.U32 R0, RZ, RZ, R4 ;  /* 0x000000ffff007224 */ /* 0x001fe200078e0004 */
[----:B------:R-:W-:Y:S01]  /*4a80*/  STL [R1+0x134], R3 ;  /* 0x0001340301007387 */ /* 0x000fe20000100800 */
[----:B------:R-:W-:Y:S01]  /*4a90*/  IMAD.HI.U32 R6, R7, R16, RZ ;  /* 0x0000001007067227 */ /* 0x000fe200078e00ff */
[----:B------:R-:W-:-:S03]  /*4aa0*/  ISETP.GT.U32.AND P0, PT, R28, R14, PT ;  /* 0x0000000e1c00720c */ /* 0x000fc60003f04070 */
[----:B------:R-:W-:Y:S01]  /*4ab0*/  @!P6 IMAD.MOV R0, RZ, RZ, -R0 ;  /* 0x000000ffff00e224 */ /* 0x000fe200078e0a00 */
[C---:B------:R-:W-:Y:S01]  /*4ac0*/  ISETP.GT.U32.AND P6, PT, R28.reuse, R2, PT ;  /* 0x000000021c00720c */ /* 0x040fe20003fc4070 */
[----:B------:R-:W-:Y:S02]  /*4ad0*/  IMAD.MOV R6, RZ, RZ, -R6 ;  /* 0x000000ffff067224 */ /* 0x000fe400078e0a06 */
[----:B------:R-:W-:Y:S01]  /*4ae0*/  IMAD.HI.U32 R17, R7, R11, RZ ;  /* 0x0000000b07117227 */ /* 0x000fe200078e00ff */
[----:B------:R0:W-:Y:S03]  /*4af0*/  STL [R1+0x138], R0 ;  /* 0x0001380001007387 */ /* 0x0001e60000100800 */
[----:B------:R-:W-:Y:S02]  /*4b00*/  IMAD R16, R28, R6, R16 ;  /* 0x000000061c107224 */ /* 0x000fe400078e0210 */
[----:B------:R-:W-:Y:S01]  /*4b10*/  @!P0 IMAD.IADD R14, R14, 0x1, -R28 ;  /* 0x000000010e0e8824 */ /* 0x000fe200078e0a1c */
[----:B------:R-:W-:Y:S01]  /*4b20*/  ISETP.GT.U32.AND P0, PT, R28, R13, PT ;  /* 0x0000000d1c00720c */ /* 0x000fe20003f04070 */
[----:B------:R-:W-:-:S02]  /*4b30*/  VIADD R19, R29, 0x2d ;  /* 0x0000002d1d137836 */ /* 0x000fc40000000000 */
[----:B------:R-:W-:Y:S02]  /*4b40*/  @!P6 IMAD.IADD R2, R2, 0x1, -R28 ;  /* 0x000000010202e824 */ /* 0x000fe400078e0a1c */
[----:B0-----:R-:W-:Y:S01]  /*4b50*/  IMAD.MOV.U32 R0, RZ, RZ, R14 ;  /* 0x000000ffff007224 */ /* 0x001fe200078e000e */
[----:B------:R-:W-:Y:S01]  /*4b60*/  IABS R9, R19 ;  /* 0x0000001300097213 */ /* 0x000fe20000000000 */
[----:B------:R-:W-:Y:S01]  /*4b70*/  IMAD.MOV R17, RZ, RZ, -R17 ;  /* 0x000000ffff117224 */ /* 0x000fe200078e0a11 */
[C---:B------:R-:W-:Y:S01]  /*4b80*/  ISETP.GT.U32.AND P6, PT, R28.reuse, R2, PT ;  /* 0x000000021c00720c */ /* 0x040fe20003fc4070 */
[----:B------:R-:W-:Y:S01]  /*4b90*/  @!P5 IMAD.MOV R0, RZ, RZ, -R0 ;  /* 0x000000ffff00d224 */ /* 0x000fe200078e0a00 */
[C---:B------:R-:W-:Y:S01]  /*4ba0*/  ISETP.GT.U32.AND P5, PT, R28.reuse, R16, PT ;  /* 0x000000101c00720c */ /* 0x040fe20003fa4070 */
[C---:B------:R-:W-:Y:S02]  /*4bb0*/  IMAD R11, R28.reuse, R17, R11 ;  /* 0x000000111c0b7224 */ /* 0x040fe400078e020b */
[----:B------:R-:W-:Y:S01]  /*4bc0*/  @!P0 IADD3 R13, R13, -R28, RZ ;  /* 0x8000001c0d0d8210 */ /* 0x000fe20007ffe0ff */
[C---:B------:R-:W-:Y:S01]  /*4bd0*/  IMAD.HI.U32 R5, R7.reuse, R10, RZ ;  /* 0x0000000a07057227 */ /* 0x040fe200078e00ff */
[----:B------:R0:W-:Y:S02]  /*4be0*/  STL [R1+0x124], R0 ;  /* 0x0001240001007387 */ /* 0x0001e40000100800 */
[----:B------:R-:W-:Y:S01]  /*4bf0*/  ISETP.GT.U32.AND P0, PT, R28, R13, PT ;  /* 0x0000000d1c00720c */ /* 0x000fe20003f04070 */
[----:B------:R-:W-:-:S04]  /*4c00*/  IMAD.HI.U32 R4, R7, R9, RZ ;  /* 0x0000000907047227 */ /* 0x000fc800078e00ff */
[----:B------:R-:W-:Y:S01]  /*4c10*/  @!P6 IMAD.IADD R2, R2, 0x1, -R28 ;  /* 0x000000010202e824 */ /* 0x000fe200078e0a1c */
[C---:B------:R-:W-:Y:S01]  /*4c20*/  ISETP.GT.U32.AND P6, PT, R28.reuse, R11, PT ;  /* 0x0000000b1c00720c */ /* 0x040fe20003fc4070 */
[----:B------:R-:W-:Y:S02]  /*4c30*/  IMAD.MOV R5, RZ, RZ, -R5 ;  /* 0x000000ffff057224 */ /* 0x000fe400078e0a05 */
[----:B------:R-:W-:Y:S02]  /*4c40*/  VIADD R20, R29, 0x2c ;  /* 0x0000002c1d147836 */ /* 0x000fe40000000000 */
[C---:B------:R-:W-:Y:S02]  /*4c50*/  IMAD R10, R28.reuse, R5, R10 ;  /* 0x000000051c0a7224 */ /* 0x040fe400078e020a */
[----:B------:R-:W-:Y:S01]  /*4c60*/  IMAD.MOV R14, RZ, RZ, -R4 ;  /* 0x000000ffff0e7224 */ /* 0x000fe200078e0a04 */
[----:B------:R-:W-:Y:S01]  /*4c70*/  IABS R8, R20 ;  /* 0x0000001400087213 */ /* 0x000fe20000000000 */
[----:B------:R-:W-:Y:S01]  /*4c80*/  @!P0 IMAD.IADD R13, R13, 0x1, -R28 ;  /* 0x000000010d0d8824 */ /* 0x000fe200078e0a1c */
[C---:B------:R-:W-:Y:S01]  /*4c90*/  ISETP.GT.U32.AND P0, PT, R28.reuse, R10, PT ;  /* 0x0000000a1c00720c */ /* 0x040fe20003f04070 */
[----:B------:R-:W-:-:S02]  /*4ca0*/  IMAD R9, R28, R14, R9 ;  /* 0x0000000e1c097224 */ /* 0x000fc400078e0209 */
[--C-:B------:R-:W-:Y:S02]  /*4cb0*/  @!P5 IMAD.IADD R16, R16, 0x1, -R28.reuse ;  /* 0x000000011010d824 */ /* 0x100fe400078e0a1c */
[----:B------:R-:W-:Y:S01]  /*4cc0*/  @!P6 IMAD.IADD R11, R11, 0x1, -R28 ;  /* 0x000000010b0be824 */ /* 0x000fe200078e0a1c */
[C---:B------:R-:W-:Y:S01]  /*4cd0*/  ISETP.GT.U32.AND P5, PT, R28.reuse, R9, PT ;  /* 0x000000091c00720c */ /* 0x040fe20003fa4070 */
[----:B------:R-:W-:Y:S01]  /*4ce0*/  IMAD.HI.U32 R5, R7, R8, RZ ;  /* 0x0000000807057227 */ /* 0x000fe200078e00ff */
[----:B------:R-:W-:-:S03]  /*4cf0*/  ISETP.GT.U32.AND P6, PT, R28, R16, PT ;  /* 0x000000101c00720c */ /* 0x000fc60003fc4070 */
[----:B------:R-:W-:Y:S02]  /*4d00*/  IMAD.MOV R5, RZ, RZ, -R5 ;  /* 0x000000ffff057224 */ /* 0x000fe400078e0a05 */
[----:B0-----:R-:W-:Y:S01]  /*4d10*/  IMAD.MOV.U32 R0, RZ, RZ, R2 ;  /* 0x000000ffff007224 */ /* 0x001fe200078e0002 */
[----:B------:R-:W-:Y:S01]  /*4d20*/  @!P0 IADD3 R10, R10, -R28, RZ ;  /* 0x8000001c0a0a8210 */ /* 0x000fe20007ffe0ff */
[C---:B------:R-:W-:Y:S01]  /*4d30*/  VIADD R12, R29.reuse, 0x2b ;  /* 0x0000002b1d0c7836 */ /* 0x040fe20000000000 */
[C---:B------:R-:W-:Y:S01]  /*4d40*/  ISETP.GT.U32.AND P0, PT, R28.reuse, R11, PT ;  /* 0x0000000b1c00720c */ /* 0x040fe20003f04070 */
[----:B------:R-:W-:Y:S02]  /*4d50*/  IMAD R8, R28, R5, R8 ;  /* 0x000000051c087224 */ /* 0x000fe400078e0208 */
[----:B------:R-:W-:Y:S01]  /*4d60*/  @!P4 IMAD.MOV R0, RZ, RZ, -R0 ;  /* 0x000000ffff00c224 */ /* 0x000fe200078e0a00 */
[----:B------:R-:W-:Y:S01]  /*4d70*/  IABS R6, R12 ;  /* 0x0000000c00067213 */ /* 0x000fe20000000000 */
[----:B------:R-:W-:-:S02]  /*4d80*/  VIADD R17, R29, 0x2a ;  /* 0x0000002a1d117836 */ /* 0x000fc40000000000 */
[--C-:B------:R-:W-:Y:S01]  /*4d90*/  @!P5 IMAD.IADD R9, R9, 0x1, -R28.reuse ;  /* 0x000000010909d824 */ /* 0x100fe200078e0a1c */
[----:B------:R-:W-:Y:S01]  /*4da0*/  ISETP.GT.U32.AND P5, PT, R28, R10, PT ;  /* 0x0000000a1c00720c */ /* 0x000fe20003fa4070 */
[----:B------:R-:W-:Y:S01]  /*4db0*/  @!P6 IMAD.IADD R16, R16, 0x1, -R28 ;  /* 0x000000011010e824 */ /* 0x000fe200078e0a1c */
[C---:B------:R-:W-:Y:S01]  /*4dc0*/  ISETP.GT.U32.AND P6, PT, R28.reuse, R8, PT ;  /* 0x000000081c00720c */ /* 0x040fe20003fc4070 */
[----:B------:R0:W-:Y:S01]  /*4dd0*/  STL [R1+0x100], R0 ;  /* 0x0001000001007387 */ /* 0x0001e20000100800 */
[----:B------:R-:W-:Y:S01]  /*4de0*/  IABS R5, R17 ;  /* 0x0000001100057213 */ /* 0x000fe20000000000 */
[----:B------:R-:W-:Y:S01]  /*4df0*/  IMAD.HI.U32 R4, R7, R6, RZ ;  /* 0x0000000607047227 */ /* 0x000fe200078e00ff */
[----:B------:R-:W-:-:S03]  /*4e00*/  ISETP.GT.U32.AND P4, PT, R28, R9, PT ;  /* 0x000000091c00720c */ /* 0x000fc60003f84070 */
[----:B------:R-:W-:Y:S02]  /*4e10*/  VIADD R14, R29, 0x28 ;  /* 0x000000281d0e7836 */ /* 0x000fe40000000000 */
[----:B------:R-:W-:Y:S02]  /*4e20*/  IMAD.MOV R4, RZ, RZ, -R4 ;  /* 0x000000ffff047224 */ /* 0x000fe400078e0a04 */
[----:B0-----:R-:W-:Y:S01]  /*4e30*/  IMAD.MOV.U32 R0, RZ, RZ, R13 ;  /* 0x000000ffff007224 */ /* 0x001fe200078e000d */
[----:B------:R-:W-:Y:S01]  /*4e40*/  IABS R2, R14 ;  /* 0x0000000e00027213 */ /* 0x000fe20000000000 */
[----:B------:R-:W-:-:S03]  /*4e50*/  IMAD.HI.U32 R22, R7, R5, RZ ;  /* 0x0000000507167227 */ /* 0x000fc600078e00ff */
[----:B------:R-:W-:Y:S01]  /*4e60*/  @!P1 IADD3 R0, -R0, RZ, RZ ;  /* 0x000000ff00009210 */ /* 0x000fe20007ffe1ff */
[----:B------:R-:W-:Y:S02]  /*4e70*/  @!P0 IMAD.IADD R11, R11, 0x1, -R28 ;  /* 0x000000010b0b8824 */ /* 0x000fe400078e0a1c */
[C---:B------:R-:W-:Y:S02]  /*4e80*/  IMAD R6, R28.reuse, R4, R6 ;  /* 0x000000041c067224 */ /* 0x040fe400078e0206 */
[----:B------:R-:W-:Y:S01]  /*4e90*/  IMAD.MOV R22, RZ, RZ, -R22 ;  /* 0x000000ffff167224 */ /* 0x000fe200078e0a16 */
[----:B------:R0:W-:Y:S01]  /*4ea0*/  STL [R1+0xfc], R0 ;  /* 0x0000fc0001007387 */ /* 0x0001e20000100800 */
[----:B------:R-:W-:Y:S01]  /*4eb0*/  IMAD.MOV.U32 R3, RZ, RZ, R16 ;  /* 0x000000ffff037224 */ /* 0x000fe200078e0010 */
[----:B------:R-:W-:Y:S01]  /*4ec0*/  ISETP.GT.U32.AND P0, PT, R28, R6, PT ;  /* 0x000000061c00720c */ /* 0x000fe20003f04070 */
[--C-:B------:R-:W-:Y:S01]  /*4ed0*/  @!P5 IMAD.IADD R10, R10, 0x1, -R28.reuse ;  /* 0x000000010a0ad824 */ /* 0x100fe200078e0a1c */
[----:B------:R-:W-:Y:S01]  /*4ee0*/  ISETP.GE.AND P5, PT, R21, RZ, PT ;  /* 0x000000ff1500720c */ /* 0x000fe20003fa6270 */
[----:B------:R-:W-:Y:S01]  /*4ef0*/  @!P6 IMAD.IADD R8, R8, 0x1, -R28 ;  /* 0x000000010808e824 */ /* 0x000fe200078e0a1c */
[----:B------:R-:W-:Y:S01]  /*4f00*/  ISETP.GE.AND P6, PT, R19, RZ, PT ;  /* 0x000000ff1300720c */ /* 0x000fe20003fc6270 */
[----:B------:R-:W-:-:S03]  /*4f10*/  IMAD.HI.U32 R21, R7, R2, RZ ;  /* 0x0000000207157227 */ /* 0x000fc600078e00ff */
[C---:B------:R-:W-:Y:S01]  /*4f20*/  ISETP.GT.U32.AND P1, PT, R28.reuse, R8, PT ;  /* 0x000000081c00720c */ /* 0x040fe20003f24070 */
[----:B0-----:R-:W-:Y:S02]  /*4f30*/  IMAD.MOV.U32 R0, RZ, RZ, R11 ;  /* 0x000000ffff007224 */ /* 0x001fe400078e000b */
[C---:B------:R-:W-:Y:S02]  /*4f40*/  IMAD R5, R28.reuse, R22, R5 ;  /* 0x000000161c057224 */ /* 0x040fe400078e0205 */
[----:B------:R-:W-:Y:S02]  /*4f50*/  @!P3 IMAD.MOV R3, RZ, RZ, -R3 ;  /* 0x000000ffff03b224 */ /* 0x000fe400078e0a03 */
[----:B------:R-:W-:Y:S02]  /*4f60*/  @!P2 IMAD.MOV R0, RZ, RZ, -R0 ;  /* 0x000000ffff00a224 */ /* 0x000fe400078e0a00 */
[----:B------:R-:W-:Y:S01]  /*4f70*/  @!P4 IMAD.IADD R9, R9, 0x1, -R28 ;  /* 0x000000010909c824 */ /* 0x000fe200078e0a1c */
[----:B------:R-:W-:Y:S01]  /*4f80*/  ISETP.GT.U32.AND P4, PT, R28, R5, PT ;  /* 0x000000051c00720c */ /* 0x000fe20003f84070 */
[----:B------:R-:W-:Y:S01]  /*4f90*/  IMAD.MOV R21, RZ, RZ, -R21 ;  /* 0x000000ffff157224 */ /* 0x000fe200078e0a15 */
[----:B------:R0:W-:Y:S01]  /*4fa0*/  STL [R1+0xf0], R3 ;  /* 0x0000f00301007387 */ /* 0x0001e20000100800 */
[----:B------:R-:W-:-:S02]  /*4fb0*/  VIADD R18, R29, 0x29 ;  /* 0x000000291d127836 */ /* 0x000fc40000000000 */
[----:B------:R-:W-:Y:S01]  /*4fc0*/  IMAD R2, R28, R21, R2 ;  /* 0x000000151c027224 */ /* 0x000fe200078e0202 */
[----:B------:R1:W-:Y:S01]  /*4fd0*/  STL [R1+0xe8], R0 ;  /* 0x0000e80001007387 */ /* 0x0003e20000100800 */
[--C-:B------:R-:W-:Y:S01]  /*4fe0*/  @!P0 IMAD.IADD R6, R6, 0x1, -R28.reuse ;  /* 0x0000000106068824 */ /* 0x100fe200078e0a1c */
[----:B------:R-:W-:Y:S01]  /*4ff0*/  IABS R4, R18 ;  /* 0x0000001200047213 */ /* 0x000fe20000000000 */
[----:B------:R-:W-:Y:S01]  /*5000*/  VIADD R19, R29, 0x27 ;  /* 0x000000271d137836 */ /* 0x000fe20000000000 */
[----:B------:R-:W-:Y:S01]  /*5010*/  ISETP.GE.AND P0, PT, R20, RZ, PT ;  /* 0x000000ff1400720c */ /* 0x000fe20003f06270 */
[----:B------:R-:W-:Y:S01]  /*5020*/  @!P1 IMAD.IADD R8, R8, 0x1, -R28 ;  /* 0x0000000108089824 */ /* 0x000fe200078e0a1c */
[----:B------:R-:W-:Y:S01]  /*5030*/  ISETP.GT.U32.AND P3, PT, R28, R6, PT ;  /* 0x000000061c00720c */ /* 0x000fe20003f64070 */
[----:B0-----:R-:W-:Y:S01]  /*5040*/  IMAD.MOV.U32 R3, RZ, RZ, R10 ;  /* 0x000000ffff037224 */ /* 0x001fe200078e000a */
[----:B------:R-:W-:Y:S01]  /*5050*/  IABS R20, R19 ;  /* 0x0000001300147213 */ /* 0x000fe20000000000 */
[----:B------:R-:W-:Y:S01]  /*5060*/  IMAD.HI.U32 R22, R7, R4, RZ ;  /* 0x0000000407167227 */ /* 0x000fe200078e00ff */
[----:B------:R-:W-:-:S03]  /*5070*/  ISETP.GE.AND P1, PT, R17, RZ, PT ;  /* 0x000000ff1100720c */ /* 0x000fc60003f26270 */
[----:B-1----:R-:W-:Y:S02]  /*5080*/  IMAD.MOV.U32 R0, RZ, RZ, R9 ;  /* 0x000000ffff007224 */ /* 0x002fe400078e0009 */
[----:B------:R-:W-:Y:S01]  /*5090*/  @!P5 IMAD.MOV R3, RZ, RZ, -R3 ;  /* 0x000000ffff03d224 */ /* 0x000fe200078e0a03 */
[----:B------:R-:W-:Y:S01]  /*50a0*/  ISETP.GE.AND P5, PT, R12, RZ, PT ;  /* 0x000000ff0c00720c */ /* 0x000fe20003fa6270 */
[----:B------:R-:W-:Y:S01]  /*50b0*/  @!P6 IMAD.MOV R0, RZ, RZ, -R0 ;  /* 0x000000ffff00e224 */ /* 0x000fe200078e0a00 */
[C---:B------:R-:W-:Y:S01]  /*50c0*/  ISETP.GT.U32.AND P6, PT, R28.reuse, R2, PT ;  /* 0x000000021c00720c */ /* 0x040fe20003fc4070 */
[----:B------:R-:W-:Y:S01]  /*50d0*/  @!P4 IMAD.IADD R5, R5, 0x1, -R28 ;  /* 0x000000010505c824 */ /* 0x000fe200078e0a1c */
[----:B------:R-:W-:Y:S01]  /*50e0*/  STL [R1+0xd4], R3 ;  /* 0x0000d40301007387 */ /* 0x000fe20000100800 */
[----:B------:R-:W-:Y:S02]  /*50f0*/  IMAD.MOV R22, RZ, RZ, -R22 ;  /* 0x000000ffff167224 */ /* 0x000fe400078e0a16 */
[----:B------:R-:W-:Y:S01]  /*5100*/  IMAD.HI.U32 R9, R7, R20, RZ ;  /* 0x0000001407097227 */ /* 0x000fe200078e00ff */
[C---:B------:R-:W-:Y:S01]  /*5110*/  ISETP.GT.U32.AND P4, PT, R28.reuse, R5, PT ;  /* 0x000000051c00720c */ /* 0x040fe20003f84070 */
[----:B------:R0:W-:Y:S02]  /*5120*/  STL [R1+0xcc], R0 ;  /* 0x0000cc0001007387 */ /* 0x0001e40000100800 */
[----:B------:R-:W-:-:S02]  /*5130*/  IMAD R4, R28, R22, R4 ;  /* 0x000000161c047224 */ /* 0x000fc400078e0204 */
[----:B------:R-:W-:Y:S02]  /*5140*/  IMAD.MOV R9, RZ, RZ, -R9 ;  /* 0x000000ffff097224 */ /* 0x000fe400078e0a09 */
[----:B------:R-:W-:Y:S01]  /*5150*/  @!P6 IADD3 R2, R2, -R28, RZ ;  /* 0x8000001c0202e210 */ /* 0x000fe20007ffe0ff */
[----:B------:R-:W-:Y:S01]  /*5160*/  VIADD R10, R29, 0x25 ;  /* 0x000000251d0a7836 */ /* 0x000fe20000000000 */
[----:B------:R-:W-:Y:S01]  /*5170*/  ISETP.GT.U32.AND P2, PT, R28, R4, PT ;  /* 0x000000041c00720c */ /* 0x000fe20003f44070 */
[----:B------:R-:W-:Y:S01]  /*5180*/  @!P3 IMAD.IADD R6, R6, 0x1, -R28 ;  /* 0x000000010606b824 */ /* 0x000fe200078e0a1c */
[----:B------:R-:W-:Y:S01]  /*5190*/  ISETP.GE.AND P3, PT, R18, RZ, PT ;  /* 0x000000ff1200720c */ /* 0x000fe20003f66270 */
[----:B0-----:R-:W-:Y:S01]  /*51a0*/  IMAD.MOV.U32 R0, RZ, RZ, R8 ;  /* 0x000000ffff007224 */ /* 0x001fe200078e0008 */
[----:B------:R-:W-:Y:S01]  /*51b0*/  IABS R18, R10 ;  /* 0x0000000a00127213 */ /* 0x000fe20000000000 */
[----:B------:R-:W-:Y:S01]  /*51c0*/  @!P4 IMAD.IADD R5, R5, 0x1, -R28 ;  /* 0x000000010505c824 */ /* 0x000fe200078e0a1c */
[----:B------:R-:W-:Y:S01]  /*51d0*/  ISETP.GE.AND P4, PT, R14, RZ, PT ;  /* 0x000000ff0e00720c */ /* 0x000fe20003f86270 */
[----:B------:R-:W-:Y:S01]  /*51e0*/  @!P0 IMAD.MOV R0, RZ, RZ, -R0 ;  /* 0x000000ffff008224 */ /* 0x000fe200078e0a00 */
[C---:B------:R-:W-:Y:S01]  /*51f0*/  ISETP.GT.U32.AND P0, PT, R28.reuse, R2, PT ;  /* 0x000000021c00720c */ /* 0x040fe20003f04070 */
[----:B------:R-:W-:-:S02]  /*5200*/  IMAD R14, R28, R9, R20 ;  /* 0x000000091c0e7224 */ /* 0x000fc400078e0214 */
[----:B------:R-:W-:Y:S01]  /*5210*/  VIADD R9, R29, 0x26 ;  /* 0x000000261d097836 */ /* 0x000fe20000000000 */
[----:B------:R0:W-:Y:S01]  /*5220*/  STL [R1+0xc8], R0 ;  /* 0x0000c80001007387 */ /* 0x0001e20000100800 */
[----:B------:R-:W-:Y:S01]  /*5230*/  @!P2 IMAD.IADD R4, R4, 0x1, -R28 ;  /* 0x000000010404a824 */ /* 0x000fe200078e0a1c */
[----:B------:R-:W-:Y:S01]  /*5240*/  ISETP.GE.AND P2, PT, R19, RZ, PT ;  /* 0x000000ff1300720c */ /* 0x000fe20003f46270 */
[----:B------:R-:W-:Y:S01]  /*5250*/  IMAD.MOV.U32 R3, RZ, RZ, R6 ;  /* 0x000000ffff037224 */ /* 0x000fe200078e0006 */
[----:B------:R-:W-:Y:S01]  /*5260*/  IABS R16, R9 ;  /* 0x0000000900107213 */ /* 0x000fe20000000000 */
[----:B------:R-:W-:Y:S01]  /*5270*/  VIADD R8, R29, 0x24 ;  /* 0x000000241d087836 */ /* 0x000fe20000000000 */
[----:B------:R-:W-:Y:S01]  /*5280*/  ISETP.GT.U32.AND P6, PT, R28, R4, PT ;  /* 0x000000041c00720c */ /* 0x000fe20003fc4070 */
[----:B------:R-:W-:Y:S01]  /*5290*/  @!P5 IMAD.MOV R3, RZ, RZ, -R3 ;  /* 0x000000ffff03d224 */ /* 0x000fe200078e0a03 */
[----:B------:R-:W-:Y:S01]  /*52a0*/  ISETP.GE.AND P5, PT, R9, RZ, PT ;  /* 0x000000ff0900720c */ /* 0x000fe20003fa6270 */
[----:B------:R-:W-:Y:S01]  /*52b0*/  @!P0 IMAD.IADD R2, R2, 0x1, -R28 ;  /* 0x0000000102028824 */ /* 0x000fe200078e0a1c */
[----:B------:R-:W-:Y:S01]  /*52c0*/  ISETP.GT.U32.AND P0, PT, R28, R14, PT ;  /* 0x0000000e1c00720c */ /* 0x000fe20003f04070 */
[----:B0-----:R-:W-:Y:S01]  /*52d0*/  IMAD.MOV.U32 R0, RZ, RZ, R5 ;  /* 0x000000ffff007224 */ /* 0x001fe200078e0005 */
[----:B------:R-:W-:Y:S01]  /*52e0*/  IABS R17, R8 ;  /* 0x0000000800117213 */ /* 0x000fe20000000000 */
[C---:B------:R-:W-:Y:S01]  /*52f0*/  IMAD.HI.U32 R5, R7.reuse, R18, RZ ;  /* 0x0000001207057227 */ /* 0x040fe200078e00ff */
[----:B------:R-:W-:Y:S03]  /*5300*/  STL [R1+0xc0], R3 ;  /* 0x0000c00301007387 */ /* 0x000fe60000100800 */
[----:B------:R-:W-:Y:S01]  /*5310*/  @!P1 IMAD.MOV R0, RZ, RZ, -R0 ;  /* 0x000000ffff009224 */ /* 0x000fe200078e0a00 */
[----:B------:R-:W-:Y:S01]  /*5320*/  ISETP.GE.AND P1, PT, R10, RZ, PT ;  /* 0x000000ff0a00720c */ /* 0x000fe20003f26270 */
[----:B------:R-:W-:-:S03]  /*5330*/  IMAD.HI.U32 R9, R7, R16, RZ ;  /* 0x0000001007097227 */ /* 0x000fc600078e00ff */
[----:B------:R0:W-:Y:S01]  /*5340*/  STL [R1+0xb8], R0 ;  /* 0x0000b80001007387 */ /* 0x0001e20000100800 */
[----:B------:R-:W-:Y:S02]  /*5350*/  IMAD.MOV R5, RZ, RZ, -R5 ;  /* 0x000000ffff057224 */ /* 0x000fe400078e0a05 */
[--C-:B------:R-:W-:Y:S02]  /*5360*/  @!P0 IMAD.IADD R14, R14, 0x1, -R28.reuse ;  /* 0x000000010e0e8824 */ /* 0x100fe400078e0a1c */
[----:B------:R-:W-:Y:S02]  /*5370*/  VIADD R6, R29, 0x23 ;  /* 0x000000231d067836 */ /* 0x000fe40000000000 */
[----:B------:R-:W-:Y:S01]  /*5380*/  @!P6 IMAD.IADD R4, R4, 0x1, -R28 ;  /* 0x000000010404e824 */ /* 0x000fe200078e0a1c */
[----:B------:R-:W-:Y:S01]  /*5390*/  ISETP.GE.AND P6, PT, R8, RZ, PT ;  /* 0x000000ff0800720c */ /* 0x000fe20003fc6270 */
[----:B------:R-:W-:Y:S01]  /*53a0*/  IMAD.MOV R9, RZ, RZ, -R9 ;  /* 0x000000ffff097224 */ /* 0x000fe200078e0a09 */
[C---:B------:R-:W-:Y:S01]  /*53b0*/  ISETP.GT.U32.AND P0, PT, R28.reuse, R14, PT ;  /* 0x0000000e1c00720c */ /* 0x040fe20003f04070 */
[----:B------:R-:W-:Y:S01]  /*53c0*/  IMAD R18, R28, R5, R18 ;  /* 0x000000051c127224 */ /* 0x000fe200078e0212 */
[----:B------:R-:W-:Y:S01]  /*53d0*/  IABS R13, R6 ;  /* 0x00000006000d7213 */ /* 0x000fe20000000000 */
[----:B0-----:R-:W-:-:S02]  /*53e0*/  IMAD.MOV.U32 R0, RZ, RZ, R2 ;  /* 0x000000ffff007224 */ /* 0x001fc400078e0002 */
[----:B------:R-:W-:-:S04]  /*53f0*/  IMAD.HI.U32 R8, R7, R17, RZ ;  /* 0x0000001107087227 */ /* 0x000fc800078e00ff */
[----:B------:R-:W-:Y:S02]  /*5400*/  VIADD R10, R29, 0x22 ;  /* 0x000000221d0a7836 */ /* 0x000fe40000000000 */
[C---:B------:R-:W-:Y:S02]  /*5410*/  IMAD R16, R28.reuse, R9, R16 ;  /* 0x000000091c107224 */ /* 0x040fe400078e0210 */
[----:B------:R-:W-:Y:S01]  /*5420*/  IMAD.MOV.U32 R3, RZ, RZ, R4 ;  /* 0x000000ffff037224 */ /* 0x000fe200078e0004 */
[----:B------:R-:W-:Y:S01]  /*5430*/  IABS R12, R10 ;  /* 0x0000000a000c7213 */ /* 0x000fe20000000000 */
[----:B------:R-:W-:Y:S01]  /*5440*/  @!P4 IMAD.MOV R0, RZ, RZ, -R0 ;  /* 0x000000ffff00c224 */ /* 0x000fe200078e0a00 */
[----:B------:R-:W-:Y:S01]  /*5450*/  ISETP.GT.U32.AND P4, PT, R28, R18, PT ;  /* 0x000000121c00720c */ /* 0x000fe20003f84070 */
[----:B------:R-:W-:Y:S02]  /*5460*/  IMAD.MOV R8, RZ, RZ, -R8 ;  /* 0x000000ffff087224 */ /* 0x000fe400078e0a08 */
[----:B------:R-:W-:-:S04]  /*5470*/  IMAD.HI.U32 R5, R7, R13, RZ ;  /* 0x0000000d07057227 */ /* 0x000fc800078e00ff */
[----:B------:R-:W-:Y:S01]  /*5480*/  @!P3 IMAD.MOV R3, RZ, RZ, -R3 ;  /* 0x000000ffff03b224 */ /* 0x000fe200078e0a03 */
[C---:B------:R-:W-:Y:S01]  /*5490*/  ISETP.GT.U32.AND P3, PT, R28.reuse, R16, PT ;  /* 0x000000101c00720c */ /* 0x040fe20003f64070 */
[----:B------:R-:W-:Y:S01]  /*54a0*/  IMAD R17, R28, R8, R17 ;  /* 0x000000081c117224 */ /* 0x000fe200078e0211 */
[----:B------:R-:W-:Y:S01]  /*54b0*/  IADD3 R4, -R5, RZ, RZ ;  /* 0x000000ff05047210 */ /* 0x000fe20007ffe1ff */
[----:B------:R-:W-:Y:S01]  /*54c0*/  IMAD.HI.U32 R8, R7, R12, RZ ;  /* 0x0000000c07087227 */ /* 0x000fe200078e00ff */
[----:B------:R-:W-:Y:S03]  /*54d0*/  STL [R1+0xa8], R3 ;  /* 0x0000a80301007387 */ /* 0x000fe60000100800 */
[----:B------:R-:W-:Y:S01]  /*54e0*/  VIADD R5, R29, 0x21 ;  /* 0x000000211d057836 */ /* 0x000fe20000000000 */
[----:B------:R0:W-:Y:S01]  /*54f0*/  STL [R1+0x94], R0 ;  /* 0x0000940001007387 */ /* 0x0001e20000100800 */
[----:B------:R-:W-:Y:S01]  /*5500*/  @!P0 IMAD.IADD R14, R14, 0x1, -R28 ;  /* 0x000000010e0e8824 */ /* 0x000fe200078e0a1c */
[C---:B------:R-:W-:Y:S01]  /*5510*/  ISETP.GT.U32.AND P0, PT, R28.reuse, R17, PT ;  /* 0x000000111c00720c */ /* 0x040fe20003f04070 */
[----:B------:R-:W-:Y:S01]  /*5520*/  IMAD.MOV R2, RZ, RZ, -R8 ;  /* 0x000000ffff027224 */ /* 0x000fe200078e0a08 */
[----:B------:R-:W-:Y:S01]  /*5530*/  IABS R8, R5 ;  /* 0x0000000500087213 */ /* 0x000fe20000000000 */
[----:B------:R-:W-:-:S02]  /*5540*/  IMAD R13, R28, R4, R13 ;  /* 0x000000041c0d7224 */ /* 0x000fc400078e020d */
[--C-:B------:R-:W-:Y:S02]  /*5550*/  @!P4 IMAD.IADD R18, R18, 0x1, -R28.reuse ;  /* 0x000000011212c824 */ /* 0x100fe400078e0a1c */
[----:B------:R-:W-:Y:S01]  /*5560*/  @!P3 IMAD.IADD R16, R16, 0x1, -R28 ;  /* 0x000000011010b824 */ /* 0x000fe200078e0a1c */
[C---:B------:R-:W-:Y:S01]  /*5570*/  ISETP.GT.U32.AND P3, PT, R28.reuse, R13, PT ;  /* 0x0000000d1c00720c */ /* 0x040fe20003f64070 */
[----:B0-----:R-:W-:Y:S02]  /*5580*/  IMAD.MOV.U32 R0, RZ, RZ, R14 ;  /* 0x000000ffff007224 */ /* 0x001fe400078e000e */
[----:B------:R-:W-:Y:S01]  /*5590*/  IMAD.HI.U32 R4, R7, R8, RZ ;  /* 0x0000000807047227 */ /* 0x000fe200078e00ff */
[----:B------:R-:W-:-:S03]  /*55a0*/  ISETP.GT.U32.AND P4, PT, R28, R16, PT ;  /* 0x000000101c00720c */ /* 0x000fc60003f84070 */
[----:B------:R-:W-:Y:S01]  /*55b0*/  @!P2 IMAD.MOV R0, RZ, RZ, -R0 ;  /* 0x000000ffff00a224 */ /* 0x000fe200078e0a00 */
[C---:B------:R-:W-:Y:S01]  /*55c0*/  ISETP.GT.U32.AND P2, PT, R28.reuse, R18, PT ;  /* 0x000000121c00720c */ /* 0x040fe20003f44070 */
[----:B------:R-:W-:Y:S02]  /*55d0*/  IMAD.MOV R4, RZ, RZ, -R4 ;  /* 0x000000ffff047224 */ /* 0x000fe400078e0a04 */
[----:B------:R-:W-:Y:S01]  /*55e0*/  @!P0 IMAD.IADD R17, R17, 0x1, -R28 ;  /* 0x0000000111118824 */ /* 0x000fe200078e0a1c */
[----:B------:R0:W-:Y:S01]  /*55f0*/  STL [R1+0x90], R0 ;  /* 0x0000900001007387 */ /* 0x0001e20000100800 */
[C---:B------:R-:W-:Y:S02]  /*5600*/  IMAD R12, R28.reuse, R2, R12 ;  /* 0x000000021c0c7224 */ /* 0x040fe400078e020c */
[C---:B------:R-:W-:Y:S01]  /*5610*/  VIADD R2, R29.reuse, 0x20 ;  /* 0x000000201d027836 */ /* 0x040fe20000000000 */
[C---:B------:R-:W-:Y:S01]  /*5620*/  ISETP.GT.U32.AND P0, PT, R28.reuse, R17, PT ;  /* 0x000000111c00720c */ /* 0x040fe20003f04070 */
[----:B------:R-:W-:Y:S01]  /*5630*/  IMAD R8, R28, R4, R8 ;  /* 0x000000041c087224 */ /* 0x000fe200078e0208 */
[----:B------:R-:W-:Y:S01]  /*5640*/  IADD3 R4, R29, 0x1e, RZ ;  /* 0x0000001e1d047810 */ /* 0x000fe20007ffe0ff */
[--C-:B------:R-:W-:Y:S01]  /*5650*/  @!P3 IMAD.IADD R13, R13, 0x1, -R28.reuse ;  /* 0x000000010d0db824 */ /* 0x100fe200078e0a1c */
[----:B------:R-:W-:Y:S01]  /*5660*/  IABS R9, R2 ;  /* 0x0000000200097213 */ /* 0x000fe20000000000 */
[--C-:B------:R-:W-:Y:S01]  /*5670*/  @!P2 IMAD.IADD R18, R18, 0x1, -R28.reuse ;  /* 0x000000011212a824 */ /* 0x100fe200078e0a1c */
[----:B------:R-:W-:Y:S01]  /*5680*/  ISETP.GT.U32.AND P2, PT, R28, R8, PT ;  /* 0x000000081c00720c */ /* 0x000fe20003f44070 */
[----:B------:R-:W-:Y:S01]  /*5690*/  @!P4 IMAD.IADD R16, R16, 0x1, -R28 ;  /* 0x000000011010c824 */ /* 0x000fe200078e0a1c */
[C---:B------:R-:W-:Y:S01]  /*56a0*/  ISETP.GT.U32.AND P3, PT, R28.reuse, R13, PT ;  /* 0x0000000d1c00720c */ /* 0x040fe20003f64070 */
[----:B------:R-:W-:Y:S01]  /*56b0*/  IMAD.HI.U32 R14, R7, R9, RZ ;  /* 0x00000009070e7227 */ /* 0x000fe200078e00ff */
[----:B------:R-:W-:-:S03]  /*56c0*/  ISETP.GT.U32.AND P4, PT, R28, R12, PT ;  /* 0x0000000c1c00720c */ /* 0x000fc60003f84070 */
[----:B------:R-:W-:Y:S02]  /*56d0*/  IMAD.MOV R14, RZ, RZ, -R14 ;  /* 0x000000ffff0e7224 */ /* 0x000fe400078e0a0e */
[----:B------:R-:W-:Y:S01]  /*56e0*/  @!P0 IMAD.IADD R17, R17, 0x1, -R28 ;  /* 0x0000000111118824 */ /* 0x000fe200078e0a1c */
[----:B------:R-:W-:Y:S01]  /*56f0*/  ISETP.GE.AND P0, PT, R6, RZ, PT ;  /* 0x000000ff0600720c */ /* 0x000fe20003f06270 */
[----:B------:R-:W-:Y:S02]  /*5700*/  IMAD.MOV.U32 R3, RZ, RZ, R16 ;  /* 0x000000ffff037224 */ /* 0x000fe400078e0010 */
[----:B------:R-:W-:Y:S01]  /*5710*/  IMAD R6, R28, R14, R9 ;  /* 0x0000000e1c067224 */ /* 0x000fe200078e0209 */
[----:B------:R-:W-:Y:S01]  /*5720*/  IABS R14, R4 ;  /* 0x00000004000e7213 */ /* 0x000fe20000000000 */
[----:B0-----:R-:W-:Y:S02]  /*5730*/  IMAD.MOV.U32 R0, RZ, RZ, R18 ;  /* 0x000000ffff007224 */ /* 0x001fe400078e0012 */
[----:B------:R-:W-:Y:S01]  /*5740*/  @!P2 IMAD.IADD R8, R8, 0x1, -R28 ;  /* 0x000000010808a824 */ /* 0x000fe200078e0a1c */
[----:B------:R-:W-:Y:S01]  /*5750*/  ISETP.GE.AND P2, PT, R5, RZ, PT ;  /* 0x000000ff0500720c */ /* 0x000fe20003f46270 */
[----:B------:R-:W-:-:S02]  /*5760*/  @!P5 IMAD.MOV R3, RZ, RZ, -R3 ;  /* 0x000000ffff03d224 */ /* 0x000fc400078e0a03 */
[----:B------:R-:W-:Y:S01]  /*5770*/  @!P1 IMAD.MOV R0, RZ, RZ, -R0 ;  /* 0x000000ffff009224 */ /* 0x000fe200078e0a00 */
[C---:B------:R-:W-:Y:S01]  /*5780*/  ISETP.GT.U32.AND P1, PT, R28.reuse, R8, PT ;  /* 0x000000081c00720c */ /* 0x040fe20003f24070 */
[--C-:B------:R-:W-:Y:S01]  /*5790*/  @!P3 IMAD.IADD R13, R13, 0x1, -R28.reuse ;  /* 0x000000010d0db824 */ /* 0x100fe200078e0a1c */
[----:B------:R0:W-:Y:S01]  /*57a0*/  STL [R1+0x88], R3 ;  /* 0x0000880301007387 */ /* 0x0001e20000100800 */
[----:B------:R-:W-:Y:S01]  /*57b0*/  IMAD.HI.U32 R16, R7, R14, RZ ;  /* 0x0000000e07107227 */ /* 0x000fe200078e00ff */
[----:B------:R-:W-:Y:S02]  /*57c0*/  ISETP.GT.U32.AND P3, PT, R28, R6, PT ;  /* 0x000000061c00720c */ /* 0x000fe40003f64070 */
[----:B------:R1:W-:Y:S01]  /*57d0*/  STL [R1+0x80], R0 ;  /* 0x0000800001007387 */ /* 0x0003e20000100800 */
[C---:B------:R-:W-:Y:S01]  /*57e0*/  VIADD R11, R29.reuse, 0x1f ;  /* 0x0000001f1d0b7836 */ /* 0x040fe20000000000 */
[----:B------:R-:W-:Y:S01]  /*57f0*/  IADD3 R16, -R16, RZ, RZ ;  /* 0x000000ff10107210 */ /* 0x000fe20007ffe1ff */
[--C-:B------:R-:W-:Y:S01]  /*5800*/  @!P4 IMAD.IADD R12, R12, 0x1, -R28.reuse ;  /* 0x000000010c0cc824 */ /* 0x100fe200078e0a1c */
[----:B------:R-:W-:Y:S01]  /*5810*/  ISETP.GE.AND P4, PT, R10, RZ, PT ;  /* 0x000000ff0a00720c */ /* 0x000fe20003f86270 */
[----:B------:R-:W-:Y:S01]  /*5820*/  VIADD R9, R29, 0x1d ;  /* 0x0000001d1d097836 */ /* 0x000fe20000000000 */
[----:B------:R-:W-:Y:S01]  /*5830*/  IABS R19, R11 ;  /* 0x0000000b00137213 */ /* 0x000fe20000000000 */
[----:B------:R-:W-:-:S02]  /*5840*/  @!P1 IMAD.IADD R8, R8, 0x1, -R28 ;  /* 0x0000000108089824 */ /* 0x000fc400078e0a1c */
[----:B0-----:R-:W-:Y:S01]  /*5850*/  IMAD.MOV.U32 R3, RZ, RZ, R17 ;  /* 0x000000ffff037224 */ /* 0x001fe200078e0011 */
[----:B------:R-:W-:Y:S01]  /*5860*/  IABS R10, R9 ;  /* 0x00000009000a7213 */ /* 0x000fe20000000000 */
[----:B-1----:R-:W-:Y:S02]  /*5870*/  IMAD.MOV.U32 R0, RZ, RZ, R13 ;  /* 0x000000ffff007224 */ /* 0x002fe400078e000d */
[----:B------:R-:W-:-:S04]  /*5880*/  IMAD.HI.U32 R20, R7, R19, RZ ;  /* 0x0000001307147227 */ /* 0x000fc800078e00ff */
[----:B------:R-:W-:Y:S01]  /*5890*/  @!P0 IMAD.MOV R0, RZ, RZ, -R0 ;  /* 0x000000ffff008224 */ /* 0x000fe200078e0a00 */
[----:B------:R-:W-:Y:S01]  /*58a0*/  ISETP.GE.AND P0, PT, R2, RZ, PT ;  /* 0x000000ff0200720c */ /* 0x000fe20003f06270 */
[----:B------:R-:W-:Y:S02]  /*58b0*/  IMAD R2, R28, R16, R14 ;  /* 0x000000101c027224 */ /* 0x000fe400078e020e */
[----:B------:R-:W-:Y:S02]  /*58c0*/  IMAD.MOV R20, RZ, RZ, -R20 ;  /* 0x000000ffff147224 */ /* 0x000fe400078e0a14 */
[----:B------:R-:W-:Y:S01]  /*58d0*/  @!P3 IMAD.IADD R6, R6, 0x1, -R28 ;  /* 0x000000010606b824 */ /* 0x000fe200078e0a1c */
[C---:B------:R-:W-:Y:S01]  /*58e0*/  ISETP.GT.U32.AND P1, PT, R28.reuse, R2, PT ;  /* 0x000000021c00720c */ /* 0x040fe20003f24070 */
[C---:B------:R-:W-:Y:S01]  /*58f0*/  IMAD R5, R28.reuse, R20, R19 ;  /* 0x000000141c057224 */ /* 0x040fe200078e0213 */
[C---:B------:R-:W-:Y:S01]  /*5900*/  ISETP.GT.U32.AND P3, PT, R28.reuse, R12, PT ;  /* 0x0000000c1c00720c */ /* 0x040fe20003f64070 */
[----:B------:R-:W-:Y:S01]  /*5910*/  @!P6 IMAD.MOV R3, RZ, RZ, -R3 ;  /* 0x000000ffff03e224 */ /* 0x000fe200078e0a03 */
[C---:B------:R-:W-:Y:S01]  /*5920*/  ISETP.GT.U32.AND P5, PT, R28.reuse, R6, PT ;  /* 0x000000061c00720c */ /* 0x040fe20003fa4070 */
[----:B------:R-:W-:Y:S01]  /*5930*/  IMAD.HI.U32 R13, R7, R10, RZ ;  /* 0x0000000a070d7227 */ /* 0x000fe200078e00ff */
[----:B------:R-:W-:-:S02]  /*5940*/  ISETP.GT.U32.AND P6, PT, R28, R5, PT ;  /* 0x000000051c00720c */ /* 0x000fc40003fc4070 */
[----:B------:R0:W-:Y:S01]  /*5950*/  STL [R1+0x7c], R3 ;  /* 0x00007c0301007387 */ /* 0x0001e20000100800 */
[----:B------:R-:W-:Y:S02]  /*5960*/  IMAD.MOV R13, RZ, RZ, -R13 ;  /* 0x000000ffff0d7224 */ /* 0x000fe400078e0a0d */
[----:B------:R-:W-:Y:S01]  /*5970*/  VIADD R21, R29, 0x11 ;  /* 0x000000111d157836 */ /* 0x000fe20000000000 */
[----:B------:R1:W-:Y:S01]  /*5980*/  STL [R1+0x78], R0 ;  /* 0x0000780001007387 */ /* 0x0003e20000100800 */
[--C-:B------:R-:W-:Y:S02]  /*5990*/  @!P1 IMAD.IADD R2, R2, 0x1, -R28.reuse ;  /* 0x0000000102029824 */ /* 0x100fe400078e0a1c */
[--C-:B------:R-:W-:Y:S01]  /*59a0*/  @!P3 IMAD.IADD R12, R12, 0x1, -R28.reuse ;  /* 0x000000010c0cb824 */ /* 0x100fe200078e0a1c */
[----:B------:R-:W-:Y:S01]  /*59b0*/  ISETP.GE.AND P3, PT, R11, RZ, PT ;  /* 0x000000ff0b00720c */ /* 0x000fe20003f66270 */
[----:B------:R-:W-:Y:S01]  /*59c0*/  @!P5 IMAD.IADD R6, R6, 0x1, -R28 ;  /* 0x000000010606d824 */ /* 0x000fe200078e0a1c */
[----:B------:R-:W-:Y:S01]  /*59d0*/  ISETP.GE.AND P5, PT, R4, RZ, PT ;  /* 0x000000ff0400720c */ /* 0x000fe20003fa6270 */
[----:B0-----:R-:W-:-:S02]  /*59e0*/  IMAD.MOV.U32 R3, RZ, RZ, R8 ;  /* 0x000000ffff037224 */ /* 0x001fc400078e0008 */
[----:B------:R-:W-:Y:S02]  /*59f0*/  @!P6 IMAD.IADD R5, R5, 0x1, -R28 ;  /* 0x000000010505e824 */ /* 0x000fe400078e0a1c */
[----:B------:R-:W-:Y:S01]  /*5a00*/  @!P2 IMAD.MOV R3, RZ, RZ, -R3 ;  /* 0x000000ffff03a224 */ /* 0x000fe200078e0a03 */
[C---:B------:R-:W-:Y:S01]  /*5a10*/  ISETP.GT.U32.AND P2, PT, R28.reuse, R2, PT ;  /* 0x000000021c00720c */ /* 0x040fe20003f44070 */
[----:B-1----:R-:W-:Y:S01]  /*5a20*/  IMAD.MOV.U32 R0, RZ, RZ, R12 ;  /* 0x000000ffff007224 */ /* 0x002fe200078e000c */
[C---:B------:R-:W-:Y:S01]  /*5a30*/  ISETP.GT.U32.AND P6, PT, R28.reuse, R5, PT ;  /* 0x000000051c00720c */ /* 0x040fe20003fc4070 */
[----:B------:R-:W-:Y:S02]  /*5a40*/  IMAD R4, R28, R13, R10 ;  /* 0x0000000d1c047224 */ /* 0x000fe400078e020a */
[----:B------:R-:W-:Y:S02]  /*5a50*/  VIADD R10, R29, 0x1c ;  /* 0x0000001c1d0a7836 */ /* 0x000fe40000000000 */
[----:B------:R-:W-:Y:S01]  /*5a60*/  @!P4 IMAD.MOV R0, RZ, RZ, -R0 ;  /* 0x000000ffff00c224 */ /* 0x000fe200078e0a00 */
[----:B------:R-:W-:Y:S01]  /*5a70*/  ISETP.GE.AND P4, PT, R9, RZ, PT ;  /* 0x000000ff0900720c */ /* 0x000fe20003f86270 */
[C---:B------:R-:W-:Y:S01]  /*5a80*/  VIADD R11, R29.reuse, 0x1a ;  /* 0x0000001a1d0b7836 */ /* 0x040fe20000000000 */
[----:B------:R-:W-:Y:S01]  /*5a90*/  IABS R19, R10 ;  /* 0x0000000a00137213 */ /* 0x000fe20000000000 */
[----:B------:R-:W-:Y:S01]  /*5aa0*/  VIADD R9, R29, 0x1b ;  /* 0x0000001b1d097836 */ /* 0x000fe20000000000 */
[----:B------:R0:W-:Y:S01]  /*5ab0*/  STL [R1+0x70], R0 ;  /* 0x0000700001007387 */ /* 0x0001e20000100800 */
[----:B------:R-:W-:Y:S01]  /*5ac0*/  @!P2 IMAD.IADD R2, R2, 0x1, -R28 ;  /* 0x000000010202a824 */ /* 0x000fe200078e0a1c */
[----:B------:R-:W-:Y:S01]  /*5ad0*/  ISETP.GT.U32.AND P2, PT, R28, R4, PT ;  /* 0x000000041c00720c */ /* 0x000fe20003f44070 */
[----:B------:R-:W-:Y:S01]  /*5ae0*/  IMAD.HI.U32 R16, R7, R19, RZ ;  /* 0x0000001307107227 */ /* 0x000fe200078e00ff */
[----:B------:R-:W-:Y:S01]  /*5af0*/  STL [R1+0x98], R3 ;  /* 0x0000980301007387 */ /* 0x000fe20000100800 */
[----:B------:R-:W-:-:S02]  /*5b00*/  ISETP.GE.AND P1, PT, R10, RZ, PT ;  /* 0x000000ff0a00720c */ /* 0x000fc40003f26270 */
[----:B------:R-:W-:Y:S01]  /*5b10*/  @!P6 IMAD.IADD R5, R5, 0x1, -R28 ;  /* 0x000000010505e824 */ /* 0x000fe200078e0a1c */
[----:B------:R-:W-:Y:S01]  /*5b20*/  ISETP.GE.AND P6, PT, R11, RZ, PT ;  /* 0x000000ff0b00720c */ /* 0x000fe20003fc6270 */
[----:B------:R-:W-:Y:S01]  /*5b30*/  IMAD.MOV R16, RZ, RZ, -R16 ;  /* 0x000000ffff107224 */ /* 0x000fe200078e0a10 */
[----:B0-----:R-:W-:Y:S01]  /*5b40*/  MOV R0, R6 ;  /* 0x0000000600007202 */ /* 0x001fe20000000f00 */
[----:B------:R-:W-:Y:S01]  /*5b50*/  VIADD R8, R29, 0x19 ;  /* 0x000000191d087836 */ /* 0x000fe20000000000 */
[----:B------:R-:W-:Y:S01]  /*5b60*/  IABS R11, R11 ;  /* 0x0000000b000b7213 */ /* 0x000fe20000000000 */
[----:B------:R-:W-:Y:S02]  /*5b70*/  IMAD R19, R28, R16, R19 ;  /* 0x000000101c137224 */ /* 0x000fe400078e0213 */
[----:B------:R-:W-:Y:S01]  /*5b80*/  @!P0 IMAD.MOV R0, RZ, RZ, -R0 ;  /* 0x000000ffff008224 */ /* 0x000fe200078e0a00 */
[----:B------:R-:W-:Y:S01]  /*5b90*/  ISETP.GE.AND P0, PT, R9, RZ, PT ;  /* 0x000000ff0900720c */ /* 0x000fe20003f06270 */
[----:B------:R-:W-:Y:S01]  /*5ba0*/  @!P2 IMAD.IADD R4, R4, 0x1, -R28 ;  /* 0x000000010404a824 */ /* 0x000fe200078e0a1c */
[----:B------:R-:W-:Y:S01]  /*5bb0*/  ISETP.GT.U32.AND P2, PT, R28, R19, PT ;  /* 0x000000131c00720c */ /* 0x000fe20003f44070 */
[----:B------:R-:W-:Y:S01]  /*5bc0*/  IMAD.HI.U32 R6, R7, R11, RZ ;  /* 0x0000000b07067227 */ /* 0x000fe200078e00ff */
[----:B------:R0:W-:Y:S01]  /*5bd0*/  STL [R1+0x9c], R0 ;  /* 0x00009c0001007387 */ /* 0x0001e20000100800 */
[----:B------:R-:W-:-:S02]  /*5be0*/  IABS R9, R9 ;  /* 0x0000000900097213 */ /* 0x000fc40000000000 */
[----:B------:R-:W-:Y:S01]  /*5bf0*/  IABS R12, R8 ;  /* 0x00000008000c7213 */ /* 0x000fe20000000000 */
[----:B------:R-:W-:Y:S02]  /*5c00*/  IMAD.MOV R6, RZ, RZ, -R6 ;  /* 0x000000ffff067224 */ /* 0x000fe400078e0a06 */
[----:B------:R-:W-:Y:S02]  /*5c10*/  VIADD R10, R29, 0x18 ;  /* 0x000000181d0a7836 */ /* 0x000fe40000000000 */
[----:B------:R-:W-:Y:S02]  /*5c20*/  IMAD R11, R28, R6, R11 ;  /* 0x000000061c0b7224 */ /* 0x000fe400078e020b */
[----:B0-----:R-:W-:Y:S01]  /*5c30*/  IMAD.MOV.U32 R0, RZ, RZ, R5 ;  /* 0x000000ffff007224 */ /* 0x001fe200078e0005 */
[----:B------:R-:W-:Y:S01]  /*5c40*/  IABS R14, R10 ;  /* 0x0000000a000e7213 */ /* 0x000fe20000000000 */
[----:B------:R-:W-:-:S04]  /*5c50*/  IMAD.HI.U32 R13, R7, R9, RZ ;  /* 0x00000009070d7227 */ /* 0x000fc800078e00ff */
[----:B------:R-:W-:Y:S01]  /*5c60*/  @!P3 IMAD.MOV R0, RZ, RZ, -R0 ;  /* 0x000000ffff00b224 */ /* 0x000fe200078e0a00 */
[----:B------:R-:W-:Y:S01]  /*5c70*/  ISETP.GT.U32.AND P3, PT, R28, R4, PT ;  /* 0x000000041c00720c */ /* 0x000fe20003f64070 */
[----:B------:R-:W-:-:S03]  /*5c80*/  IMAD.HI.U32 R6, R7, R12, RZ ;  /* 0x0000000c07067227 */ /* 0x000fc600078e00ff */
[----:B------:R0:W-:Y:S01]  /*5c90*/  STL [R1+0x34], R0 ;  /* 0x0000340001007387 */ /* 0x0001e20000100800 */
[----:B------:R-:W-:Y:S02]  /*5ca0*/  IMAD.MOV R13, RZ, RZ, -R13 ;  /* 0x000000ffff0d7224 */ /* 0x000fe400078e0a0d */
[----:B------:R-:W-:Y:S02]  /*5cb0*/  IMAD.MOV R6, RZ, RZ, -R6 ;  /* 0x000000ffff067224 */ /* 0x000fe400078e0a06 */
[--C-:B------:R-:W-:Y:S02]  /*5cc0*/  @!P2 IMAD.IADD R19, R19, 0x1, -R28.reuse ;  /* 0x000000011313a824 */ /* 0x100fe400078e0a1c */
[----:B------:R-:W-:Y:S02]  /*5cd0*/  IMAD R9, R28, R13, R9 ;  /* 0x0000000d1c097224 */ /* 0x000fe400078e0209 */
[----:B------:R-:W-:Y:S01]  /*5ce0*/  @!P3 IMAD.IADD R4, R4, 0x1, -R28 ;  /* 0x000000010404b824 */ /* 0x000fe200078e0a1c */
[C---:B------:R-:W-:Y:S01]  /*5cf0*/  ISETP.GT.U32.AND P2, PT, R28.reuse, R19, PT ;  /* 0x000000131c00720c */ /* 0x040fe20003f44070 */
[----:B0-----:R-:W-:Y:S01]  /*5d00*/  IMAD.MOV.U32 R0, RZ, RZ, R2 ;  /* 0x000000ffff007224 */ /* 0x001fe200078e0002 */
[C---:B------:R-:W-:Y:S01]  /*5d10*/  ISETP.GT.U32.AND P3, PT, R28.reuse, R11, PT ;  /* 0x0000000b1c00720c */ /* 0x040fe20003f64070 */
[----:B------:R-:W-:-:S02]  /*5d20*/  IMAD R12, R28, R6, R12 ;  /* 0x000000061c0c7224 */ /* 0x000fc400078e020c */
[----:B------:R-:W-:Y:S01]  /*5d30*/  @!P5 IMAD.MOV R0, RZ, RZ, -R0 ;  /* 0x000000ffff00d224 */ /* 0x000fe200078e0a00 */
[----:B------:R-:W-:Y:S01]  /*5d40*/  ISETP.GT.U32.AND P5, PT, R28, R9, PT ;  /* 0x000000091c00720c */ /* 0x000fe20003fa4070 */
[----:B------:R-:W-:-:S03]  /*5d50*/  IMAD.HI.U32 R5, R7, R14, RZ ;  /* 0x0000000e07057227 */ /* 0x000fc600078e00ff */
[----:B------:R0:W-:Y:S01]  /*5d60*/  STL [R1+0x2c], R0 ;  /* 0x00002c0001007387 */ /* 0x0001e20000100800 */
[----:B------:R-:W-:Y:S01]  /*5d70*/  VIADD R13, R29, 0x17 ;  /* 0x000000171d0d7836 */ /* 0x000fe20000000000 */
[----:B------:R-:W-:Y:S01]  /*5d80*/  IADD3 R5, -R5, RZ, RZ ;  /* 0x000000ff05057210 */ /* 0x000fe20007ffe1ff */
[----:B------:R-:W-:Y:S02]  /*5d90*/  @!P2 IMAD.IADD R19, R19, 0x1, -R28 ;  /* 0x000000011313a824 */ /* 0x000fe400078e0a1c */
[C---:B------:R-:W-:Y:S01]  /*5da0*/  VIADD R6, R29.reuse, 0x15 ;  /* 0x000000151d067836 */ /* 0x040fe20000000000 */
[----:B------:R-:W-:Y:S01]  /*5db0*/  IABS R2, R13 ;  /* 0x0000000d00027213 */ /* 0x000fe20000000000 */
[----:B------:R-:W-:Y:S02]  /*5dc0*/  IMAD R14, R28, R5, R14 ;  /* 0x000000051c0e7224 */ /* 0x000fe400078e020e */
[----:B------:R-:W-:Y:S02]  /*5dd0*/  VIADD R5, R29, 0x16 ;  /* 0x000000161d057836 */ /* 0x000fe40000000000 */
[----:B0-----:R-:W-:Y:S01]  /*5de0*/  IMAD.MOV.U32 R0, RZ, RZ, R4 ;  /* 0x000000ffff007224 */ /* 0x001fe200078e0004 */
[----:B------:R-:W-:Y:S01]  /*5df0*/  IABS R4, R6 ;  /* 0x0000000600047213 */ /* 0x000fe20000000000 */
[----:B------:R-:W-:Y:S01]  /*5e00*/  IMAD.HI.U32 R17, R7, R2, RZ ;  /* 0x0000000207117227 */ /* 0x000fe200078e00ff */
[----:B------:R-:W-:-:S02]  /*5e10*/  IABS R16, R5 ;  /* 0x0000000500107213 */ /* 0x000fc40000000000 */
[C---:B------:R-:W-:Y:S01]  /*5e20*/  ISETP.GT.U32.AND P2, PT, R28.reuse, R14, PT ;  /* 0x0000000e1c00720c */ /* 0x040fe20003f44070 */
[----:B------:R-:W-:Y:S01]  /*5e30*/  @!P4 IMAD.MOV R0, RZ, RZ, -R0 ;  /* 0x000000ffff00c224 */ /* 0x000fe200078e0a00 */
[C---:B------:R-:W-:Y:S01]  /*5e40*/  ISETP.GT.U32.AND P4, PT, R28.reuse, R12, PT ;  /* 0x0000000c1c00720c */ /* 0x040fe20003f84070 */
[----:B------:R-:W-:Y:S02]  /*5e50*/  IMAD.MOV R17, RZ, RZ, -R17 ;  /* 0x000000ffff117224 */ /* 0x000fe400078e0a11 */
[----:B------:R-:W-:Y:S01]  /*5e60*/  @!P5 IMAD.IADD R9, R9, 0x1, -R28 ;  /* 0x000000010909d824 */ /* 0x000fe200078e0a1c */
[----:B------:R0:W-:Y:S01]  /*5e70*/  STL [R1+0x28], R0 ;  /* 0x0000280001007387 */ /* 0x0001e20000100800 */
[C---:B------:R-:W-:Y:S02]  /*5e80*/  IMAD R2, R28.reuse, R17, R2 ;  /* 0x000000111c027224 */ /* 0x040fe400078e0202 */
[----:B------:R-:W-:Y:S01]  /*5e90*/  IMAD.HI.U32 R17, R7, R16, RZ ;  /* 0x0000001007117227 */ /* 0x000fe200078e00ff */
[----:B------:R-:W-:-:S03]  /*5ea0*/  ISETP.GT.U32.AND P5, PT, R28, R9, PT ;  /* 0x000000091c00720c */ /* 0x000fc60003fa4070 */
[----:B------:R-:W-:Y:S01]  /*5eb0*/  IMAD.HI.U32 R18, R7, R4, RZ ;  /* 0x0000000407127227 */ /* 0x000fe200078e00ff */
[----:B------:R-:W-:-:S03]  /*5ec0*/  IADD3 R17, -R17, RZ, RZ ;  /* 0x000000ff11117210 */ /* 0x000fc60007ffe1ff */
[----:B0-----:R-:W-:Y:S02]  /*5ed0*/  IMAD.MOV.U32 R0, RZ, RZ, R19 ;  /* 0x000000ffff007224 */ /* 0x001fe400078e0013 */
[----:B------:R-:W-:Y:S01]  /*5ee0*/  @!P4 IMAD.IADD R12, R12, 0x1, -R28 ;  /* 0x000000010c0cc824 */ /* 0x000fe200078e0a1c */
[----:B------:R-:W-:Y:S01]  /*5ef0*/  ISETP.GE.AND P4, PT, R8, RZ, PT ;  /* 0x000000ff0800720c */ /* 0x000fe20003f86270 */
[----:B------:R-:W-:Y:S02]  /*5f00*/  @!P1 IMAD.MOV R0, RZ, RZ, -R0 ;  /* 0x000000ffff009224 */ /* 0x000fe400078e0a00 */
[----:B------:R-:W-:Y:S01]  /*5f10*/  @!P3 IMAD.IADD R11, R11, 0x1, -R28 ;  /* 0x000000010b0bb824 */ /* 0x000fe200078e0a1c */
[C---:B------:R-:W-:Y:S01]  /*5f20*/  ISETP.GT.U32.AND P1, PT, R28.reuse, R12, PT ;  /* 0x0000000c1c00720c */ /* 0x040fe20003f24070 */
[----:B------:R-:W-:Y:S01]  /*5f30*/  IMAD.MOV R18, RZ, RZ, -R18 ;  /* 0x000000ffff127224 */ /* 0x000fe200078e0a12 */
[----:B------:R0:W-:Y:S01]  /*5f40*/  STL [R1+0x24], R0 ;  /* 0x0000240001007387 */ /* 0x0001e20000100800 */
[C---:B------:R-:W-:Y:S01]  /*5f50*/  IMAD R8, R28.reuse, R17, R16 ;  /* 0x000000111c087224 */ /* 0x040fe200078e0210 */
[C---:B------:R-:W-:Y:S01]  /*5f60*/  ISETP.GT.U32.AND P3, PT, R28.reuse, R11, PT ;  /* 0x0000000b1c00720c */ /* 0x040fe20003f64070 */
[----:B------:R-:W-:Y:S01]  /*5f70*/  @!P5 IMAD.IADD R9, R9, 0x1, -R28 ;  /* 0x000000010909d824 */ /* 0x000fe200078e0a1c */
[C---:B------:R-:W-:Y:S01]  /*5f80*/  ISETP.GT.U32.AND P5, PT, R28.reuse, R2, PT ;  /* 0x000000021c00720c */ /* 0x040fe20003fa4070 */
[----:B------:R-:W-:-:S02]  /*5f90*/  IMAD R4, R28, R18, R4 ;  /* 0x000000121c047224 */ /* 0x000fc400078e0204 */
[--C-:B------:R-:W-:Y:S01]  /*5fa0*/  @!P2 IMAD.IADD R14, R14, 0x1, -R28.reuse ;  /* 0x000000010e0ea824 */ /* 0x100fe200078e0a1c */
[----:B------:R-:W-:Y:S01]  /*5fb0*/  ISETP.GE.AND P2, PT, R13, RZ, PT ;  /* 0x000000ff0d00720c */ /* 0x000fe20003f46270 */
[----:B------:R-:W-:Y:S02]  /*5fc0*/  VIADD R13, R29, 0x14 ;  /* 0x000000141d0d7836 */ /* 0x000fe40000000000 */
[----:B------:R-:W-:Y:S01]  /*5fd0*/  @!P1 IMAD.IADD R12, R12, 0x1, -R28 ;  /* 0x000000010c0c9824 */ /* 0x000fe200078e0a1c */
[C---:B------:R-:W-:Y:S01]  /*5fe0*/  ISETP.GT.U32.AND P1, PT, R28.reuse, R8, PT ;  /* 0x000000081c00720c */ /* 0x040fe20003f24070 */
[----:B------:R-:W-:Y:S01]  /*5ff0*/  @!P0 IMAD.MOV R9, RZ, RZ, -R9 ;  /* 0x000000ffff098224 */ /* 0x000fe200078e0a09 */
[----:B------:R-:W-:Y:S01]  /*6000*/  IABS R16, R13 ;  /* 0x0000000d00107213 */ /* 0x000fe20000000000 */
[----:B------:R-:W-:Y:S01]  /*6010*/  @!P4 IMAD.MOV R12, RZ, RZ, -R12 ;  /* 0x000000ffff0cc224 */ /* 0x000fe200078e0a0c */
[----:B------:R-:W-:Y:S01]  /*6020*/  ISETP.GT.U32.AND P4, PT, R28, R4, PT ;  /* 0x000000041c00720c */ /* 0x000fe20003f84070 */
[--C-:B------:R-:W-:Y:S01]  /*6030*/  @!P3 IMAD.IADD R11, R11, 0x1, -R28.reuse ;  /* 0x000000010b0bb824 */ /* 0x100fe200078e0a1c */
[----:B------:R-:W-:Y:S01]  /*6040*/  ISETP.GE.AND P3, PT, R10, RZ, PT ;  /* 0x000000ff0a00720c */ /* 0x000fe20003f66270 */
[--C-:B------:R-:W-:Y:S01]  /*6050*/  @!P5 IMAD.IADD R2, R2, 0x1, -R28.reuse ;  /* 0x000000010202d824 */ /* 0x100fe200078e0a1c */
[C---:B------:R-:W-:Y:S01]  /*6060*/  ISETP.GT.U32.AND P5, PT, R28.reuse, R14, PT ;  /* 0x0000000e1c00720c */ /* 0x040fe20003fa4070 */
[----:B------:R-:W-:Y:S01]  /*6070*/  @!P6 IMAD.MOV R11, RZ, RZ, -R11 ;  /* 0x000000ffff0be224 */ /* 0x000fe200078e0a0b */
[----:B------:R-:W-:Y:S01]  /*6080*/  ISETP.GE.AND P6, PT, R5, RZ, PT ;  /* 0x000000ff0500720c */ /* 0x000fe20003fc6270 */
[----:B------:R-:W-:Y:S01]  /*6090*/  IMAD.HI.U32 R5, R7, R16, RZ ;  /* 0x0000001007057227 */ /* 0x000fe200078e00ff */
[----:B------:R-:W-:Y:S01]  /*60a0*/  ISETP.GT.U32.AND P0, PT, R28, R2, PT ;  /* 0x000000021c00720c */ /* 0x000fe20003f04070 */
[----:B------:R-:W-:Y:S02]  /*60b0*/  STL [R1+0x74c], R9 ;  /* 0x00074c0901007387 */ /* 0x000fe40000100800 */
[----:B------:R-:W-:-:S02]  /*60c0*/  @!P1 IMAD.IADD R8, R8, 0x1, -R28 ;  /* 0x0000000108089824 */ /* 0x000fc400078e0a1c */
[----:B------:R-:W-:Y:S01]  /*60d0*/  @!P4 IADD3 R4, R4, -R28, RZ ;  /* 0x8000001c0404c210 */ /* 0x000fe20007ffe0ff */
[----:B------:R-:W-:Y:S01]  /*60e0*/  IMAD.MOV R5, RZ, RZ, -R5 ;  /* 0x000000ffff057224 */ /* 0x000fe200078e0a05 */
[----:B------:R-:W-:Y:S01]  /*60f0*/  STL [R1+0x750], R11 ;  /* 0x0007500b01007387 */ /* 0x000fe20000100800 */
[----:B------:R-:W-:Y:S01]  /*6100*/  ISETP.GT.U32.AND P4, PT, R28, R8, PT ;  /* 0x000000081c00720c */ /* 0x000fe20003f84070 */
[----:B------:R-:W-:Y:S01]  /*6110*/  @!P5 IMAD.IADD R14, R14, 0x1, -R28 ;  /* 0x000000010e0ed824 */ /* 0x000fe200078e0a1c */
[----:B------:R-:W-:Y:S01]  /*6120*/  ISETP.GE.AND P5, PT, R6, RZ, PT ;  /* 0x000000ff0600720c */ /* 0x000fe20003fa6270 */
[C---:B------:R-:W-:Y:S01]  /*6130*/  IMAD R5, R28.reuse, R5, R16 ;  /* 0x000000051c057224 */ /* 0x040fe200078e0210 */
[----:B------:R-:W-:Y:S01]  /*6140*/  STL [R1+0x754], R12 ;  /* 0x0007540c01007387 */ /* 0x000fe20000100800 */
[C---:B------:R-:W-:Y:S02]  /*6150*/  VIADD R10, R29.reuse, 0x13 ;  /* 0x000000131d0a7836 */ /* 0x040fe40000000000 */
[----:B------:R-:W-:Y:S01]  /*6160*/  @!P3 IMAD.MOV R14, RZ, RZ, -R14 ;  /* 0x000000ffff0eb224 */ /* 0x000fe200078e0a0e */
[----:B------:R-:W-:Y:S01]  /*6170*/  ISETP.GT.U32.AND P3, PT, R28, R4, PT ;  /* 0x000000041c00720c */ /* 0x000fe20003f64070 */
[--C-:B------:R-:W-:Y:S01]  /*6180*/  @!P0 IMAD.IADD R2, R2, 0x1, -R28.reuse ;  /* 0x0000000102028824 */ /* 0x100fe200078e0a1c */
[----:B------:R-:W-:Y:S01]  /*6190*/  IABS R17, R10 ;  /* 0x0000000a00117213 */ /* 0x000fe20000000000 */
[----:B------:R-:W-:Y:S01]  /*61a0*/  VIADD R19, R29, 0x12 ;  /* 0x000000121d137836 */ /* 0x000fe20000000000 */
[----:B------:R-:W-:Y:S01]  /*61b0*/  STL [R1+0x758], R14 ;  /* 0x0007580e01007387 */ /* 0x000fe20000100800 */
[----:B------:R-:W-:Y:S01]  /*61c0*/  @!P4 IMAD.IADD R8, R8, 0x1, -R28 ;  /* 0x000000010808c824 */ /* 0x000fe200078e0a1c */
[----:B------:R-:W-:Y:S01]  /*61d0*/  ISETP.GT.U32.AND P4, PT, R28, R5, PT ;  /* 0x000000051c00720c */ /* 0x000fe20003f84070 */
[----:B0-----:R-:W-:Y:S01]  /*61e0*/  IMAD.MOV.U32 R0, RZ, RZ, R2 ;  /* 0x000000ffff007224 */ /* 0x001fe200078e0002 */
[----:B------:R-:W-:Y:S01]  /*61f0*/  ISETP.GE.AND P0, PT, R13, RZ, PT ;  /* 0x000000ff0d00720c */ /* 0x000fe20003f06270 */
[----:B------:R-:W-:Y:S01]  /*6200*/  IMAD.HI.U32 R6, R7, R17, RZ ;  /* 0x0000001107067227 */ /* 0x000fe200078e00ff */
[----:B------:R-:W-:-:S03]  /*6210*/  ISETP.GE.AND P1, PT, R10, RZ, PT ;  /* 0x000000ff0a00720c */ /* 0x000fc60003f26270 */
[----:B------:R-:W-:Y:S01]  /*6220*/  @!P2 IMAD.MOV R0, RZ, RZ, -R0 ;  /* 0x000000ffff00a224 */ /* 0x000fe200078e0a00 */
[----:B------:R-:W-:Y:S01]  /*6230*/  ISETP.GE.AND P2, PT, R19, RZ, PT ;  /* 0x000000ff1300720c */ /* 0x000fe20003f46270 */
[----:B------:R-:W-:Y:S01]  /*6240*/  IMAD.MOV R6, RZ, RZ, -R6 ;  /* 0x000000ffff067224 */ /* 0x000fe200078e0a06 */
[----:B------:R-:W-:Y:S01]  /*6250*/  IABS R19, R19 ;  /* 0x0000001300137213 */ /* 0x000fe20000000000 */
[--C-:B------:R-:W-:Y:S01]  /*6260*/  @!P3 IMAD.IADD R4, R4, 0x1, -R28.reuse ;  /* 0x000000010404b824 */ /* 0x100fe200078e0a1c */
[----:B------:R0:W-:Y:S01]  /*6270*/  STL [R1+0x64], R0 ;  /* 0x0000640001007387 */ /* 0x0001e20000100800 */
[----:B------:R-:W-:Y:S01]  /*6280*/  @!P4 IMAD.IADD R5, R5, 0x1, -R28 ;  /* 0x000000010505c824 */ /* 0x000fe200078e0a1c */
[----:B------:R-:W-:Y:S01]  /*6290*/  ISETP.GE.AND P3, PT, R21, RZ, PT ;  /* 0x000000ff1500720c */ /* 0x000fe20003f66270 */
[C---:B------:R-:W-:Y:S01]  /*62a0*/  IMAD R17, R28.reuse, R6, R17 ;  /* 0x000000061c117224 */ /* 0x040fe200078e0211 */
[----:B------:R-:W-:Y:S01]  /*62b0*/  IABS R21, R21 ;  /* 0x0000001500157213 */ /* 0x000fe20000000000 */
[----:B------:R-:W-:Y:S01]  /*62c0*/  IMAD.MOV.U32 R3, RZ, RZ, R8 ;  /* 0x000000ffff037224 */ /* 0x000fe200078e0008 */
[----:B------:R-:W-:Y:S01]  /*62d0*/  ISETP.GT.U32.AND P4, PT, R28, R5, PT ;  /* 0x000000051c00720c */ /* 0x000fe20003f84070 */
[----:B------:R-:W-:-:S04]  /*62e0*/  IMAD.HI.U32 R8, R7, R19, RZ ;  /* 0x0000001307087227 */ /* 0x000fc800078e00ff */
[----:B0-----:R-:W-:Y:S01]  /*62f0*/  IMAD.MOV.U32 R0, RZ, RZ, R4 ;  /* 0x000000ffff007224 */ /* 0x001fe200078e0004 */
[----:B------:R-:W-:Y:S01]  /*6300*/  IADD3 R8, -R8, RZ, RZ ;  /* 0x000000ff08087210 */ /* 0x000fe20007ffe1ff */
[----:B------:R-:W-:-:S04]  /*6310*/  IMAD.HI.U32 R4, R7, R21, RZ ;  /* 0x0000001507047227 */ /* 0x000fc800078e00ff */
[----:B------:R-:W-:Y:S01]  /*6320*/  @!P5 IMAD.MOV R0, RZ, RZ, -R0 ;  /* 0x000000ffff00d224 */ /* 0x000fe200078e0a00 */
[C---:B------:R-:W-:Y:S01]  /*6330*/  ISETP.GT.U32.AND P5, PT, R28.reuse, R17, PT ;  /* 0x000000111c00720c */ /* 0x040fe20003fa4070 */
[----:B------:R-:W-:Y:S02]  /*6340*/  @!P6 IMAD.MOV R3, RZ, RZ, -R3 ;  /* 0x000000ffff03e224 */ /* 0x000fe400078e0a03 */
[----:B------:R-:W-:Y:S02]  /*6350*/  VIADD R22, R29, 0x10 ;  /* 0x000000101d167836 */ /* 0x000fe40000000000 */
[----:B------:R-:W-:Y:S01]  /*6360*/  IMAD.MOV R4, RZ, RZ, -R4 ;  /* 0x000000ffff047224 */ /* 0x000fe200078e0a04 */
[----:B------:R-:W-:Y:S01]  /*6370*/  STL [R1+0x68], R3 ;  /* 0x0000680301007387 */ /* 0x000fe20000100800 */
[----:B------:R-:W-:Y:S01]  /*6380*/  IMAD R19, R28, R8, R19 ;  /* 0x000000081c137224 */ /* 0x000fe200078e0213 */
[----:B------:R-:W-:Y:S01]  /*6390*/  ISETP.GE.AND P6, PT, R22, RZ, PT ;  /* 0x000000ff1600720c */ /* 0x000fe20003fc6270 */
[--C-:B------:R-:W-:Y:S01]  /*63a0*/  @!P4 IMAD.IADD R5, R5, 0x1, -R28.reuse ;  /* 0x000000010505c824 */ /* 0x100fe200078e0a1c */
[----:B------:R0:W-:Y:S01]  /*63b0*/  STL [R1+0x6c], R0 ;  /* 0x00006c0001007387 */ /* 0x0001e20000100800 */
[C---:B------:R-:W-:Y:S01]  /*63c0*/  IMAD R21, R28.reuse, R4, R21 ;  /* 0x000000041c157224 */ /* 0x040fe200078e0215 */
[----:B------:R-:W-:Y:S01]  /*63d0*/  IABS R22, R22 ;  /* 0x0000001600167213 */ /* 0x000fe20000000000 */
[----:B------:R-:W-:Y:S01]  /*63e0*/  @!P5 IMAD.IADD R17, R17, 0x1, -R28 ;  /* 0x000000011111d824 */ /* 0x000fe200078e0a1c */
[----:B------:R-:W-:Y:S01]  /*63f0*/  ISETP.GT.U32.AND P4, PT, R28, R19, PT ;  /* 0x000000131c00720c */ /* 0x000fe20003f84070 */
[----:B------:R-:W-:-:S02]  /*6400*/  VIADD R6, R29, 0xf ;  /* 0x0000000f1d067836 */ /* 0x000fc40000000000 */
[----:B------:R-:W-:Y:S01]  /*6410*/  IMAD.HI.U32 R8, R7, R22, RZ ;  /* 0x0000001607087227 */ /* 0x000fe200078e00ff */
[C---:B------:R-:W-:Y:S02]  /*6420*/  ISETP.GT.U32.AND P5, PT, R28.reuse, R17, PT ;  /* 0x000000111c00720c */ /* 0x040fe40003fa4070 */
[----:B------:R-:W-:Y:S01]  /*6430*/  IABS R24, R6 ;  /* 0x0000000600187213 */ /* 0x000fe20000000000 */
[----:B0-----:R-:W-:Y:S02]  /*6440*/  IMAD.MOV.U32 R0, RZ, RZ, R5 ;  /* 0x000000ffff007224 */ /* 0x001fe400078e0005 */
[----:B------:R-:W-:Y:S02]  /*6450*/  IMAD.MOV R8, RZ, RZ, -R8 ;  /* 0x000000ffff087224 */ /* 0x000fe400078e0a08 */
[----:B------:R-:W-:Y:S01]  /*6460*/  @!P0 IMAD.MOV R0, RZ, RZ, -R0 ;  /* 0x000000ffff008224 */ /* 0x000fe200078e0a00 */
[----:B------:R-:W-:Y:S01]  /*6470*/  ISETP.GT.U32.AND P0, PT, R28, R21, PT ;  /* 0x000000151c00720c */ /* 0x000fe20003f04070 */
[----:B------:R-:W-:-:S02]  /*6480*/  VIADD R2, R29, 0xe ;  /* 0x0000000e1d027836 */ /* 0x000fc40000000000 */
[----:B------:R-:W-:Y:S01]  /*6490*/  IMAD R22, R28, R8, R22 ;  /* 0x000000081c167224 */ /* 0x000fe200078e0216 */
[----:B------:R0:W-:Y:S01]  /*64a0*/  STL [R1+0x54], R0 ;  /* 0x0000540001007387 */ /* 0x0001e20000100800 */
[----:B------:R-:W-:Y:S01]  /*64b0*/  @!P4 IMAD.IADD R19, R19, 0x1, -R28 ;  /* 0x000000011313c824 */ /* 0x000fe200078e0a1c */
[----:B------:R-:W-:Y:S01]  /*64c0*/  IABS R25, R2 ;  /* 0x0000000200197213 */ /* 0x000fe20000000000 */
[----:B------:R-:W-:-:S03]  /*64d0*/  IMAD.HI.U32 R10, R7, R24, RZ ;  /* 0x00000018070a7227 */ /* 0x000fc600078e00ff */
[C---:B------:R-:W-:Y:S01]  /*64e0*/  ISETP.GT.U32.AND P4, PT, R28.reuse, R19, PT ;  /* 0x000000131c00720c */ /* 0x040fe20003f84070 */
[--C-:B------:R-:W-:Y:S01]  /*64f0*/  @!P5 IMAD.IADD R17, R17, 0x1, -R28.reuse ;  /* 0x000000011111d824 */ /* 0x100fe200078e0a1c */
[C---:B------:R-:W-:Y:S01]  /*6500*/  ISETP.GT.U32.AND P5, PT, R28.reuse, R22, PT ;  /* 0x000000161c00720c */ /* 0x040fe20003fa4070 */
[----:B------:R-:W-:Y:S02]  /*6510*/  @!P0 IMAD.IADD R21, R21, 0x1, -R28 ;  /* 0x0000000115158824 */ /* 0x000fe400078e0a1c */
[----:B------:R-:W-:Y:S02]  /*6520*/  IMAD.MOV R5, RZ, RZ, -R10 ;  /* 0x000000ffff057224 */ /* 0x000fe400078e0a0a */
[----:B------:R-:W-:Y:S01]  /*6530*/  IMAD.HI.U32 R4, R7, R25, RZ ;  /* 0x0000001907047227 */ /* 0x000fe200078e00ff */
[----:B------:R-:W-:-:S03]  /*6540*/  ISETP.GT.U32.AND P0, PT, R28, R21, PT ;  /* 0x000000151c00720c */ /* 0x000fc60003f04070 */
[----:B------:R-:W-:Y:S02]  /*6550*/  IMAD R24, R28, R5, R24 ;  /* 0x000000051c187224 */ /* 0x000fe400078e0218 */
[----:B------:R-:W-:Y:S02]  /*6560*/  VIADD R5, R29, 0xd ;  /* 0x0000000d1d057836 */ /* 0x000fe40000000000 */
[----:B------:R-:W-:Y:S01]  /*6570*/  IMAD.MOV R4, RZ, RZ, -R4 ;  /* 0x000000ffff047224 */ /* 0x000fe200078e0a04 */
[----:B------:R-:W-:Y:S01]  /*6580*/  @!P5 IADD3 R22, R22, -R28, RZ ;  /* 0x8000001c1616d210 */ /* 0x000fe20007ffe0ff */
[--C-:B------:R-:W-:Y:S01]  /*6590*/  @!P4 IMAD.IADD R19, R19, 0x1, -R28.reuse ;  /* 0x000000011313c824 */ /* 0x100fe200078e0a1c */
[----:B------:R-:W-:Y:S01]  /*65a0*/  IABS R27, R5 ;  /* 0x00000005001b7213 */ /* 0x000fe20000000000 */
[C---:B------:R-:W-:Y:S01]  /*65b0*/  IMAD R25, R28.reuse, R4, R25 ;  /* 0x000000041c197224 */ /* 0x040fe200078e0219 */
[C---:B------:R-:W-:Y:S01]  /*65c0*/  ISETP.GT.U32.AND P4, PT, R28.reuse, R24, PT ;  /* 0x000000181c00720c */ /* 0x040fe20003f84070 */
[----:B------:R-:W-:Y:S01]  /*65d0*/  @!P0 IMAD.IADD R21, R21, 0x1, -R28 ;  /* 0x0000000115158824 */ /* 0x000fe200078e0a1c */
[C---:B------:R-:W-:Y:S01]  /*65e0*/  ISETP.GT.U32.AND P5, PT, R28.reuse, R22, PT ;  /* 0x000000161c00720c */ /* 0x040fe20003fa4070 */
[----:B------:R-:W-:Y:S01]  /*65f0*/  IMAD.HI.U32 R4, R7, R27, RZ ;  /* 0x0000001b07047227 */ /* 0x000fe200078e00ff */
[----:B------:R-:W-:-:S03]  /*6600*/  ISETP.GT.U32.AND P0, PT, R28, R25, PT ;  /* 0x000000191c00720c */ /* 0x000fc60003f04070 */
[----:B------:R-:W-:Y:S02]  /*6610*/  IMAD.MOV R4, RZ, RZ, -R4 ;  /* 0x000000ffff047224 */ /* 0x000fe400078e0a04 */
[----:B------:R-:W-:Y:S02]  /*6620*/  VIADD R8, R29, 0xc ;  /* 0x0000000c1d087836 */ /* 0x000fe40000000000 */
[----:B------:R-:W-:Y:S02]  /*6630*/  IMAD R27, R28, R4, R27 ;  /* 0x000000041c1b7224 */ /* 0x000fe400078e021b */
[--C-:B------:R-:W-:Y:S01]  /*6640*/  @!P4 IMAD.IADD R24, R24, 0x1, -R28.reuse ;  /* 0x000000011818c824 */ /* 0x100fe200078e0a1c */
[----:B------:R-:W-:Y:S01]  /*6650*/  IABS R16, R8 ;  /* 0x0000000800107213 */ /* 0x000fe20000000000 */
[--C-:B------:R-:W-:Y:S01]  /*6660*/  @!P5 IMAD.IADD R22, R22, 0x1, -R28.reuse ;  /* 0x000000011616d824 */ /* 0x100fe200078e0a1c */
[C---:B------:R-:W-:Y:S01]  /*6670*/  ISETP.GT.U32.AND P5, PT, R28.reuse, R27, PT ;  /* 0x0000001b1c00720c */ /* 0x040fe20003fa4070 */
[----:B------:R-:W-:Y:S01]  /*6680*/  @!P0 IMAD.IADD R25, R25, 0x1, -R28 ;  /* 0x0000000119198824 */ /* 0x000fe200078e0a1c */
[----:B------:R-:W-:Y:S01]  /*6690*/  ISETP.GT.U32.AND P0, PT, R28, R24, PT ;  /* 0x000000181c00720c */ /* 0x000fe20003f04070 */
[----:B------:R-:W-:Y:S01]  /*66a0*/  IMAD.HI.U32 R18, R7, R16, RZ ;  /* 0x0000001007127227 */ /* 0x000fe200078e00ff */
[----:B------:R-:W-:Y:S01]  /*66b0*/  ISETP.GE.AND P4, PT, R6, RZ, PT ;  /* 0x000000ff0600720c */ /* 0x000fe20003f86270 */
[----:B------:R1:W-:Y:S02]  /*66c0*/  STL [R1+0x60], R8 ;  /* 0x0000600801007387 */ /* 0x0003e40000100800 */
[----:B------:R-:W-:-:S02]  /*66d0*/  VIADD R3, R29, 0xb ;  /* 0x0000000b1d037836 */ /* 0x000fc40000000000 */
[----:B------:R-:W-:Y:S02]  /*66e0*/  IMAD.MOV R18, RZ, RZ, -R18 ;  /* 0x000000ffff127224 */ /* 0x000fe400078e0a12 */
[----:B0-----:R-:W-:Y:S01]  /*66f0*/  VIADD R0, R29, 0xa ;  /* 0x0000000a1d007836 */ /* 0x001fe20000000000 */
[----:B------:R-:W-:Y:S01]  /*6700*/  IABS R10, R3 ;  /* 0x00000003000a7213 */ /* 0x000fe20000000000 */
[----:B------:R-:W-:Y:S01]  /*6710*/  IMAD R6, R28, R18, R16 ;  /* 0x000000121c067224 */ /* 0x000fe200078e0210 */
[----:B------:R-:W-:Y:S01]  /*6720*/  STL [R1+0x5c], R3 ;  /* 0x00005c0301007387 */ /* 0x000fe20000100800 */
[----:B------:R-:W-:Y:S01]  /*6730*/  @!P5 IMAD.IADD R27, R27, 0x1, -R28 ;  /* 0x000000011b1bd824 */ /* 0x000fe200078e0a1c */
[----:B------:R-:W-:Y:S01]  /*6740*/  IABS R13, R0 ;  /* 0x00000000000d7213 */ /* 0x000fe20000000000 */
[----:B------:R-:W-:Y:S01]  /*6750*/  @!P1 IMAD.MOV R17, RZ, RZ, -R17 ;  /* 0x000000ffff119224 */ /* 0x000fe200078e0a11 */
[----:B------:R0:W-:Y:S01]  /*6760*/  STL [R1+0x58], R0 ;  /* 0x0000580001007387 */ /* 0x0001e20000100800 */
[----:B------:R-:W-:Y:S01]  /*6770*/  @!P0 IADD3 R24, R24, -R28, RZ ;  /* 0x8000001c18188210 */ /* 0x000fe20007ffe0ff */
[C---:B-1----:R-:W-:Y:S01]  /*6780*/  IMAD.HI.U32 R8, R7.reuse, R10, RZ ;  /* 0x0000000a07087227 */ /* 0x042fe200078e00ff */
[C---:B------:R-:W-:Y:S01]  /*6790*/  ISETP.GT.U32.AND P0, PT, R28.reuse, R6, PT ;  /* 0x000000061c00720c */ /* 0x040fe20003f04070 */
[----:B------:R-:W-:Y:S01]  /*67a0*/  STL [R1+0x7cc], R22 ;  /* 0x0007cc1601007387 */ /* 0x000fe20000100800 */
[----:B------:R-:W-:Y:S01]  /*67b0*/  ISETP.GT.U32.AND P1, PT, R28, R27, PT ;  /* 0x0000001b1c00720c */ /* 0x000fe20003f24070 */
[----:B------:R-:W-:Y:S01]  /*67c0*/  IMAD.HI.U32 R4, R7, R13, RZ ;  /* 0x0000000d07047227 */ /* 0x000fe200078e00ff */
[----:B------:R-:W-:-:S02]  /*67d0*/  IABS R16, R15 ;  /* 0x0000000f00107213 */ /* 0x000fc40000000000 */
[C---:B------:R-:W-:Y:S01]  /*67e0*/  ISETP.GT.U32.AND P5, PT, R28.reuse, R25, PT ;  /* 0x000000191c00720c */ /* 0x040fe20003fa4070 */
[C---:B0-----:R-:W-:Y:S02]  /*67f0*/  VIADD R0, R29.reuse, 0x9 ;  /* 0x000000091d007836 */ /* 0x041fe40000000000 */
[----:B------:R-:W-:Y:S02]  /*6800*/  IMAD.MOV R8, RZ, RZ, -R8 ;  /* 0x000000ffff087224 */ /* 0x000fe400078e0a08 */
[----:B------:R-:W-:Y:S01]  /*6810*/  VIADD R3, R29, 0x7 ;  /* 0x000000071d037836 */ /* 0x000fe20000000000 */
[----:B------:R-:W-:Y:S01]  /*6820*/  STL [R1+0x3c], R0 ;  /* 0x00003c0001007387 */ /* 0x000fe20000100800 */
[----:B------:R-:W-:Y:S02]  /*6830*/  IMAD.MOV R4, RZ, RZ, -R4 ;  /* 0x000000ffff047224 */ /* 0x000fe400078e0a04 */
[C---:B------:R-:W-:Y:S01]  /*6840*/  IMAD R10, R28.reuse, R8, R10 ;  /* 0x000000081c0a7224 */ /* 0x040fe200078e020a */
[----:B------:R0:W-:Y:S01]  /*6850*/  STL [R1+0x75c], R17 ;  /* 0x00075c1101007387 */ /* 0x0001e20000100800 */
[----:B------:R-:W-:Y:S01]  /*6860*/  IABS R8, R0 ;  /* 0x0000000000087213 */ /* 0x000fe20000000000 */
[----:B------:R-:W-:Y:S01]  /*6870*/  IMAD R13, R28, R4, R13 ;  /* 0x000000041c0d7224 */ /* 0x000fe200078e020d */
[----:B------:R-:W-:Y:S01]  /*6880*/  IABS R18, R3 ;  /* 0x0000000300127213 */ /* 0x000fe20000000000 */
[--C-:B------:R-:W-:Y:S01]  /*6890*/  @!P0 IMAD.IADD R6, R6, 0x1, -R28.reuse ;  /* 0x0000000106068824 */ /* 0x100fe200078e0a1c */
[----:B------:R-:W-:Y:S01]  /*68a0*/  ISETP.GE.AND P0, PT, R2, RZ, PT ;  /* 0x000000ff0200720c */ /* 0x000fe20003f06270 */
[----:B------:R-:W-:Y:S01]  /*68b0*/  IMAD.HI.U32 R26, R7, R8, RZ ;  /* 0x00000008071a7227 */ /* 0x000fe200078e00ff */
[----:B------:R-:W-:Y:S03]  /*68c0*/  STL [R1+0x7c8], R15 ;  /* 0x0007c80f01007387 */ /* 0x000fe60000100800 */
[----:B0-----:R-:W-:Y:S01]  /*68d0*/  VIADD R17, R29, 0x6 ;  /* 0x000000061d117836 */ /* 0x001fe20000000000 */
[----:B------:R0:W-:Y:S01]  /*68e0*/  STL [R1+0x7d0], R3 ;  /* 0x0007d00301007387 */ /* 0x0001e20000100800 */
[----:B------:R-:W-:Y:S01]  /*68f0*/  @!P1 IMAD.IADD R27, R27, 0x1, -R28 ;  /* 0x000000011b1b9824 */ /* 0x000fe200078e0a1c */
[----:B------:R-:W-:Y:S01]  /*6900*/  ISETP.GT.U32.AND P1, PT, R28, R13, PT ;  /* 0x0000000d1c00720c */ /* 0x000fe20003f24070 */
[----:B------:R-:W-:Y:S01]  /*6910*/  IMAD.HI.U32 R4, R7, R18, RZ ;  /* 0x0000001207047227 */ /* 0x000fe200078e00ff */
[----:B------:R-:W-:-:S03]  /*6920*/  IABS R20, R17 ;  /* 0x0000001100147213 */ /* 0x000fc60000000000 */
[----:B------:R-:W-:Y:S02]  /*6930*/  IMAD.MOV R26, RZ, RZ, -R26 ;  /* 0x000000ffff1a7224 */ /* 0x000fe400078e0a1a */
[----:B------:R-:W-:-:S04]  /*6940*/  IMAD.HI.U32 R2, R7, R20, RZ ;  /* 0x0000001407027227 */ /* 0x000fc800078e00ff */
[C---:B------:R-:W-:Y:S02]  /*6950*/  VIADD R0, R29.reuse, 0x5 ;  /* 0x000000051d007836 */ /* 0x040fe40000000000 */
[----:B------:R-:W-:Y:S02]  /*6960*/  IMAD.MOV R2, RZ, RZ, -R2 ;  /* 0x000000ffff027224 */ /* 0x000fe400078e0a02 */
[C---:B------:R-:W-:Y:S02]  /*6970*/  VIADD R12, R29.reuse, 0x3 ;  /* 0x000000031d0c7836 */ /* 0x040fe40000000000 */
[----:B------:R-:W-:Y:S02]  /*6980*/  IMAD.MOV R4, RZ, RZ, -R4 ;  /* 0x000000ffff047224 */ /* 0x000fe400078e0a04 */
[----:B------:R-:W-:Y:S02]  /*6990*/  VIADD R11, R29, 0x2 ;  /* 0x000000021d0b7836 */ /* 0x000fe40000000000 */
[----:B------:R-:W-:Y:S01]  /*69a0*/  IMAD R8, R28, R26, R8 ;  /* 0x0000001a1c087224 */ /* 0x000fe200078e0208 */
[----:B------:R-:W-:Y:S01]  /*69b0*/  IABS R26, R0 ;  /* 0x00000000001a7213 */ /* 0x000fe20000000000 */
[----:B------:R-:W-:-:S04]  /*69c0*/  IMAD.HI.U32 R23, R7, R16, RZ ;  /* 0x0000001007177227 */ /* 0x000fc800078e00ff */
[C---:B------:R-:W-:Y:S01]  /*69d0*/  IMAD R20, R28.reuse, R2, R20 ;  /* 0x000000021c147224 */ /* 0x040fe200078e0214 */
[----:B------:R-:W-:Y:S01]  /*69e0*/  IABS R2, R12 ;  /* 0x0000000c00027213 */ /* 0x000fe20000000000 */
[----:B------:R-:W-:Y:S01]  /*69f0*/  IMAD R18, R28, R4, R18 ;  /* 0x000000041c127224 */ /* 0x000fe200078e0212 */
[----:B------:R-:W-:Y:S01]  /*6a00*/  IABS R4, R11 ;  /* 0x0000000b00047213 */ /* 0x000fe20000000000 */
[----:B------:R-:W-:Y:S02]  /*6a10*/  IMAD.MOV R23, RZ, RZ, -R23 ;  /* 0x000000ffff177224 */ /* 0x000fe400078e0a17 */
[C---:B------:R-:W-:Y:S02]  /*6a20*/  VIADD R14, R29.reuse, 0x4 ;  /* 0x000000041d0e7836 */ /* 0x040fe40000000000 */
[----:B------:R-:W-:Y:S02]  /*6a30*/  VIADD R9, R29, 0x1 ;  /* 0x000000011d097836 */ /* 0x000fe40000000000 */
[----:B------:R-:W-:-:S04]  /*6a40*/  IMAD.HI.U32 R29, R7, R26, RZ ;  /* 0x0000001a071d7227 */ /* 0x000fc800078e00ff */
[----:B0-----:R-:W-:-:S04]  /*6a50*/  IMAD.HI.U32 R3, R7, R2, RZ ;  /* 0x0000000207037227 */ /* 0x001fc800078e00ff */
[----:B------:R-:W-:Y:S01]  /*6a60*/  @!P1 IMAD.IADD R13, R13, 0x1, -R28 ;  /* 0x000000010d0d9824 */ /* 0x000fe200078e0a1c */
[----:B------:R-:W-:Y:S01]  /*6a70*/  ISETP.GE.AND P1, PT, R5, RZ, PT ;  /* 0x000000ff0500720c */ /* 0x000fe20003f26270 */
[----:B------:R-:W-:Y:S01]  /*6a80*/  IMAD.HI.U32 R22, R7, R4, RZ ;  /* 0x0000000407167227 */ /* 0x000fe200078e00ff */
[----:B------:R-:W-:-:S03]  /*6a90*/  IABS R5, R9 ;  /* 0x0000000900057213 */ /* 0x000fc60000000000 */
[C---:B------:R-:W-:Y:S01]  /*6aa0*/  IMAD R16, R28.reuse, R23, R16 ;  /* 0x000000171c107224 */ /* 0x040fe200078e0210 */
[----:B------:R-:W-:Y:S01]  /*6ab0*/  IABS R23, R14 ;  /* 0x0000000e00177213 */ /* 0x000fe20000000000 */
[----:B------:R-:W-:Y:S02]  /*6ac0*/  IMAD.MOV R15, RZ, RZ, -R29 ;  /* 0x000000ffff0f7224 */ /* 0x000fe400078e0a1d */
[----:B------:R-:W-:Y:S02]  /*6ad0*/  IMAD.MOV R3, RZ, RZ, -R3 ;  /* 0x000000ffff037224 */ /* 0x000fe400078e0a03 */
[----:B------:R-:W-:Y:S02]  /*6ae0*/  IMAD.MOV R22, RZ, RZ, -R22 ;  /* 0x000000ffff167224 */ /* 0x000fe400078e0a16 */
[----:B------:R-:W-:Y:S02]  /*6af0*/  IMAD R26, R28, R15, R26 ;  /* 0x0000000f1c1a7224 */ /* 0x000fe400078e021a */
[----:B------:R-:W-:-:S04]  /*6b00*/  IMAD.HI.U32 R29, R7, R23, RZ ;  /* 0x00000017071d7227 */ /* 0x000fc800078e00ff */
[----:B------:R-:W-:-:S04]  /*6b10*/  IMAD.HI.U32 R15, R7, R5, RZ ;  /* 0x00000005070f7227 */ /* 0x000fc800078e00ff */
[C---:B------:R-:W-:Y:S02]  /*6b20*/  IMAD R7, R28.reuse, R3, R2 ;  /* 0x000000031c077224 */ /* 0x040fe400078e0202 */
[----:B------:R-:W2:Y:S01]  /*6b30*/  LDL.LU R3, [R1+0x7d0] ;  /* 0x0007d00001037983 */ /* 0x000ea20000300800 */
[C---:B------:R-:W-:Y:S02]  /*6b40*/  IMAD R4, R28.reuse, R22, R4 ;  /* 0x000000161c047224 */ /* 0x040fe400078e0204 */
[----:B------:R-:W-:Y:S01]  /*6b50*/  @!P5 IMAD.IADD R25, R25, 0x1, -R28 ;  /* 0x000000011919d824 */ /* 0x000fe200078e0a1c */
[----:B------:R-:W3:Y:S01]  /*6b60*/  LDL.LU R22, [R1+0x7cc] ;  /* 0x0007cc0001167983 */ /* 0x000ee20000300800 */
[----:B------:R-:W-:Y:S01]  /*6b70*/  IMAD.MOV R2, RZ, RZ, -R15 ;  /* 0x000000ffff027224 */ /* 0x000fe200078e0a0f */
[----:B------:R-:W-:Y:S01]  /*6b80*/  ISETP.GT.U32.AND P5, PT, R28, R10, PT ;  /* 0x0000000a1c00720c */ /* 0x000fe20003fa4070 */
[----:B------:R-:W-:Y:S01]  /*6b90*/  IMAD.MOV R29, RZ, RZ, -R29 ;  /* 0x000000ffff1d7224 */ /* 0x000fe200078e0a1d */
[----:B------:R-:W4:Y:S01]  /*6ba0*/  LDL.LU R15, [R1+0x7c8] ;  /* 0x0007c800010f7983 */ /* 0x000f220000300800 */
[----:B------:R-:W-:-:S02]  /*6bb0*/  @!P2 IMAD.MOV R19, RZ, RZ, -R19 ;  /* 0x000000ffff13a224 */ /* 0x000fc400078e0a13 */
[----:B------:R-:W-:Y:S02]  /*6bc0*/  @!P3 IMAD.MOV R21, RZ, RZ, -R21 ;  /* 0x000000ffff15b224 */ /* 0x000fe400078e0a15 */
[----:B------:R-:W-:Y:S02]  /*6bd0*/  IMAD R23, R28, R29, R23 ;  /* 0x0000001d1c177224 */ /* 0x000fe400078e0217 */
[----:B------:R-:W5:Y:S04]  /*6be0*/  LDL.LU R29, [R1+0x3c] ;  /* 0x00003c00011d7983 */ /* 0x000f680000300800 */
[--C-:B------:R-:W-:Y:S01]  /*6bf0*/  @!P5 IMAD.IADD R10, R10, 0x1, -R28.reuse ;  /* 0x000000010a0ad824 */ /* 0x100fe200078e0a1c */
[----:B------:R-:W-:Y:S01]  /*6c00*/  ISETP.GT.U32.AND P5, PT, R28, R8, PT ;  /* 0x000000081c00720c */ /* 0x000fe20003fa4070 */
[----:B------:R0:W-:Y:S04]  /*6c10*/  STL [R1+0x760], R19 ;  /* 0x0007601301007387 */ /* 0x0001e80000100800 */
[----:B0-----:R-:W5:Y:S08]  /*6c20*/  LDL.LU R19, [R1+0x58] ;  /* 0x0000580001137983 */ /* 0x001f700000300800 */
[----:B------:R-:W-:Y:S01]  /*6c30*/  @!P5 IMAD.IADD R8, R8, 0x1, -R28 ;  /* 0x000000010808d824 */ /* 0x000fe200078e0a1c */
[----:B------:R-:W-:Y:S01]  /*6c40*/  ISETP.GT.U32.AND P5, PT, R28, R16, PT ;  /* 0x000000101c00720c */ /* 0x000fe20003fa4070 */
[----:B------:R0:W-:Y:S04]  /*6c50*/  STL [R1+0x764], R21 ;  /* 0x0007641501007387 */ /* 0x0001e80000100800 */
[----:B0-----:R-:W5:Y:S08]  /*6c60*/  LDL.LU R21, [R1+0x5c] ;  /* 0x00005c0001157983 */ /* 0x001f700000300800 */
[----:B------:R-:W-:-:S02]  /*6c70*/  @!P5 IADD3 R16, R16, -R28, RZ ;  /* 0x8000001c1010d210 */ /* 0x000fc40007ffe0ff */
[C---:B------:R-:W-:Y:S01]  /*6c80*/  ISETP.GT.U32.AND P5, PT, R28.reuse, R18, PT ;  /* 0x000000121c00720c */ /* 0x040fe20003fa4070 */
[----:B------:R-:W-:Y:S01]  /*6c90*/  @!P4 IMAD.MOV R24, RZ, RZ, -R24 ;  /* 0x000000ffff18c224 */ /* 0x000fe200078e0a18 */
[----:B------:R-:W-:-:S11]  /*6ca0*/  ISETP.GT.U32.AND P4, PT, R28, R8, PT ;  /* 0x000000081c00720c */ /* 0x000fd60003f84070 */
[----:B------:R-:W-:Y:S01]  /*6cb0*/  @!P5 IMAD.IADD R18, R18, 0x1, -R28 ;  /* 0x000000011212d824 */ /* 0x000fe200078e0a1c */
[----:B------:R-:W-:Y:S02]  /*6cc0*/  ISETP.GT.U32.AND P5, PT, R28, R13, PT ;  /* 0x0000000d1c00720c */ /* 0x000fe40003fa4070 */
[----:B------:R-:W-:Y:S02]  /*6cd0*/  @!P4 IADD3 R8, R8, -R28, RZ ;  /* 0x8000001c0808c210 */ /* 0x000fe40007ffe0ff */
[----:B------:R-:W-:-:S09]  /*6ce0*/  ISETP.GT.U32.AND P4, PT, R28, R4, PT ;  /* 0x000000041c00720c */ /* 0x000fd20003f84070 */
[--C-:B------:R-:W-:Y:S01]  /*6cf0*/  @!P5 IMAD.IADD R13, R13, 0x1, -R28.reuse ;  /* 0x000000010d0dd824 */ /* 0x100fe200078e0a1c */
[----:B------:R-:W-:Y:S01]  /*6d00*/  ISETP.GT.U32.AND P5, PT, R28, R7, PT ;  /* 0x000000071c00720c */ /* 0x000fe20003fa4070 */
[----:B------:R-:W-:Y:S02]  /*6d10*/  @!P0 IMAD.MOV R25, RZ, RZ, -R25 ;  /* 0x000000ffff198224 */ /* 0x000fe400078e0a19 */
[----:B------:R-:W-:Y:S02]  /*6d20*/  @!P1 IMAD.MOV R27, RZ, RZ, -R27 ;  /* 0x000000ffff1b9224 */ /* 0x000fe400078e0a1b */
[----:B------:R-:W-:-:S08]  /*6d30*/  @!P4 IMAD.IADD R4, R4, 0x1, -R28 ;  /* 0x000000010404c824 */ /* 0x000fd000078e0a1c */
[----:B------:R-:W-:Y:S02]  /*6d40*/  @!P5 IMAD.IADD R7, R7, 0x1, -R28 ;  /* 0x000000010707d824 */ /* 0x000fe400078e0a1c */
[----:B---3--:R-:W-:-:S05]  /*6d50*/  @!P6 IMAD.MOV R22, RZ, RZ, -R22 ;  /* 0x000000ffff16e224 */ /* 0x008fca00078e0a16 */
[----:B------:R0:W-:Y:S04]  /*6d60*/  STL [R1+0x768], R22 ;  /* 0x0007681601007387 */ /* 0x0001e80000100800 */
[----:B0-----:R-:W3:Y:S01]  /*6d70*/  LDL.LU R22, [R1+0x60] ;  /* 0x0000600001167983 */ /* 0x001ee20000300800 */
[----:B----4-:R-:W-:-:S03]  /*6d80*/  ISETP.GE.AND P5, PT, R15, RZ, PT ;  /* 0x000000ff0f00720c */ /* 0x010fc60003fa6270 */
[----:B------:R-:W-:Y:S01]  /*6d90*/  STL [R1+0x76c], R24 ;  /* 0x00076c1801007387 */ /* 0x000fe20000100800 */
[----:B--2---:R-:W-:-:S03]  /*6da0*/  ISETP.GE.AND P4, PT, R3, RZ, PT ;  /* 0x000000ff0300720c */ /* 0x004fc60003f86270 */
[----:B------:R-:W-:Y:S04]  /*6db0*/  STL [R1+0x770], R25 ;  /* 0x0007701901007387 */ /* 0x000fe80000100800 */
[----:B------:R-:W-:Y:S04]  /*6dc0*/  STL [R1+0x774], R27 ;  /* 0x0007741b01007387 */ /* 0x000fe80000100800 */
[----:B------:R-:W2:Y:S04]  /*6dd0*/  LDL.LU R15, [R1+0x7c4] ;  /* 0x0007c400010f7983 */ /* 0x000ea80000300800 */
[----:B------:R-:W4:Y:S01]  /*6de0*/  LDL.LU R3, [R1+0x7c0] ;  /* 0x0007c00001037983 */ /* 0x000f220000300800 */
[----:B------:R-:W-:-:S02]  /*6df0*/  ISETP.GT.U32.AND P0, PT, R28, R18, PT ;  /* 0x000000121c00720c */ /* 0x000fc40003f04070 */
[C---:B------:R-:W-:Y:S02]  /*6e00*/  ISETP.GT.U32.AND P2, PT, R28.reuse, R6, PT ;  /* 0x000000061c00720c */ /* 0x040fe40003f44070 */
[----:B------:R-:W-:-:S09]  /*6e10*/  ISETP.GT.U32.AND P1, PT, R28, R20, PT ;  /* 0x000000141c00720c */ /* 0x000fd20003f24070 */
[--C-:B------:R-:W-:Y:S01]  /*6e20*/  @!P0 IMAD.IADD R18, R18, 0x1, -R28.reuse ;  /* 0x0000000112128824 */ /* 0x100fe200078e0a1c */
[----:B------:R-:W-:Y:S01]  /*6e30*/  ISETP.GT.U32.AND P3, PT, R28, R10, PT ;  /* 0x0000000a1c00720c */ /* 0x000fe20003f64070 */
[--C-:B------:R-:W-:Y:S02]  /*6e40*/  @!P2 IMAD.IADD R6, R6, 0x1, -R28.reuse ;  /* 0x000000010606a824 */ /* 0x100fe400078e0a1c */
[----:B------:R-:W-:Y:S01]  /*6e50*/  @!P1 IMAD.IADD R20, R20, 0x1, -R28 ;  /* 0x0000000114149824 */ /* 0x000fe200078e0a1c */
[C---:B------:R-:W-:Y:S02]  /*6e60*/  ISETP.GT.U32.AND P6, PT, R28.reuse, R16, PT ;  /* 0x000000101c00720c */ /* 0x040fe40003fc4070 */
[C---:B------:R-:W-:Y:S01]  /*6e70*/  ISETP.GT.U32.AND P2, PT, R28.reuse, R26, PT ;  /* 0x0000001a1c00720c */ /* 0x040fe20003f44070 */
[----:B------:R-:W-:-:S06]  /*6e80*/  IMAD R5, R28, R2, R5 ;  /* 0x000000021c057224 */ /* 0x000fcc00078e0205 */
[----:B------:R-:W-:Y:S01]  /*6e90*/  @!P3 IMAD.IADD R10, R10, 0x1, -R28 ;  /* 0x000000010a0ab824 */ /* 0x000fe200078e0a1c */
[----:B------:R-:W-:-:S03]  /*6ea0*/  ISETP.GT.U32.AND P3, PT, R28, R23, PT ;  /* 0x000000171c00720c */ /* 0x000fc60003f64070 */
[--C-:B------:R-:W-:Y:S01]  /*6eb0*/  @!P6 IMAD.IADD R16, R16, 0x1, -R28.reuse ;  /* 0x000000011010e824 */ /* 0x100fe200078e0a1c */
[----:B------:R-:W-:Y:S01]  /*6ec0*/  ISETP.GT.U32.AND P6, PT, R28, R5, PT ;  /* 0x000000051c00720c */ /* 0x000fe20003fc4070 */
[----:B------:R-:W-:Y:S01]  /*6ed0*/  @!P2 IMAD.IADD R26, R26, 0x1, -R28 ;  /* 0x000000011a1aa824 */ /* 0x000fe200078e0a1c */
[----:B-----5:R-:W-:Y:S02]  /*6ee0*/  ISETP.GE.AND P1, PT, R21, RZ, PT ;  /* 0x000000ff1500720c */ /* 0x020fe40003f26270 */
[----:B------:R-:W-:-:S05]  /*6ef0*/  ISETP.GE.AND P2, PT, R19, RZ, PT ;  /* 0x000000ff1300720c */ /* 0x000fca0003f46270 */
[----:B------:R-:W-:Y:S01]  /*6f00*/  @!P3 IMAD.IADD R23, R23, 0x1, -R28 ;  /* 0x000000011717b824 */ /* 0x000fe200078e0a1c */
[----:B------:R-:W-:-:S03]  /*6f10*/  ISETP.GE.AND P3, PT, R29, RZ, PT ;  /* 0x000000ff1d00720c */ /* 0x000fc60003f66270 */
[----:B------:R-:W-:Y:S02]  /*6f20*/  @!P6 IMAD.IADD R5, R5, 0x1, -R28 ;  /* 0x000000010505e824 */ /* 0x000fe400078e0a1c */
[----:B------:R-:W-:Y:S01]  /*6f30*/  @!P1 IMAD.MOV R10, RZ, RZ, -R10 ;  /* 0x000000ffff0a9224 */ /* 0x000fe200078e0a0a */
[C---:B------:R-:W-:Y:S01]  /*6f40*/  ISETP.GT.U32.AND P1, PT, R28.reuse, R26, PT ;  /* 0x0000001a1c00720c */ /* 0x040fe20003f24070 */
[----:B------:R-:W-:Y:S01]  /*6f50*/  @!P2 IMAD.MOV R13, RZ, RZ, -R13 ;  /* 0x000000ffff0da224 */ /* 0x000fe200078e0a0d */
[C---:B------:R-:W-:Y:S01]  /*6f60*/  ISETP.GT.U32.AND P2, PT, R28.reuse, R23, PT ;  /* 0x000000171c00720c */ /* 0x040fe20003f44070 */
[----:B------:R-:W-:Y:S01]  /*6f70*/  @!P5 IMAD.MOV R16, RZ, RZ, -R16 ;  /* 0x000000ffff10d224 */ /* 0x000fe200078e0a10 */
[C---:B------:R-:W-:Y:S02]  /*6f80*/  ISETP.GT.U32.AND P5, PT, R28.reuse, R4, PT ;  /* 0x000000041c00720c */ /* 0x040fe40003fa4070 */
[C---:B------:R-:W-:Y:S01]  /*6f90*/  ISETP.GT.U32.AND P6, PT, R28.reuse, R5, PT ;  /* 0x000000051c00720c */ /* 0x040fe20003fc4070 */
[----:B------:R-:W-:Y:S01]  /*6fa0*/  @!P3 IMAD.MOV R8, RZ, RZ, -R8 ;  /* 0x000000ffff08b224 */ /* 0x000fe200078e0a08 */
[----:B------:R-:W-:-:S05]  /*6fb0*/  ISETP.GT.U32.AND P3, PT, R28, R7, PT ;  /* 0x000000071c00720c */ /* 0x000fca0003f64070 */
[----:B------:R-:W-:Y:S02]  /*6fc0*/  @!P1 IADD3 R26, R26, -R28, RZ ;  /* 0x8000001c1a1a9210 */ /* 0x000fe40007ffe0ff */
[--C-:B------:R-:W-:Y:S02]  /*6fd0*/  @!P2 IMAD.IADD R23, R23, 0x1, -R28.reuse ;  /* 0x000000011717a824 */ /* 0x100fe400078e0a1c */
[--C-:B------:R-:W-:Y:S02]  /*6fe0*/  @!P5 IMAD.IADD R4, R4, 0x1, -R28.reuse ;  /* 0x000000010404d824 */ /* 0x100fe400078e0a1c */
[--C-:B------:R-:W-:Y:S02]  /*6ff0*/  @!P6 IMAD.IADD R5, R5, 0x1, -R28.reuse ;  /* 0x000000010505e824 */ /* 0x100fe400078e0a1c */
[----:B------:R-:W-:Y:S02]  /*7000*/  @!P3 IMAD.IADD R7, R7, 0x1, -R28 ;  /* 0x000000010707b824 */ /* 0x000fe400078e0a1c */
[----:B------:R-:W-:Y:S01]  /*7010*/  @!P4 IMAD.MOV R18, RZ, RZ, -R18 ;  /* 0x000000ffff12c224 */ /* 0x000fe200078e0a12 */
[----:B------:R-:W-:-:S02]  /*7020*/  ISETP.GE.AND P4, PT, R17, RZ, PT ;  /* 0x000000ff1100720c */ /* 0x000fc40003f86270 */
[----:B---3--:R-:W-:-:S13]  /*7030*/  ISETP.GE.AND P0, PT, R22, RZ, PT ;  /* 0x000000ff1600720c */ /* 0x008fda0003f06270 */
[----:B------:R-:W-:Y:S01]  /*7040*/  @!P0 IMAD.MOV R6, RZ, RZ, -R6 ;  /* 0x000000ffff068224 */ /* 0x000fe200078e0a06 */
[----:B------:R-:W-:-:S13]  /*7050*/  ISETP.GT.U32.AND P0, PT, R28, R20, PT ;  /* 0x000000141c00720c */ /* 0x000fda0003f04070 */
[----:B------:R-:W-:Y:S01]  /*7060*/  @!P0 IMAD.IADD R20, R20, 0x1, -R28 ;  /* 0x0000000114148824 */ /* 0x000fe200078e0a1c */
[----:B------:R-:W-:Y:S02]  /*7070*/  ISETP.GE.AND P0, PT, R0, RZ, PT ;  /* 0x000000ff0000720c */ /* 0x000fe40003f06270 */
[----:B------:R-:W0:Y:S01]  /*7080*/  LDC R0, c[0x0][0x230] ;  /* 0x00008c00ff007b82 */ /* 0x000e220000000800 */
[----:B----4-:R-:W-:Y:S02]  /*7090*/  ISETP.NE.AND P6, PT, R3, RZ, PT ;  /* 0x000000ff0300720c */ /* 0x010fe40003fc5270 */
[----:B------:R-:W-:Y:S01]  /*70a0*/  LOP3.LUT R28, RZ, R3, RZ, 0x33, !PT ;  /* 0x00000003ff1c7212 */ /* 0x000fe200078e33ff */
[----:B0-----:R-:W-:-:S05]  /*70b0*/  VIADD R0, R0, 0x3f ;  /* 0x0000003f00007836 */ /* 0x001fca0000000000 */
[----:B------:R-:W-:-:S04]  /*70c0*/  SHF.R.S32.HI R2, RZ, 0x1f, R0 ;  /* 0x0000001fff027819 */ /* 0x000fc80000011400 */
[----:B------:R-:W-:Y:S02]  /*70d0*/  LEA.HI R0, R2, R0, RZ, 0x6 ;  /* 0x0000000002007211 */ /* 0x000fe400078f30ff */
[----:B------:R-:W0:Y:S01]  /*70e0*/  LDC.64 R2, c[0x0][0x218] ;  /* 0x00008600ff027b82 */ /* 0x000e220000000a00 */
[----:B------:R-:W-:Y:S04]  /*70f0*/  STL [R1+0x778], R6 ;  /* 0x0007780601007387 */ /* 0x000fe80000100800 */
[----:B------:R-:W-:Y:S04]  /*7100*/  STL [R1+0x77c], R10 ;  /* 0x00077c0a01007387 */ /* 0x000fe80000100800 */
[----:B------:R-:W-:Y:S04]  /*7110*/  STL [R1+0x780], R13 ;  /* 0x0007800d01007387 */ /* 0x000fe80000100800 */
[----:B------:R-:W-:Y:S04]  /*7120*/  STL [R1+0x784], R8 ;  /* 0x0007840801007387 */ /* 0x000fe80000100800 */
[----:B------:R-:W-:Y:S04]  /*7130*/  STL [R1+0x788], R16 ;  /* 0x0007881001007387 */ /* 0x000fe80000100800 */
[----:B------:R-:W-:Y:S04]  /*7140*/  STL [R1+0x78c], R18 ;  /* 0x00078c1201007387 */ /* 0x000fe80000100800 */
[----:B0-----:R0:W-:Y:S04]  /*7150*/  STL [R1+0x4], R3 ;  /* 0x0000040301007387 */ /* 0x0011e80000100800 */
[----:B------:R-:W3:Y:S04]  /*7160*/  LDL.LU R22, [R1+0x50] ;  /* 0x0000500001167983 */ /* 0x000ee80000300800 */
[----:B------:R-:W4:Y:S04]  /*7170*/  LDL.LU R21, [R1+0x4c] ;  /* 0x00004c0001157983 */ /* 0x000f280000300800 */
[----:B------:R-:W5:Y:S04]  /*7180*/  LDL.LU R19, [R1+0x44] ;  /* 0x0000440001137983 */ /* 0x000f680000300800 */
[----:B------:R-:W5:Y:S04]  /*7190*/  LDL.LU R29, [R1+0x1d8] ;  /* 0x0001d800011d7983 */ /* 0x000f680000300800 */
[----:B------:R-:W5:Y:S01]  /*71a0*/  LDL.LU R17, [R1+0x1dc] ;  /* 0x0001dc0001117983 */ /* 0x000f620000300800 */
[----:B------:R-:W-:-:S02]  /*71b0*/  IMAD.MOV.U32 R0, RZ, RZ, R2 ;  /* 0x000000ffff007224 */ /* 0x000fc400078e0002 */
[----:B0-----:R-:W0:Y:S01]  /*71c0*/  LDC.64 R2, c[0x0][0x218] ;  /* 0x00008600ff027b82 */ /* 0x001e220000000a00 */
[----:B------:R-:W-:Y:S02]  /*71d0*/  ISETP.GE.AND P1, PT, R14, RZ, PT ;  /* 0x000000ff0e00720c */ /* 0x000fe40003f26270 */
[----:B------:R-:W-:Y:S01]  /*71e0*/  ISETP.GE.AND P2, PT, R12, RZ, PT ;  /* 0x000000ff0c00720c */ /* 0x000fe20003f46270 */
[----:B------:R-:W5:Y:S01]  /*71f0*/  LDL.LU R14, [R1+0x40] ;  /* 0x00004000010e7983 */ /* 0x000f620000300800 */
[----:B------:R-:W-:Y:S02]  /*7200*/  ISETP.GE.AND P3, PT, R11, RZ, PT ;  /* 0x000000ff0b00720c */ /* 0x000fe40003f66270 */
[----:B------:R-:W-:Y:S01]  /*7210*/  ISETP.GE.AND P5, PT, R9, RZ, PT ;  /* 0x000000ff0900720c */ /* 0x000fe20003fa6270 */
[----:B------:R-:W5:Y:S01]  /*7220*/  LDL.LU R12, [R1+0x74] ;  /* 0x00007400010c7983 */ /* 0x000f620000300800 */
[----:B------:R-:W-:Y:S02]  /*7230*/  @!P4 IMAD.MOV R20, RZ, RZ, -R20 ;  /* 0x000000ffff14c224 */ /* 0x000fe400078e0a14 */
[----:B------:R-:W-:Y:S01]  /*7240*/  @!P0 IMAD.MOV R26, RZ, RZ, -R26 ;  /* 0x000000ffff1a8224 */ /* 0x000fe200078e0a1a */
[----:B------:R-:W5:Y:S02]  /*7250*/  LDL.LU R11, [R1+0x1d4] ;  /* 0x0001d400010b7983 */ /* 0x000f640000300800 */
[----:B------:R-:W-:-:S02]  /*7260*/  @!P1 IMAD.MOV R23, RZ, RZ, -R23 ;  /* 0x000000ffff179224 */ /* 0x000fc400078e0a17 */
[----:B------:R-:W5:Y:S01]  /*7270*/  LDL.LU R9, [R1+0x84] ;  /* 0x0000840001097983 */ /* 0x000f620000300800 */
[----:B------:R-:W-:-:S03]  /*7280*/  @!P2 IMAD.MOV R7, RZ, RZ, -R7 ;  /* 0x000000ffff07a224 */ /* 0x000fc600078e0a07 */
[----:B------:R3:W-:Y:S01]  /*7290*/  STL [R1+0x790], R0 ;  /* 0x0007900001007387 */ /* 0x0007e20000100800 */
[----:B------:R-:W-:-:S03]  /*72a0*/  @!P3 IMAD.MOV R4, RZ, RZ, -R4 ;  /* 0x000000ffff04b224 */ /* 0x000fc600078e0a04 */
[----:B0-----:R-:W-:Y:S01]  /*72b0*/  STL [R1+0x794], R2 ;  /* 0x0007940201007387 */ /* 0x001fe20000100800 */
[----:B------:R-:W-:Y:S01]  /*72c0*/  @!P5 IMAD.MOV R5, RZ, RZ, -R5 ;  /* 0x000000ffff05d224 */ /* 0x000fe200078e0a05 */
[C---:B--2---:R-:W-:Y:S02]  /*72d0*/  SEL R15, R28.reuse, R15, !P6 ;  /* 0x0000000f1c0f7207 */ /* 0x044fe40007000000 */
[----:B------:R4:W-:Y:S04]  /*72e0*/  STL [R1+0x6b8], R3 ;  /* 0x0006b80301007387 */ /* 0x0009e80000100800 */
[----:B------:R-:W-:Y:S04]  /*72f0*/  STL [R1+0x798], R20 ;  /* 0x0007981401007387 */ /* 0x000fe80000100800 */
[----:B------:R-:W-:Y:S04]  /*7300*/  STL [R1+0x79c], R26 ;  /* 0x00079c1a01007387 */ /* 0x000fe80000100800 */
[----:B------:R-:W-:Y:S04]  /*7310*/  STL [R1+0x7a0], R23 ;  /* 0x0007a01701007387 */ /* 0x000fe80000100800 */
[----:B------:R-:W-:Y:S04]  /*7320*/  STL [R1+0x7a4], R7 ;  /* 0x0007a40701007387 */ /* 0x000fe80000100800 */
[----:B------:R-:W-:Y:S04]  /*7330*/  STL [R1+0x7a8], R4 ;  /* 0x0007a80401007387 */ /* 0x000fe80000100800 */
[----:B------:R-:W-:Y:S04]  /*7340*/  STL [R1+0x7ac], R5 ;  /* 0x0007ac0501007387 */ /* 0x000fe80000100800 */
[----:B------:R-:W-:Y:S01]  /*7350*/  STL [R1+0x7b0], R15 ;  /* 0x0007b00f01007387 */ /* 0x000fe20000100800 */
[----:B---3--:R-:W-:-:S02]  /*7360*/  SEL R0, R28, R22, !P6 ;  /* 0x000000161c007207 */ /* 0x008fc40007000000 */
[----:B----4-:R-:W-:-:S03]  /*7370*/  SEL R3, R28, R21, !P6 ;  /* 0x000000151c037207 */ /* 0x010fc60007000000 */
[----:B------:R0:W-:Y:S01]  /*7380*/  STL [R1+0x30], R0 ;  /* 0x0000300001007387 */ /* 0x0001e20000100800 */
[----:B-----5:R-:W-:-:S03]  /*7390*/  SEL R2, R28, R19, !P6 ;  /* 0x000000131c027207 */ /* 0x020fc60007000000 */
[----:B------:R1:W-:Y:S01]  /*73a0*/  STL [R1+0x20], R3 ;  /* 0x0000200301007387 */ /* 0x0003e20000100800 */
[----:B0-----:R-:W-:-:S03]  /*73b0*/  SEL R0, R28, R29, !P6 ;  /* 0x0000001d1c007207 */ /* 0x001fc60007000000 */
[----:B------:R0:W-:Y:S01]  /*73c0*/  STL [R1+0x1c], R2 ;  /* 0x00001c0201007387 */ /* 0x0001e20000100800 */
[----:B-1----:R-:W-:-:S03]  /*73d0*/  SEL R3, R28, R17, !P6 ;  /* 0x000000111c037207 */ /* 0x002fc60007000000 */
[----:B------:R1:W-:Y:S04]  /*73e0*/  STL [R1+0x38], R0 ;  /* 0x0000380001007387 */ /* 0x0003e80000100800 */
[----:B------:R-:W-:Y:S04]  /*73f0*/  STL [R1+0x44], R3 ;  /* 0x0000440301007387 */ /* 0x000fe80000100800 */
[----:B------:R-:W2:Y:S01]  /*7400*/  LDL.LU R15, [R1+0xa0] ;  /* 0x0000a000010f7983 */ /* 0x000ea20000300800 */
[C---:B0-----:R-:W-:Y:S02]  /*7410*/  SEL R2, R28.reuse, R14, !P6 ;  /* 0x0000000e1c027207 */ /* 0x041fe40007000000 */
[----:B-1----:R-:W-:-:S03]  /*7420*/  SEL R0, R28, R12, !P6 ;  /* 0x0000000c1c007207 */ /* 0x002fc60007000000 */
[----:B------:R0:W-:Y:S02]  /*7430*/  STL [R1+0x3c], R2 ;  /* 0x00003c0201007387 */ /* 0x0001e40000100800 */
[C---:B0-----:R-:W-:Y:S02]  /*7440*/  SEL R2, R28.reuse, R11, !P6 ;  /* 0x0000000b1c027207 */ /* 0x041fe40007000000 */
[----:B--2---:R0:W-:Y:S04]  /*7450*/  STL [R1+0x7bc], R15 ;  /* 0x0007bc0f01007387 */ /* 0x0041e80000100800 */
[----:B------:R1:W-:Y:S04]  /*7460*/  STL [R1+0x40], R0 ;  /* 0x0000400001007387 */ /* 0x0003e80000100800 */
[----:B0-----:R-:W2:Y:S04]  /*7470*/  LDL.LU R15, [R1+0x8c] ;  /* 0x00008c00010f7983 */ /* 0x001ea80000300800 */
[----:B------:R-:W3:Y:S01]  /*7480*/  LDL.LU R5, [R1+0xa4] ;  /* 0x0000a40001057983 */ /* 0x000ee20000300800 */
[----:B-1----:R-:W-:-:S03]  /*7490*/  SEL R0, R28, R9, !P6 ;  /* 0x000000091c007207 */ /* 0x002fc60007000000 */
[----:B------:R-:W4:Y:S04]  /*74a0*/  LDL.LU R4, [R1+0xac] ;  /* 0x0000ac0001047983 */ /* 0x000f280000300800 */
[----:B------:R-:W5:Y:S04]  /*74b0*/  LDL.LU R7, [R1+0xb0] ;  /* 0x0000b00001077983 */ /* 0x000f680000300800 */
[----:B------:R-:W5:Y:S04]  /*74c0*/  LDL.LU R23, [R1+0x1bc] ;  /* 0x0001bc0001177983 */ /* 0x000f680000300800 */
[----:B------:R-:W5:Y:S04]  /*74d0*/  LDL.LU R14, [R1+0x1d0] ;  /* 0x0001d000010e7983 */ /* 0x000f680000300800 */
[----:B------:R-:W5:Y:S04]  /*74e0*/  LDL.LU R12, [R1+0x1cc] ;  /* 0x0001cc00010c7983 */ /* 0x000f680000300800 */
[----:B------:R-:W5:Y:S04]  /*74f0*/  LDL.LU R26, [R1+0x1c8] ;  /* 0x0001c800011a7983 */ /* 0x000f680000300800 */
[----:B------:R0:W-:Y:S04]  /*7500*/  STL [R1+0x48], R2 ;  /* 0x0000480201007387 */ /* 0x0001e80000100800 */
[----:B------:R-:W5:Y:S04]  /*7510*/  LDL.LU R20, [R1+0x1a4] ;  /* 0x0001a40001147983 */ /* 0x000f680000300800 */
[----:B------:R1:W-:Y:S04]  /*7520*/  STL [R1+0x4c], R0 ;  /* 0x00004c0001007387 */ /* 0x0003e80000100800 */
[----:B------:R-:W5:Y:S04]  /*7530*/  LDL.LU R3, [R1+0xb4] ;  /* 0x0000b40001037983 */ /* 0x000f680000300800 */
[----:B0-----:R-:W5:Y:S04]  /*7540*/  LDL.LU R2, [R1+0xbc] ;  /* 0x0000bc0001027983 */ /* 0x001f680000300800 */
[----:B-1----:R-:W5:Y:S04]  /*7550*/  LDL.LU R0, [R1+0xc4] ;  /* 0x0000c40001007983 */ /* 0x002f680000300800 */
[----:B------:R-:W5:Y:S04]  /*7560*/  LDL.LU R18, [R1+0xd0] ;  /* 0x0000d00001127983 */ /* 0x000f680000300800 */
        /* <DEDUP_REMOVED lines=14> */
[----:B------:R-:W5:Y:S01]  /*7650*/  LDL.LU R9, [R1+0x14c] ;  /* 0x00014c0001097983 */ /* 0x000f620000300800 */
[----:B--2---:R-:W-:-:S05]  /*7660*/  SEL R15, R28, R15, !P6 ;  /* 0x0000000f1c0f7207 */ /* 0x004fca0007000000 */
[----:B------:R0:W-:Y:S04]  /*7670*/  STL [R1+0x50], R15 ;  /* 0x0000500f01007387 */ /* 0x0001e80000100800 */
[----:B0-----:R-:W2:Y:S02]  /*7680*/  LDL.LU R15, [R1+0x7bc] ;  /* 0x0007bc00010f7983 */ /* 0x001ea40000300800 */
[----:B--2---:R-:W-:-:S05]  /*7690*/  SEL R15, R28, R15, !P6 ;  /* 0x0000000f1c0f7207 */ /* 0x004fca0007000000 */
[----:B------:R3:W-:Y:S02]  /*76a0*/  STL [R1+0x58], R15 ;  /* 0x0000580f01007387 */ /* 0x0007e40000100800 */
[C---:B---3--:R-:W-:Y:S02]  /*76b0*/  SEL R15, R28.reuse, R5, !P6 ;  /* 0x000000051c0f7207 */ /* 0x048fe40007000000 */
[C---:B----4-:R-:W-:Y:S02]  /*76c0*/  SEL R5, R28.reuse, R4, !P6 ;  /* 0x000000041c057207 */ /* 0x050fe40007000000 */
[C---:B-----5:R-:W-:Y:S01]  /*76d0*/  SEL R4, R28.reuse, R7, !P6 ;  /* 0x000000071c047207 */ /* 0x060fe20007000000 */
[----:B------:R-:W-:Y:S01]  /*76e0*/  STL [R1+0x60], R15 ;  /* 0x0000600f01007387 */ /* 0x000fe20000100800 */
[----:B------:R-:W-:-:S03]  /*76f0*/  SEL R7, R28, R23, !P6 ;  /* 0x000000171c077207 */ /* 0x000fc60007000000 */
[----:B------:R0:W-:Y:S04]  /*7700*/  STL [R1+0x74], R5 ;  /* 0x0000740501007387 */ /* 0x0001e80000100800 */
[----:B------:R1:W-:Y:S01]  /*7710*/  STL [R1+0x84], R4 ;  /* 0x0000840401007387 */ /* 0x0003e20000100800 */
[----:B0-----:R-:W-:-:S03]  /*7720*/  SEL R5, R28, R14, !P6 ;  /* 0x0000000e1c057207 */ /* 0x001fc60007000000 */
[----:B------:R0:W-:Y:S01]  /*7730*/  STL [R1+0x8c], R7 ;  /* 0x00008c0701007387 */ /* 0x0001e20000100800 */
[----:B-1----:R-:W-:-:S03]  /*7740*/  SEL R4, R28, R12, !P6 ;  /* 0x0000000c1c047207 */ /* 0x002fc60007000000 */
[----:B------:R-:W2:Y:S04]  /*7750*/  LDL.LU R14, [R1+0x150] ;  /* 0x00015000010e7983 */ /* 0x000ea80000300800 */
[----:B------:R1:W-:Y:S01]  /*7760*/  STL [R1+0xa0], R5 ;  /* 0x0000a00501007387 */ /* 0x0003e20000100800 */
[----:B0-----:R-:W-:-:S03]  /*7770*/  SEL R7, R28, R26, !P6 ;  /* 0x0000001a1c077207 */ /* 0x001fc60007000000 */
[----:B------:R-:W3:Y:S04]  /*7780*/  LDL.LU R12, [R1+0x154] ;  /* 0x00015400010c7983 */ /* 0x000ee80000300800 */
[----:B------:R0:W-:Y:S01]  /*7790*/  STL [R1+0xa4], R4 ;  /* 0x0000a40401007387 */ /* 0x0001e20000100800 */
[----:B-1----:R-:W-:-:S03]  /*77a0*/  SEL R5, R28, R20, !P6 ;  /* 0x000000141c057207 */ /* 0x002fc60007000000 */
[----:B------:R-:W-:Y:S01]  /*77b0*/  STL [R1+0xac], R7 ;  /* 0x0000ac0701007387 */ /* 0x000fe20000100800 */
[C---:B0-----:R-:W-:Y:S02]  /*77c0*/  SEL R4, R28.reuse, R3, !P6 ;  /* 0x000000031c047207 */ /* 0x041fe40007000000 */
[C---:B------:R-:W-:Y:S01]  /*77d0*/  SEL R3, R28.reuse, R2, !P6 ;  /* 0x000000021c037207 */ /* 0x040fe20007000000 */
[----:B------:R-:W-:Y:S01]  /*77e0*/  STL [R1+0xb0], R5 ;  /* 0x0000b00501007387 */ /* 0x000fe20000100800 */
[C---:B------:R-:W-:Y:S02]  /*77f0*/  SEL R2, R28.reuse, R0, !P6 ;  /* 0x000000001c027207 */ /* 0x040fe40007000000 */
[C---:B------:R-:W-:Y:S01]  /*7800*/  SEL R0, R28.reuse, R18, !P6 ;  /* 0x000000121c007207 */ /* 0x040fe20007000000 */
[----:B------:R-:W-:Y:S04]  /*7810*/  STL [R1+0xb4], R4 ;  /* 0x0000b40401007387 */ /* 0x000fe80000100800 */
[----:B------:R0:W-:Y:S04]  /*7820*/  STL [R1+0xbc], R3 ;  /* 0x0000bc0301007387 */ /* 0x0001e80000100800 */
[----:B------:R1:W-:Y:S01]  /*7830*/  STL [R1+0xc4], R2 ;  /* 0x0000c40201007387 */ /* 0x0003e20000100800 */
[----:B0-----:R-:W-:-:S03]  /*7840*/  SEL R3, R28, R16, !P6 ;  /* 0x000000101c037207 */ /* 0x001fc60007000000 */
[----:B------:R0:W-:Y:S01]  /*7850*/  STL [R1+0xd0], R0 ;  /* 0x0000d00001007387 */ /* 0x0001e20000100800 */
[----:B-1----:R-:W-:-:S03]  /*7860*/  SEL R2, R28, R8, !P6 ;  /* 0x000000081c027207 */ /* 0x002fc60007000000 */
[----:B------:R1:W-:Y:S01]  /*7870*/  STL [R1+0xd8], R3 ;  /* 0x0000d80301007387 */ /* 0x0003e20000100800 */
[----:B0-----:R-:W-:-:S03]  /*7880*/  SEL R0, R28, R13, !P6 ;  /* 0x0000000d1c007207 */ /* 0x001fc60007000000 */
[----:B------:R0:W-:Y:S01]  /*7890*/  STL [R1+0xdc], R2 ;  /* 0x0000dc0201007387 */ /* 0x0001e20000100800 */
[----:B-1----:R-:W-:-:S03]  /*78a0*/  SEL R3, R28, R10, !P6 ;  /* 0x0000000a1c037207 */ /* 0x002fc60007000000 */
[----:B------:R1:W-:Y:S04]  /*78b0*/  STL [R1+0xe0], R0 ;  /* 0x0000e00001007387 */ /* 0x0003e80000100800 */
[----:B------:R4:W-:Y:S01]  /*78c0*/  STL [R1+0xe4], R3 ;  /* 0x0000e40301007387 */ /* 0x0009e20000100800 */
[C---:B0-----:R-:W-:Y:S02]  /*78d0*/  SEL R2, R28.reuse, R6, !P6 ;  /* 0x000000061c027207 */ /* 0x041fe40007000000 */
[----:B-1----:R-:W-:-:S03]  /*78e0*/  SEL R0, R28, R27, !P6 ;  /* 0x0000001b1c007207 */ /* 0x002fc60007000000 */
[----:B------:R0:W-:Y:S01]  /*78f0*/  STL [R1+0xec], R2 ;  /* 0x0000ec0201007387 */ /* 0x0001e20000100800 */
[----:B----4-:R-:W-:-:S03]  /*7900*/  SEL R3, R28, R25, !P6 ;  /* 0x000000191c037207 */ /* 0x010fc60007000000 */
        /* <DEDUP_REMOVED lines=13> */
[----:B------:R-:W-:Y:S04]  /*79e0*/  STL [R1+0x128], R3 ;  /* 0x0001280301007387 */ /* 0x000fe80000100800 */
[----:B------:R-:W4:Y:S01]  /*79f0*/  LDL.LU R15, [R1+0x160] ;  /* 0x00016000010f7983 */ /* 0x000f220000300800 */
[C---:B0-----:R-:W-:Y:S02]  /*7a00*/  SEL R2, R28.reuse, R11, !P6 ;  /* 0x0000000b1c027207 */ /* 0x041fe40007000000 */
[----:B-1----:R-:W-:-:S03]  /*7a10*/  SEL R0, R28, R9, !P6 ;  /* 0x000000091c007207 */ /* 0x002fc60007000000 */
[----:B------:R-:W-:Y:S04]  /*7a20*/  STL [R1+0x148], R2 ;  /* 0x0001480201007387 */ /* 0x000fe80000100800 */
[----:B----4-:R0:W-:Y:S04]  /*7a30*/  STL [R1+0x7b8], R15 ;  /* 0x0007b80f01007387 */ /* 0x0101e80000100800 */
[----:B------:R3:W-:Y:S04]  /*7a40*/  STL [R1+0x14c], R0 ;  /* 0x00014c0001007387 */ /* 0x0007e80000100800 */
[----:B0-----:R-:W4:Y:S01]  /*7a50*/  LDL.LU R15, [R1+0x15c] ;  /* 0x00015c00010f7983 */ /* 0x001f220000300800 */
[----:B--2---:R-:W-:-:S03]  /*7a60*/  SEL R2, R28, R14, !P6 ;  /* 0x0000000e1c027207 */ /* 0x004fc60007000000 */
[----:B------:R-:W2:Y:S01]  /*7a70*/  LDL.LU R5, [R1+0x168] ;  /* 0x0001680001057983 */ /* 0x000ea20000300800 */
[----:B---3--:R-:W-:-:S03]  /*7a80*/  SEL R0, R28, R12, !P6 ;  /* 0x0000000c1c007207 */ /* 0x008fc60007000000 */
[----:B------:R-:W3:Y:S04]  /*7a90*/  LDL.LU R4, [R1+0x16c] ;  /* 0x00016c0001047983 */ /* 0x000ee80000300800 */
        /* <DEDUP_REMOVED lines=27> */
[----:B----4-:R-:W-:-:S05]  /*7c50*/  SEL R15, R28, R15, !P6 ;  /* 0x0000000f1c0f7207 */ /* 0x010fca0007000000 */
[----:B------:R0:W-:Y:S04]  /*7c60*/  STL [R1+0x15c], R15 ;  /* 0x00015c0f01007387 */ /* 0x0001e80000100800 */
[----:B0-----:R-:W4:Y:S01]  /*7c70*/  LDL.LU R15, [R1+0x7b8] ;  /* 0x0007b800010f7983 */ /* 0x001f220000300800 */
[C---:B--2---:R-:W-:Y:S02]  /*7c80*/  SEL R5, R28.reuse, R5, !P6 ;  /* 0x000000051c057207 */ /* 0x044fe40007000000 */
[C---:B---3--:R-:W-:Y:S02]  /*7c90*/  SEL R4, R28.reuse, R4, !P6 ;  /* 0x000000041c047207 */ /* 0x048fe40007000000 */
[C---:B-----5:R-:W-:Y:S02]  /*7ca0*/  SEL R7, R28.reuse, R7, !P6 ;  /* 0x000000071c077207 */ /* 0x060fe40007000000 */
[----:B----4-:R-:W-:-:S05]  /*7cb0*/  SEL R15, R28, R15, !P6 ;  /* 0x0000000f1c0f7207 */ /* 0x010fca0007000000 */
[----:B------:R-:W-:Y:S04]  /*7cc0*/  STL [R1+0x160], R15 ;  /* 0x0001600f01007387 */ /* 0x000fe80000100800 */
[----:B------:R0:W-:Y:S04]  /*7cd0*/  STL [R1+0x168], R5 ;  /* 0x0001680501007387 */ /* 0x0001e80000100800 */
[----:B------:R1:W-:Y:S01]  /*7ce0*/  STL [R1+0x16c], R4 ;  /* 0x00016c0401007387 */ /* 0x0003e20000100800 */
[----:B0-----:R-:W-:-:S03]  /*7cf0*/  SEL R5, R28, R11, !P6 ;  /* 0x0000000b1c057207 */ /* 0x001fc60007000000 */
[----:B------:R0:W-:Y:S01]  /*7d00*/  STL [R1+0x170], R7 ;  /* 0x0001700701007387 */ /* 0x0001e20000100800 */
[----:B-1----:R-:W-:-:S03]  /*7d10*/  SEL R4, R28, R9, !P6 ;  /* 0x000000091c047207 */ /* 0x002fc60007000000 */
[----:B------:R-:W2:Y:S04]  /*7d20*/  LDL.LU R11, [R1+0x12c] ;  /* 0x00012c00010b7983 */ /* 0x000ea80000300800 */
[----:B------:R1:W-:Y:S04]  /*7d30*/  STL [R1+0x17c], R5 ;  /* 0x00017c0501007387 */ /* 0x0003e80000100800 */
[----:B------:R-:W3:Y:S04]  /*7d40*/  LDL.LU R9, [R1+0x11c] ;  /* 0x00011c0001097983 */ /* 0x000ee80000300800 */
[----:B------:R4:W-:Y:S01]  /*7d50*/  STL [R1+0x184], R4 ;  /* 0x0001840401007387 */ /* 0x0009e20000100800 */
[----:B0-----:R-:W-:-:S02]  /*7d60*/  SEL R7, R28, R26, !P6 ;  /* 0x0000001a1c077207 */ /* 0x001fc40007000000 */
[C---:B-1----:R-:W-:Y:S02]  /*7d70*/  SEL R5, R28.reuse, R20, !P6 ;  /* 0x000000141c057207 */ /* 0x042fe40007000000 */
[----:B----4-:R-:W-:-:S05]  /*7d80*/  SEL R4, R28, R23, !P6 ;  /* 0x000000171c047207 */ /* 0x010fca0007000000 */
[----:B------:R0:W-:Y:S04]  /*7d90*/  STL [R1+0x188], R4 ;  /* 0x0001880401007387 */ /* 0x0001e80000100800 */
        /* <DEDUP_REMOVED lines=80> */
[----:B------:R-:W-:-:S02]  /*82a0*/  SEL R29, R28, R29, !P6 ;  /* 0x0000001d1c1d7207 */ /* 0x000fc40007000000 */
[C---:B------:R-:W-:Y:S02]  /*82b0*/  SEL R7, R28.reuse, R7, !P6 ;  /* 0x000000071c077207 */ /* 0x040fe40007000000 */
[C---:B------:R-:W-:Y:S02]  /*82c0*/  SEL R23, R28.reuse, R23, !P6 ;  /* 0x000000171c177207 */ /* 0x040fe40007000000 */
[C---:B------:R-:W-:Y:S02]  /*82d0*/  SEL R26, R28.reuse, R26, !P6 ;  /* 0x0000001a1c1a7207 */ /* 0x040fe40007000000 */
[C---:B------:R-:W-:Y:S02]  /*82e0*/  SEL R20, R28.reuse, R20, !P6 ;  /* 0x000000141c147207 */ /* 0x040fe40007000000 */
[C---:B------:R-:W-:Y:S02]  /*82f0*/  SEL R2, R28.reuse, R2, !P6 ;  /* 0x000000021c027207 */ /* 0x040fe40007000000 */
        /* <DEDUP_REMOVED lines=18> */
[----:B----4-:R-:W-:-:S05]  /*8420*/  SEL R15, R28, R15, !P6 ;  /* 0x0000000f1c0f7207 */ /* 0x010fca0007000000 */
[----:B------:R0:W-:Y:S04]  /*8430*/  STL [R1+0x144], R15 ;  /* 0x0001440f01007387 */ /* 0x0001e80000100800 */
[----:B0-----:R-:W2:Y:S04]  /*8440*/  LDL.LU R15, [R1+0x7b0] ;  /* 0x0007b000010f7983 */ /* 0x001ea80000300800 */
[----:B------:R0:W-:Y:S04]  /*8450*/  STL [R1+0x140], R5 ;  /* 0x0001400501007387 */ /* 0x0001e80000100800 */
[----:B0-----:R-:W3:Y:S04]  /*8460*/  LDL.LU R5, [R1+0x7ac] ;  /* 0x0007ac0001057983 */ /* 0x001ee80000300800 */
[----:B------:R0:W-:Y:S04]  /*8470*/  STL [R1+0x13c], R4 ;  /* 0x00013c0401007387 */ /* 0x0001e80000100800 */
[----:B0-----:R-:W4:Y:S04]  /*8480*/  LDL.LU R4, [R1+0x7a8] ;  /* 0x0007a80001047983 */ /* 0x001f280000300800 */
[----:B------:R0:W-:Y:S04]  /*8490*/  STL [R1+0x138], R3 ;  /* 0x0001380301007387 */ /* 0x0001e80000100800 */
[----:B0-----:R-:W5:Y:S04]  /*84a0*/  LDL.LU R3, [R1+0x6c] ;  /* 0x00006c0001037983 */ /* 0x001f680000300800 */
        /* <DEDUP_REMOVED lines=13> */
[----:B0-----:R-:W5:Y:S04]  /*8580*/  LDL.LU R0, [R1+0x790] ;  /* 0x0007900001007983 */ /* 0x001f680000300800 */
[----:B------:R0:W-:Y:S04]  /*8590*/  STL [R1+0x100], R18 ;  /* 0x0001001201007387 */ /* 0x0001e80000100800 */
[----:B0-----:R-:W4:Y:S04]  /*85a0*/  LDL.LU R18, [R1+0x78c] ;  /* 0x00078c0001127983 */ /* 0x001f280000300800 */
[----:B------:R0:W-:Y:S04]  /*85b0*/  STL [R1+0xfc], R16 ;  /* 0x0000fc1001007387 */ /* 0x0001e80000100800 */
[----:B0-----:R-:W2:Y:S04]  /*85c0*/  LDL.LU R16, [R1+0x788] ;  /* 0x0007880001107983 */ /* 0x001ea80000300800 */
[----:B------:R0:W-:Y:S04]  /*85d0*/  STL [R1+0xf0], R8 ;  /* 0x0000f00801007387 */ /* 0x0001e80000100800 */
[----:B0-----:R-:W5:Y:S04]  /*85e0*/  LDL.LU R8, [R1+0x784] ;  /* 0x0007840001087983 */ /* 0x001f680000300800 */
[----:B------:R0:W-:Y:S04]  /*85f0*/  STL [R1+0xe8], R13 ;  /* 0x0000e80d01007387 */ /* 0x0001e80000100800 */
[----:B0-----:R-:W3:Y:S04]  /*8600*/  LDL.LU R13, [R1+0x780] ;  /* 0x00078000010d7983 */ /* 0x001ee80000300800 */
        /* <DEDUP_REMOVED lines=25> */
[----:B0-----:R-:W4:Y:S01]  /*87a0*/  LDL.LU R9, [R1+0x74c] ;  /* 0x00074c0001097983 */ /* 0x001f220000300800 */
[----:B---3--:R-:W-:-:S02]  /*87b0*/  SEL R11, R28, R11, !P6 ;  /* 0x0000000b1c0b7207 */ /* 0x008fc40007000000 */
[----:B----4-:R-:W-:-:S05]  /*87c0*/  SEL R9, R28, R9, !P6 ;  /* 0x000000091c097207 */ /* 0x010fca0007000000 */
[----:B------:R0:W-:Y:S04]  /*87d0*/  STL [R1+0x5c], R9 ;  /* 0x00005c0901007387 */ /* 0x0001e80000100800 */
[----:B0-----:R-:W3:Y:S04]  /*87e0*/  LDL.LU R9, [R1+0x68] ;  /* 0x0000680001097983 */ /* 0x001ee80000300800 */
[----:B------:R0:W-:Y:S04]  /*87f0*/  STL [R1+0x34], R11 ;  /* 0x0000340b01007387 */ /* 0x0001e80000100800 */
[----:B0-----:R-:W4:Y:S01]  /*8800*/  LDL.LU R11, [R1+0x64] ;  /* 0x00006400010b7983 */ /* 0x001f220000300800 */
[----:B-----5:R-:W-:-:S05]  /*8810*/  SEL R12, R28, R12, !P6 ;  /* 0x0000000c1c0c7207 */ /* 0x020fca0007000000 */
[----:B------:R2:W-:Y:S02]  /*8820*/  STL [R1+0x24], R12 ;  /* 0x0000240c01007387 */ /* 0x0005e40000100800 */
[----:B--2---:R-:W-:-:S05]  /*8830*/  SEL R12, R28, R14, !P6 ;  /* 0x0000000e1c0c7207 */ /* 0x004fca0007000000 */
[----:B------:R3:W-:Y:S01]  /*8840*/  STL [R1+0x18], R12 ;  /* 0x0000180c01007387 */ /* 0x0007e20000100800 */
        /* <DEDUP_REMOVED lines=10> */
[C---:B------:R-:W-:Y:S01]  /*88f0*/  SEL R16, R28.reuse, R16, !P6 ;  /* 0x000000101c107207 */ /* 0x040fe20007000000 */
[----:B------:R-:W-:Y:S01]  /*8900*/  IMAD R15, R15, UR4, RZ ;  /* 0x000000040f0f7c24 */ /* 0x000fe2000f8e02ff */
[----:B------:R-:W-:-:S02]  /*8910*/  SEL R18, R28, R18, !P6 ;  /* 0x000000121c127207 */ /* 0x000fc40007000000 */
[C---:B------:R-:W-:Y:S02]  /*8920*/  SEL R20, R28.reuse, R20, !P6 ;  /* 0x000000141c147207 */ /* 0x040fe40007000000 */
[C---:B------:R-:W-:Y:S01]  /*8930*/  SEL R26, R28.reuse, R26, !P6 ;  /* 0x0000001a1c1a7207 */ /* 0x040fe20007000000 */
[----:B------:R-:W-:Y:S01]  /*8940*/  IMAD R5, R5, UR4, RZ ;  /* 0x0000000405057c24 */ /* 0x000fe2000f8e02ff */
[C---:B------:R-:W-:Y:S02]  /*8950*/  SEL R23, R28.reuse, R23, !P6 ;  /* 0x000000171c177207 */ /* 0x040fe40007000000 */
[C---:B---3--:R-:W-:Y:S02]  /*8960*/  SEL R12, R28.reuse, R9, !P6 ;  /* 0x000000091c0c7207 */ /* 0x048fe40007000000 */
[C---:B------:R-:W-:Y:S02]  /*8970*/  SEL R9, R28.reuse, R29, !P6 ;  /* 0x0000001d1c097207 */ /* 0x040fe40007000000 */
[----:B------:R-:W-:-:S02]  /*8980*/  SEL R29, R28, R17, !P6 ;  /* 0x000000111c1d7207 */ /* 0x000fc40007000000 */
[C---:B----4-:R-:W-:Y:S02]  /*8990*/  SEL R14, R28.reuse, R11, !P6 ;  /* 0x0000000b1c0e7207 */ /* 0x050fe40007000000 */
[----:B------:R-:W-:-:S03]  /*89a0*/  SEL R11, R28, R3, !P6 ;  /* 0x000000031c0b7207 */ /* 0x000fc60007000000 */
[----:B------:R-:W-:Y:S04]  /*89b0*/  STL [R1+0x14], R14 ;  /* 0x0000140e01007387 */ /* 0x000fe80000100800 */
[----:B------:R0:W-:Y:S04]  /*89c0*/  STL [R1+0x10], R12 ;  /* 0x0000100c01007387 */ /* 0x0001e80000100800 */
[----:B------:R-:W2:Y:S04]  /*89d0*/  LDL.LU R3, [R1+0x4] ;  /* 0x0000040001037983 */ /* 0x000ea80000300800 */
[----:B------:R1:W-:Y:S04]  /*89e0*/  STL [R1+0xc], R11 ;  /* 0x00000c0b01007387 */ /* 0x0003e80000100800 */
[----:B0-----:R-:W3:Y:S04]  /*89f0*/  LDL.LU R12, [R1+0x30] ;  /* 0x00003000010c7983 */ /* 0x001ee80000300800 */
[----:B------:R0:W-:Y:S04]  /*8a00*/  STL [R1+0x8], R9 ;  /* 0x0000080901007387 */ /* 0x0001e80000100800 */
[----:B-1----:R-:W4:Y:S04]  /*8a10*/  LDL.LU R11, [R1+0x20] ;  /* 0x00002000010b7983 */ /* 0x002f280000300800 */
[----:B------:R-:W-:Y:S04]  /*8a20*/  STL [R1+0x6bc], R29 ;  /* 0x0006bc1d01007387 */ /* 0x000fe80000100800 */
[----:B------:R-:W-:Y:S04]  /*8a30*/  STL [R1+0x6c0], R19 ;  /* 0x0006c01301007387 */ /* 0x000fe80000100800 */
[----:B------:R-:W-:Y:S01]  /*8a40*/  STL [R1+0x6c4], R21 ;  /* 0x0006c41501007387 */ /* 0x000fe20000100800 */
[----:B0-----:R-:W-:-:S03]  /*8a50*/  SEL R9, R28, R8, !P6 ;  /* 0x000000081c097207 */ /* 0x001fc60007000000 */
[----:B------:R-:W-:Y:S04]  /*8a60*/  STL [R1+0x6c8], R22 ;  /* 0x0006c81601007387 */ /* 0x000fe80000100800 */
[----:B------:R-:W-:Y:S04]  /*8a70*/  STL [R1+0x6cc], R24 ;  /* 0x0006cc1801007387 */ /* 0x000fe80000100800 */
[----:B------:R-:W-:Y:S04]  /*8a80*/  STL [R1+0x6d0], R25 ;  /* 0x0006d01901007387 */ /* 0x000fe80000100800 */
[----:B------:R-:W-:Y:S04]  /*8a90*/  STL [R1+0x6d4], R27 ;  /* 0x0006d41b01007387 */ /* 0x000fe80000100800 */
[----:B------:R-:W-:Y:S04]  /*8aa0*/  STL [R1+0x6d8], R6 ;  /* 0x0006d80601007387 */ /* 0x000fe80000100800 */
[----:B------:R0:W-:Y:S04]  /*8ab0*/  STL [R1+0x6dc], R10 ;  /* 0x0006dc0a01007387 */ /* 0x0001e80000100800 */
[----:B------:R-:W-:Y:S04]  /*8ac0*/  STL [R1+0x6e0], R13 ;  /* 0x0006e00d01007387 */ /* 0x000fe80000100800 */
[----:B------:R-:W5:Y:S04]  /*8ad0*/  LDL.LU R8, [R1+0x1c] ;  /* 0x00001c0001087983 */ /* 0x000f680000300800 */
[----:B------:R-:W-:Y:S01]  /*8ae0*/  STL [R1+0x6e4], R9 ;  /* 0x0006e40901007387 */ /* 0x000fe20000100800 */
[----:B0-----:R-:W-:-:S03]  /*8af0*/  LEA R10, P1, R15, R0, 0x1 ;  /* 0x000000000f0a7211 */ /* 0x001fc600078208ff */
[----:B------:R0:W-:Y:S04]  /*8b00*/  STL [R1+0x6e8], R16 ;  /* 0x0006e81001007387 */ /* 0x0001e80000100800 */
[----:B------:R-:W-:Y:S01]  /*8b10*/  STL [R1+0x6ec], R18 ;  /* 0x0006ec1201007387 */ /* 0x000fe20000100800 */
[----:B------:R-:W-:-:S03]  /*8b20*/  LEA R6, P0, R5, R2, 0x1 ;  /* 0x0000000205067211 */ /* 0x000fc600078008ff */
[----:B------:R-:W-:Y:S01]  /*8b30*/  STL [R1+0x6f0], R20 ;  /* 0x0006f01401007387 */ /* 0x000fe20000100800 */
[----:B0-----:R-:W0:Y:S03]  /*8b40*/  LDC R16, c[0x0][0x21c] ;  /* 0x00008700ff107b82 */ /* 0x001e260000000800 */
[----:B------:R-:W-:Y:S04]  /*8b50*/  STL [R1+0x6f4], R26 ;  /* 0x0006f41a01007387 */ /* 0x000fe80000100800 */
[----:B------:R-:W-:Y:S04]  /*8b60*/  STL [R1+0x6f8], R23 ;  /* 0x0006f81701007387 */ /* 0x000fe80000100800 */
[----:B------:R-:W5:Y:S04]  /*8b70*/  LDL.LU R0, [R1+0x748] ;  /* 0x0007480001007983 */ /* 0x000f680000300800 */
[----:B------:R-:W5:Y:S04]  /*8b80*/  LDL.LU R9, [R1+0x38] ;  /* 0x0000380001097983 */ /* 0x000f680000300800 */
[----:B------:R1:W-:Y:S04]  /*8b90*/  STL [R1+0x5a4], R10 ;  /* 0x0005a40a01007387 */ /* 0x0003e80000100800 */
[----:B------:R-:W5:Y:S04]  /*8ba0*/  LDL.LU R13, [R1+0x44] ;  /* 0x00004400010d7983 */ /* 0x000f680000300800 */
[----:B-1----:R-:W5:Y:S04]  /*8bb0*/  LDL.LU R10, [R1+0x3c] ;  /* 0x00003c00010a7983 */ /* 0x002f680000300800 */
[----:B------:R1:W-:Y:S04]  /*8bc0*/  STL [R1+0x59c], R6 ;  /* 0x00059c0601007387 */ /* 0x0003e80000100800 */
[----:B-1----:R-:W5:Y:S04]  /*8bd0*/  LDL.LU R6, [R1+0x40] ;  /* 0x0000400001067983 */ /* 0x002f680000300800 */
[----:B------:R-:W5:Y:S04]  /*8be0*/  LDL.LU R17, [R1+0x48] ;  /* 0x0000480001117983 */ /* 0x000f680000300800 */
[----:B------:R-:W5:Y:S04]  /*8bf0*/  LDL.LU R27, [R1+0x4c] ;  /* 0x00004c00011b7983 */ /* 0x000f680000300800 */
[----:B------:R-:W5:Y:S04]  /*8c00*/  LDL.LU R25, [R1+0x50] ;  /* 0x0000500001197983 */ /* 0x000f680000300800 */
[----:B------:R-:W5:Y:S04]  /*8c10*/  LDL.LU R24, [R1+0x58] ;  /* 0x0000580001187983 */ /* 0x000f680000300800 */
[----:B------:R-:W5:Y:S04]  /*8c20*/  LDL.LU R22, [R1+0x60] ;  /* 0x0000600001167983 */ /* 0x000f680000300800 */
[----:B------:R-:W5:Y:S01]  /*8c30*/  LDL.LU R21, [R1+0x74] ;  /* 0x0000740001157983 */ /* 0x000f620000300800 */
[----:B------:R-:W-:-:S02]  /*8c40*/  SEL R14, R28, R7, !P6 ;  /* 0x000000071c0e7207 */ /* 0x000fc40007000000 */
[----:B------:R-:W-:Y:S01]  /*8c50*/  SEL R4, R28, R4, !P6 ;  /* 0x000000041c047207 */ /* 0x000fe20007000000 */
[----:B------:R-:W5:Y:S04]  /*8c60*/  LDL.LU R19, [R1+0x84] ;  /* 0x0000840001137983 */ /* 0x000f680000300800 */
[----:B------:R-:W5:Y:S04]  /*8c70*/  LDL.LU R29, [R1+0x8c] ;  /* 0x00008c00011d7983 */ /* 0x000f680000300800 */
[----:B------:R-:W-:Y:S04]  /*8c80*/  STL [R1+0x6fc], R2 ;  /* 0x0006fc0201007387 */ /* 0x000fe80000100800 */
[----:B------:R-:W-:Y:S04]  /*8c90*/  STL [R1+0x700], R14 ;  /* 0x0007000e01007387 */ /* 0x000fe80000100800 */
[----:B------:R0:W-:Y:S02]  /*8ca0*/  STL [R1+0x704], R4 ;  /* 0x0007040401007387 */ /* 0x0001e40000100800 */
[----:B0-----:R-:W-:-:S05]  /*8cb0*/  LEA.HI.X.SX32 R4, R15, R16, 0x1, P1 ;  /* 0x000000100f047211 */ /* 0x001fca00008f0eff */
[----:B------:R-:W-:Y:S01]  /*8cc0*/  STL [R1+0x5a0], R4 ;  /* 0x0005a00401007387 */ /* 0x000fe20000100800 */
[----:B--2---:R-:W-:Y:S01]  /*8cd0*/  LEA.HI.X.SX32 R2, R5, R3, 0x1, P0 ;  /* 0x0000000305027211 */ /* 0x004fe200000f0eff */
[----:B---3--:R-:W-:-:S04]  /*8ce0*/  IMAD R12, R12, UR4, RZ ;  /* 0x000000040c0c7c24 */ /* 0x008fc8000f8e02ff */
[----:B------:R-:W-:Y:S01]  /*8cf0*/  STL [R1+0x598], R2 ;  /* 0x0005980201007387 */ /* 0x000fe20000100800 */
[----:B----4-:R-:W-:-:S03]  /*8d00*/  IMAD R11, R11, UR4, RZ ;  /* 0x000000040b0b7c24 */ /* 0x010fc6000f8e02ff */
[----:B------:R-:W-:Y:S04]  /*8d10*/  STL [R1+0x708], R12 ;  /* 0x0007080c01007387 */ /* 0x000fe80000100800 */
[----:B------:R-:W-:Y:S01]  /*8d20*/  STL [R1+0x70c], R11 ;  /* 0x00070c0b01007387 */ /* 0x000fe20000100800 */
[----:B-----5:R-:W-:-:S05]  /*8d30*/  IMAD R8, R8, UR4, RZ ;  /* 0x0000000408087c24 */ /* 0x020fca000f8e02ff */
[----:B------:R-:W-:Y:S01]  /*8d40*/  STL [R1+0x710], R8 ;  /* 0x0007100801007387 */ /* 0x000fe20000100800 */
[----:B------:R-:W-:Y:S01]  /*8d50*/  IMAD R3, R0, UR5, RZ ;  /* 0x0000000500037c24 */ /* 0x000fe2000f8e02ff */
[----:B------:R-:W-:Y:S01]  /*8d60*/  ULDC UR5, c[0x0][0x238] ;  /* 0x00008e0000057ab9 */ /* 0x000fe20000000800 */
[----:B------:R-:W-:-:S03]  /*8d70*/  IMAD R7, R9, UR4, RZ ;  /* 0x0000000409077c24 */ /* 0x000fc6000f8e02ff */
[----:B------:R-:W-:Y:S04]  /*8d80*/  STL [R1+0x58c], R3 ;  /* 0x00058c0301007387 */ /* 0x000fe80000100800 */
[----:B------:R0:W-:Y:S01]  /*8d90*/  STL [R1+0x714], R3 ;  /* 0x0007140301007387 */ /* 0x0001e20000100800 */
[----:B------:R-:W-:-:S03]  /*8da0*/  IMAD R5, R13, UR4, RZ ;  /* 0x000000040d057c24 */ /* 0x000fc6000f8e02ff */
[----:B------:R-:W-:Y:S01]  /*8db0*/  STL [R1+0x718], R7 ;  /* 0x0007180701007387 */ /* 0x000fe20000100800 */
[----:B------:R-:W-:-:S03]  /*8dc0*/  IMAD R0, R10, UR4, RZ ;  /* 0x000000040a007c24 */ /* 0x000fc6000f8e02ff */
[----:B------:R-:W-:Y:S04]  /*8dd0*/  STL [R1+0x71c], R5 ;  /* 0x00071c0501007387 */ /* 0x000fe80000100800 */
[----:B------:R1:W-:Y:S01]  /*8de0*/  STL [R1+0x720], R0 ;  /* 0x0007200001007387 */ /* 0x0003e20000100800 */
[----:B------:R-:W-:Y:S02]  /*8df0*/  IMAD R15, R6, UR4, RZ ;  /* 0x00000004060f7c24 */ /* 0x000fe4000f8e02ff */
[----:B------:R-:W-:-:S03]  /*8e00*/  IMAD R17, R17, UR4, RZ ;  /* 0x0000000411117c24 */ /* 0x000fc6000f8e02ff */
[----:B------:R-:W-:Y:S01]  /*8e10*/  STL [R1+0x724], R15 ;  /* 0x0007240f01007387 */ /* 0x000fe20000100800 */
[----:B------:R-:W-:-:S03]  /*8e20*/  IMAD R28, R27, UR4, RZ ;  /* 0x000000041b1c7c24 */ /* 0x000fc6000f8e02ff */
[----:B------:R-:W-:Y:S01]  /*8e30*/  STL [R1+0x728], R17 ;  /* 0x0007281101007387 */ /* 0x000fe20000100800 */
[----:B0-----:R-:W-:-:S03]  /*8e40*/  IMAD R3, R25, UR4, RZ ;  /* 0x0000000419037c24 */ /* 0x001fc6000f8e02ff */
[----:B------:R-:W-:Y:S01]  /*8e50*/  STL [R1+0x72c], R28 ;  /* 0x00072c1c01007387 */ /* 0x000fe20000100800 */
[----:B------:R-:W-:-:S03]  /*8e60*/  IMAD R2, R24, UR4, RZ ;  /* 0x0000000418027c24 */ /* 0x000fc6000f8e02ff */
[----:B------:R0:W-:Y:S01]  /*8e70*/  STL [R1], R3 ;  /* 0x0000000301007387 */ /* 0x0001e20000100800 */
[----:B-1----:R-:W-:-:S03]  /*8e80*/  IMAD R0, R22, UR4, RZ ;  /* 0x0000000416007c24 */ /* 0x002fc6000f8e02ff */
[----:B------:R1:W-:Y:S01]  /*8e90*/  STL [R1+0x4], R2 ;  /* 0x0000040201007387 */ /* 0x0003e20000100800 */
[----:B0-----:R-:W-:-:S03]  /*8ea0*/  IMAD R3, R21, UR4, RZ ;  /* 0x0000000415037c24 */ /* 0x001fc6000f8e02ff */
[----:B------:R0:W-:Y:S04]  /*8eb0*/  STL [R1+0x1c], R0 ;  /* 0x00001c0001007387 */ /* 0x0001e80000100800 */
[----:B------:R-:W-:Y:S04]  /*8ec0*/  STL [R1+0x20], R3 ;  /* 0x0000200301007387 */ /* 0x000fe80000100800 */
[----:B------:R-:W2:Y:S01]  /*8ed0*/  LDL.LU R28, [R1+0xac] ;  /* 0x0000ac00011c7983 */ /* 0x000ea20000300800 */
[----:B-1----:R-:W-:Y:S02]  /*8ee0*/  IMAD R2, R19, UR4, RZ ;  /* 0x0000000413027c24 */ /* 0x002fe4000f8e02ff */
[----:B0-----:R-:W-:-:S03]  /*8ef0*/  IMAD R0, R29, UR4, RZ ;  /* 0x000000041d007c24 */ /* 0x001fc6000f8e02ff */
[----:B------:R-:W-:Y:S04]  /*8f00*/  STL [R1+0x28], R2 ;  /* 0x0000280201007387 */ /* 0x000fe80000100800 */
[----:B--2---:R0:W-:Y:S04]  /*8f10*/  STL [R1+0x740], R28 ;  /* 0x0007401c01007387 */ /* 0x0041e80000100800 */
[----:B------:R-:W-:Y:S04]  /*8f20*/  STL [R1+0x2c], R0 ;  /* 0x00002c0001007387 */ /* 0x000fe80000100800 */
[----:B0-----:R-:W2:Y:S04]  /*8f30*/  LDL.LU R28, [R1+0xa4] ;  /* 0x0000a400011c7983 */ /* 0x001ea80000300800 */
[----:B--2---:R0:W-:Y:S04]  /*8f40*/  STL [R1+0x744], R28 ;  /* 0x0007441c01007387 */ /* 0x0041e80000100800 */
[----:B0-----:R-:W2:Y:S04]  /*8f50*/  LDL.LU R28, [R1+0xa0] ;  /* 0x0000a000011c7983 */ /* 0x001ea80000300800 */
[----:B------:R-:W3:Y:S04]  /*8f60*/  LDL.LU R17, [R1+0xb0] ;  /* 0x0000b00001117983 */ /* 0x000ee80000300800 */
[----:B------:R-:W4:Y:S04]  /*8f70*/  LDL.LU R15, [R1+0xb4] ;  /* 0x0000b400010f7983 */ /* 0x000f280000300800 */
[----:B------:R-:W5:Y:S04]  /*8f80*/  LDL.LU R0, [R1+0xbc] ;  /* 0x0000bc0001007983 */ /* 0x000f680000300800 */
[----:B------:R-:W5:Y:S04]  /*8f90*/  LDL.LU R5, [R1+0xc4] ;  /* 0x0000c40001057983 */ /* 0x000f680000300800 */
[----:B------:R-:W3:Y:S04]  /*8fa0*/  LDL.LU R7, [R1+0xd0] ;  /* 0x0000d00001077983 */ /* 0x000ee80000300800 */
[----:B------:R-:W5:Y:S04]  /*8fb0*/  LDL.LU R3, [R1+0xd8] ;  /* 0x0000d80001037983 */ /* 0x000f680000300800 */
[----:B------:R-:W5:Y:S04]  /*8fc0*/  LDL.LU R8, [R1+0xdc] ;  /* 0x0000dc0001087983 */ /* 0x000f680000300800 */
[----:B------:R-:W5:Y:S04]  /*8fd0*/  LDL.LU R11, [R1+0xe0] ;  /* 0x0000e000010b7983 */ /* 0x000f680000300800 */
[----:B------:R-:W5:Y:S04]  /*8fe0*/  LDL.LU R12, [R1+0xe4] ;  /* 0x0000e400010c7983 */ /* 0x000f680000300800 */
[----:B------:R-:W5:Y:S04]  /*8ff0*/  LDL.LU R4, [R1+0xec] ;  /* 0x0000ec0001047983 */ /* 0x000f680000300800 */
[----:B------:R-:W5:Y:S04]  /*9000*/  LDL.LU R14, [R1+0xf4] ;  /* 0x0000f400010e7983 */ /* 0x000f680000300800 */
[----:B------:R-:W4:Y:S04]  /*9010*/  LDL.LU R2, [R1+0xf8] ;  /* 0x0000f80001027983 */ /* 0x000f280000300800 */
        /* <DEDUP_REMOVED lines=16> */
[----:B--2---:R-:W-:-:S05]  /*9120*/  IMAD R28, R28, UR4, RZ ;  /* 0x000000041c1c7c24 */ /* 0x004fca000f8e02ff */
[----:B------:R0:W-:Y:S04]  /*9130*/  STL [R1+0x30], R28 ;  /* 0x0000301c01007387 */ /* 0x0001e80000100800 */
[----:B0-----:R-:W2:Y:S02]  /*9140*/  LDL.LU R28, [R1+0x744] ;  /* 0x00074400011c7983 */ /* 0x001ea40000300800 */
[----:B--2---:R-:W-:-:S05]  /*9150*/  IMAD R28, R28, UR4, RZ ;  /* 0x000000041c1c7c24 */ /* 0x004fca000f8e02ff */
[----:B------:R0:W-:Y:S04]  /*9160*/  STL [R1+0x38], R28 ;  /* 0x0000381c01007387 */ /* 0x0001e80000100800 */
[----:B0-----:R-:W2:Y:S01]  /*9170*/  LDL.LU R28, [R1+0x740] ;  /* 0x00074000011c7983 */ /* 0x001ea20000300800 */
[----:B---3--:R-:W-:Y:S02]  /*9180*/  IMAD R7, R7, UR4, RZ ;  /* 0x0000000407077c24 */ /* 0x008fe4000f8e02ff */
[----:B----4-:R-:W-:Y:S02]  /*9190*/  IMAD R2, R2, UR4, RZ ;  /* 0x0000000402027c24 */ /* 0x010fe4000f8e02ff */
[----:B--2---:R-:W-:-:S05]  /*91a0*/  IMAD R28, R28, UR4, RZ ;  /* 0x000000041c1c7c24 */ /* 0x004fca000f8e02ff */
[----:B------:R0:W-:Y:S02]  /*91b0*/  STL [R1+0x3c], R28 ;  /* 0x00003c1c01007387 */ /* 0x0001e40000100800 */
[----:B0-----:R-:W-:Y:S02]  /*91c0*/  IMAD R28, R17, UR4, RZ ;  /* 0x00000004111c7c24 */ /* 0x001fe4000f8e02ff */
[----:B------:R-:W-:Y:S02]  /*91d0*/  IMAD R17, R15, UR4, RZ ;  /* 0x000000040f117c24 */ /* 0x000fe4000f8e02ff */
[----:B-----5:R-:W-:Y:S02]  /*91e0*/  IMAD R15, R0, UR4, RZ ;  /* 0x00000004000f7c24 */ /* 0x020fe4000f8e02ff */
[----:B------:R-:W-:Y:S01]  /*91f0*/  IMAD R0, R5, UR4, RZ ;  /* 0x0000000405007c24 */ /* 0x000fe2000f8e02ff */
[----:B------:R-:W-:Y:S01]  /*9200*/  STL [R1+0x40], R28 ;  /* 0x0000401c01007387 */ /* 0x000fe20000100800 */
[----:B------:R-:W-:-:S03]  /*9210*/  IMAD R5, R3, UR4, RZ ;  /* 0x0000000403057c24 */ /* 0x000fc6000f8e02ff */
[----:B------:R-:W-:Y:S01]  /*9220*/  STL [R1+0x44], R17 ;  /* 0x0000441101007387 */ /* 0x000fe20000100800 */
[----:B------:R-:W-:-:S03]  /*9230*/  IMAD R3, R11, UR4, RZ ;  /* 0x000000040b037c24 */ /* 0x000fc6000f8e02ff */
[----:B------:R-:W-:Y:S04]  /*9240*/  STL [R1+0x48], R15 ;  /* 0x0000480f01007387 */ /* 0x000fe80000100800 */
[----:B------:R0:W-:Y:S04]  /*9250*/  STL [R1+0x4c], R0 ;  /* 0x00004c0001007387 */ /* 0x0001e80000100800 */
[----:B------:R-:W-:Y:S01]  /*9260*/  STL [R1+0x50], R7 ;  /* 0x0000500701007387 */ /* 0x000fe20000100800 */
[----:B0-----:R-:W-:-:S03]  /*9270*/  IMAD R0, R8, UR4, RZ ;  /* 0x0000000408007c24 */ /* 0x001fc6000f8e02ff */
[----:B------:R0:W-:Y:S04]  /*9280*/  STL [R1+0x54], R5 ;  /* 0x0000540501007387 */ /* 0x0001e80000100800 */
[----:B------:R1:W-:Y:S04]  /*9290*/  STL [R1+0x58], R0 ;  /* 0x0000580001007387 */ /* 0x0003e80000100800 */
[----:B------:R2:W-:Y:S01]  /*92a0*/  STL [R1+0x60], R3 ;  /* 0x0000600301007387 */ /* 0x0005e20000100800 */
[----:B0-----:R-:W-:Y:S02]  /*92b0*/  IMAD R5, R12, UR4, RZ ;  /* 0x000000040c057c24 */ /* 0x001fe4000f8e02ff */
[----:B-1----:R-:W-:-:S03]  /*92c0*/  IMAD R0, R4, UR4, RZ ;  /* 0x0000000404007c24 */ /* 0x002fc6000f8e02ff */
[----:B------:R-:W-:Y:S01]  /*92d0*/  STL [R1+0x64], R5 ;  /* 0x0000640501007387 */ /* 0x000fe20000100800 */
[----:B--2---:R-:W-:-:S03]  /*92e0*/  IMAD R3, R14, UR4, RZ ;  /* 0x000000040e037c24 */ /* 0x004fc6000f8e02ff */
[----:B------:R0:W-:Y:S04]  /*92f0*/  STL [R1+0x68], R0 ;  /* 0x0000680001007387 */ /* 0x0001e80000100800 */
[----:B------:R1:W-:Y:S01]  /*9300*/  STL [R1+0x6c], R3 ;  /* 0x00006c0301007387 */ /* 0x0003e20000100800 */
[----:B0-----:R-:W-:-:S03]  /*9310*/  IMAD R0, R23, UR4, RZ ;  /* 0x0000000417007c24 */ /* 0x001fc6000f8e02ff */
[----:B------:R0:W-:Y:S01]  /*9320*/  STL [R1+0x74], R2 ;  /* 0x0000740201007387 */ /* 0x0001e20000100800 */
[----:B-1----:R-:W-:-:S03]  /*9330*/  IMAD R3, R26, UR4, RZ ;  /* 0x000000041a037c24 */ /* 0x002fc6000f8e02ff */
[----:B------:R1:W-:Y:S04]  /*9340*/  STL [R1+0x84], R0 ;  /* 0x0000840001007387 */ /* 0x0003e80000100800 */
[----:B------:R2:W-:Y:S01]  /*9350*/  STL [R1+0x8c], R3 ;  /* 0x00008c0301007387 */ /* 0x0005e20000100800 */
[----:B0-----:R-:W-:Y:S02]  /*9360*/  IMAD R2, R20, UR4, RZ ;  /* 0x0000000414027c24 */ /* 0x001fe4000f8e02ff */
[----:B-1----:R-:W-:-:S03]  /*9370*/  IMAD R0, R18, UR4, RZ ;  /* 0x0000000412007c24 */ /* 0x002fc6000f8e02ff */
[----:B------:R0:W-:Y:S01]  /*9380*/  STL [R1+0x98], R2 ;  /* 0x0000980201007387 */ /* 0x0001e20000100800 */
[----:B--2---:R-:W-:-:S03]  /*9390*/  IMAD R3, R16, UR4, RZ ;  /* 0x0000000410037c24 */ /* 0x004fc6000f8e02ff */
        /* <DEDUP_REMOVED lines=19> */
[----:B------:R-:W-:Y:S04]  /*94d0*/  STL [R1+0xdc], R3 ;  /* 0x0000dc0301007387 */ /* 0x000fe80000100800 */
[----:B------:R-:W2:Y:S01]  /*94e0*/  LDL.LU R28, [R1+0x194] ;  /* 0x00019400011c7983 */ /* 0x000ea20000300800 */
[----:B0-----:R-:W-:Y:S02]  /*94f0*/  IMAD R2, R19, UR4, RZ ;  /* 0x0000000413027c24 */ /* 0x001fe4000f8e02ff */
[----:B-1----:R-:W-:-:S03]  /*9500*/  IMAD R0, R29, UR4, RZ ;  /* 0x000000041d007c24 */ /* 0x002fc6000f8e02ff */
        /* <DEDUP_REMOVED lines=139> */
[----:B-----5:R-:W-:Y:S02]  /*9dc0*/  IMAD R0, R0, UR4, RZ ;  /* 0x0000000400007c24 */ /* 0x020fe4000f8e02ff */
[----:B------:R-:W-:-:S02]  /*9dd0*/  IMAD R5, R5, UR4, RZ ;  /* 0x0000000405057c24 */ /* 0x000fc4000f8e02ff */
[----:B------:R-:W-:Y:S02]  /*9de0*/  IMAD R7, R7, UR4, RZ ;  /* 0x0000000407077c24 */ /* 0x000fe4000f8e02ff */
[----:B------:R-:W-:Y:S02]  /*9df0*/  IMAD R3, R3, UR4, RZ ;  /* 0x0000000403037c24 */ /* 0x000fe4000f8e02ff */
[----:B------:R-:W-:Y:S02]  /*9e00*/  IMAD R8, R8, UR4, RZ ;  /* 0x0000000408087c24 */ /* 0x000fe4000f8e02ff */
[----:B------:R-:W-:Y:S02]  /*9e10*/  IMAD R11, R11, UR4, RZ ;  /* 0x000000040b0b7c24 */ /* 0x000fe4000f8e02ff */
[----:B------:R-:W-:Y:S02]  /*9e20*/  IMAD R12, R12, UR4, RZ ;  /* 0x000000040c0c7c24 */ /* 0x000fe4000f8e02ff */
        /* <DEDUP_REMOVED lines=19> */
[----:B--2---:R-:W-:-:S05]  /*9f60*/  IMAD R28, R28, UR4, RZ ;  /* 0x000000041c1c7c24 */ /* 0x004fca000f8e02ff */
        /* <DEDUP_REMOVED lines=27> */
[----:B0-----:R-:W5:Y:S04]  /*a120*/  LDL.LU R23, [R1+0x6f8] ;  /* 0x0006f80001177983 */ /* 0x001f680000300800 */
[----:B------:R0:W-:Y:S04]  /*a130*/  STL [R1+0x94], R26 ;  /* 0x0000941a01007387 */ /* 0x0001e80000100800 */
[----:B0-----:R-:W5:Y:S04]  /*a140*/  LDL.LU R26, [R1+0x6f4] ;  /* 0x0006f400011a7983 */ /* 0x001f680000300800 */
        /* <DEDUP_REMOVED lines=27> */
[----:B0-----:R-:W3:Y:S01]  /*a300*/  LDL.LU R29, [R1+0x6bc] ;  /* 0x0006bc00011d7983 */ /* 0x001ee20000300800 */
[----:B----4-:R-:W-:-:S02]  /*a310*/  IMAD R16, R16, UR4, RZ ;  /* 0x0000000410107c24 */ /* 0x010fc4000f8e02ff */
[----:B--2---:R-:W-:Y:S02]  /*a320*/  IMAD R9, R9, UR4, RZ ;  /* 0x0000000409097c24 */ /* 0x004fe4000f8e02ff */
[----:B-----5:R-:W-:Y:S02]  /*a330*/  IMAD R13, R13, UR4, RZ ;  /* 0x000000040d0d7c24 */ /* 0x020fe4000f8e02ff */
[----:B---3--:R-:W-:Y:S02]  /*a340*/  IMAD R10, R10, UR4, RZ ;  /* 0x000000040a0a7c24 */ /* 0x008fe4000f8e02ff */
[----:B------:R-:W-:Y:S02]  /*a350*/  IMAD R6, R6, UR4, RZ ;  /* 0x0000000406067c24 */ /* 0x000fe4000f8e02ff */
[----:B------:R-:W-:Y:S02]  /*a360*/  IMAD R27, R27, UR4, RZ ;  /* 0x000000041b1b7c24 */ /* 0x000fe4000f8e02ff */
[----:B------:R-:W-:-:S02]  /*a370*/  IMAD R25, R25, UR4, RZ ;  /* 0x0000000419197c24 */ /* 0x000fc4000f8e02ff */
[----:B------:R-:W-:Y:S02]  /*a380*/  IMAD R24, R24, UR4, RZ ;  /* 0x0000000418187c24 */ /* 0x000fe4000f8e02ff */
[----:B------:R-:W-:Y:S02]  /*a390*/  IMAD R22, R22, UR4, RZ ;  /* 0x0000000416167c24 */ /* 0x000fe4000f8e02ff */
[----:B------:R-:W-:Y:S02]  /*a3a0*/  IMAD R21, R21, UR4, RZ ;  /* 0x0000000415157c24 */ /* 0x000fe4000f8e02ff */
[----:B------:R-:W-:Y:S02]  /*a3b0*/  IMAD R19, R19, UR4, RZ ;  /* 0x0000000413137c24 */ /* 0x000fe4000f8e02ff */
[----:B------:R-:W-:-:S05]  /*a3c0*/  IMAD R29, R29, UR4, RZ ;  /* 0x000000041d1d7c24 */ /* 0x000fca000f8e02ff */
[----:B------:R-:W-:Y:S04]  /*a3d0*/  STL [R1+0x68c], R29 ;  /* 0x00068c1d01007387 */ /* 0x000fe80000100800 */
[----:B------:R-:W-:Y:S04]  /*a3e0*/  STL [R1+0x690], R19 ;  /* 0x0006901301007387 */ /* 0x000fe80000100800 */
[----:B------:R-:W-:Y:S04]  /*a3f0*/  STL [R1+0x694], R21 ;  /* 0x0006941501007387 */ /* 0x000fe80000100800 */
[----:B------:R-:W-:Y:S04]  /*a400*/  STL [R1+0x698], R22 ;  /* 0x0006981601007387 */ /* 0x000fe80000100800 */
[----:B------:R-:W-:Y:S04]  /*a410*/  STL [R1+0x69c], R24 ;  /* 0x00069c1801007387 */ /* 0x000fe80000100800 */
[----:B------:R-:W-:Y:S04]  /*a420*/  STL [R1+0x6a0], R25 ;  /* 0x0006a01901007387 */ /* 0x000fe80000100800 */
[----:B------:R0:W-:Y:S04]  /*a430*/  STL [R1+0x6a4], R27 ;  /* 0x0006a41b01007387 */ /* 0x0001e80000100800 */
[----:B0-----:R-:W2:Y:S04]  /*a440*/  LDL.LU R27, [R1] ;  /* 0x00000000011b7983 */ /* 0x001ea80000300800 */
[----:B------:R-:W3:Y:S04]  /*a450*/  LDL.LU R25, [R1+0x4] ;  /* 0x0000040001197983 */ /* 0x000ee80000300800 */
[----:B------:R0:W-:Y:S04]  /*a460*/  STL [R1+0x18c], R6 ;  /* 0x00018c0601007387 */ /* 0x0001e80000100800 */
[----:B------:R-:W4:Y:S04]  /*a470*/  LDL.LU R24, [R1+0x1c] ;  /* 0x00001c0001187983 */ /* 0x000f280000300800 */
[----:B------:R1:W-:Y:S01]  /*a480*/  STL [R1+0x6a8], R10 ;  /* 0x0006a80a01007387 */ /* 0x0003e20000100800 */
[----:B0-----:R-:W-:-:S03]  /*a490*/  IMAD R6, R4, UR4, RZ ;  /* 0x0000000404067c24 */ /* 0x001fc6000f8e02ff */
[----:B------:R-:W-:Y:S01]  /*a4a0*/  STL [R1+0x6ac], R13 ;  /* 0x0006ac0d01007387 */ /* 0x000fe20000100800 */
[----:B------:R-:W-:Y:S01]  /*a4b0*/  LEA R4, P0, R3, UR10, 0x1 ;  /* 0x0000000a03047c11 */ /* 0x000fe2000f8008ff */
[----:B------:R-:W-:Y:S01]  /*a4c0*/  IMAD R18, R18, UR4, RZ ;  /* 0x0000000412127c24 */ /* 0x000fe2000f8e02ff */
[----:B------:R-:W-:Y:S01]  /*a4d0*/  ULDC UR10, c[0x0][0x238] ;  /* 0x00008e00000a7ab9 */ /* 0x000fe20000000800 */
[----:B------:R0:W-:Y:S04]  /*a4e0*/  STL [R1+0x6b0], R9 ;  /* 0x0006b00901007387 */ /* 0x0001e80000100800 */
[----:B------:R-:W-:Y:S04]  /*a4f0*/  STL [R1+0x6b4], R16 ;  /* 0x0006b41001007387 */ /* 0x000fe80000100800 */
[----:B------:R-:W5:Y:S01]  /*a500*/  LDL.LU R3, [R1+0x6b8] ;  /* 0x0006b80001037983 */ /* 0x000f620000300800 */
[----:B-1----:R-:W-:-:S03]  /*a510*/  LEA R10, P6, R6, R2, 0x1 ;  /* 0x00000002060a7211 */ /* 0x002fc600078c08ff */
[----:B------:R-:W4:Y:S01]  /*a520*/  LDL.LU R22, [R1+0x20] ;  /* 0x0000200001167983 */ /* 0x000f220000300800 */
[----:B0-----:R-:W-:-:S03]  /*a530*/  LEA R9, P5, R12, R2, 0x1 ;  /* 0x000000020c097211 */ /* 0x001fc600078a08ff */
[----:B------:R0:W-:Y:S04]  /*a540*/  STL [R1+0x594], R10 ;  /* 0x0005940a01007387 */ /* 0x0001e80000100800 */
[----:B------:R-:W4:Y:S04]  /*a550*/  LDL.LU R21, [R1+0x28] ;  /* 0x0000280001157983 */ /* 0x000f280000300800 */
[----:B------:R1:W-:Y:S01]  /*a560*/  STL [R1+0x398], R9 ;  /* 0x0003980901007387 */ /* 0x0003e20000100800 */
[----:B0-----:R-:W-:-:S05]  /*a570*/  LEA R10, P4, R11, R2, 0x1 ;  /* 0x000000020b0a7211 */ /* 0x001fca00078808ff */
[----:B------:R0:W-:Y:S01]  /*a580*/  STL [R1+0x390], R10 ;  /* 0x0003900a01007387 */ /* 0x0001e20000100800 */
[----:B-1----:R-:W-:-:S03]  /*a590*/  LEA R9, P3, R8, R2, 0x1 ;  /* 0x0000000208097211 */ /* 0x002fc600078608ff */
[----:B------:R-:W4:Y:S04]  /*a5a0*/  LDL.LU R19, [R1+0x2c] ;  /* 0x00002c0001137983 */ /* 0x000f280000300800 */
[----:B------:R1:W-:Y:S01]  /*a5b0*/  STL [R1+0x388], R9 ;  /* 0x0003880901007387 */ /* 0x0003e20000100800 */
[----:B0-----:R-:W-:-:S05]  /*a5c0*/  LEA R10, P2, R7, R2, 0x1 ;  /* 0x00000002070a7211 */ /* 0x001fca00078408ff */
[----:B------:R0:W-:Y:S01]  /*a5d0*/  STL [R1+0x380], R10 ;  /* 0x0003800a01007387 */ /* 0x0001e20000100800 */
[----:B-1----:R-:W-:-:S03]  /*a5e0*/  LEA R9, P1, R5, R2, 0x1 ;  /* 0x0000000205097211 */ /* 0x002fc600078208ff */
[----:B------:R-:W4:Y:S04]  /*a5f0*/  LDL.LU R29, [R1+0x30] ;  /* 0x00003000011d7983 */ /* 0x000f280000300800 */
[----:B------:R1:W-:Y:S01]  /*a600*/  STL [R1+0x378], R9 ;  /* 0x0003780901007387 */ /* 0x0003e20000100800 */
[-C--:B-----5:R-:W-:Y:S02]  /*a610*/  LEA.HI.X.SX32 R6, R6, R3.reuse, 0x1, P6 ;  /* 0x0000000306067211 */ /* 0x0a0fe400030f0eff */
[-C--:B0-----:R-:W-:Y:S02]  /*a620*/  LEA R10, P6, R0, R2.reuse, 0x1 ;  /* 0x00000002000a7211 */ /* 0x081fe400078c08ff */
[----:B-1----:R-:W-:Y:S01]  /*a630*/  LEA.HI.X.SX32 R9, R12, R3, 0x1, P5 ;  /* 0x000000030c097211 */ /* 0x002fe200028f0eff */
[----:B------:R0:W-:Y:S04]  /*a640*/  STL [R1+0x590], R6 ;  /* 0x0005900601007387 */ /* 0x0001e80000100800 */
[----:B------:R1:W-:Y:S01]  /*a650*/  STL [R1+0x370], R10 ;  /* 0x0003700a01007387 */ /* 0x0003e20000100800 */
[----:B0-----:R-:W-:-:S03]  /*a660*/  LEA R6, P5, R15, R2, 0x1 ;  /* 0x000000020f067211 */ /* 0x001fc600078a08ff */
[----:B------:R0:W-:Y:S01]  /*a670*/  STL [R1+0x39c], R9 ;  /* 0x00039c0901007387 */ /* 0x0001e20000100800 */
[----:B-1----:R-:W-:-:S03]  /*a680*/  LEA.HI.X.SX32 R10, R11, R3, 0x1, P4 ;  /* 0x000000030b0a7211 */ /* 0x002fc600020f0eff */
[----:B------:R1:W-:Y:S01]  /*a690*/  STL [R1+0x368], R6 ;  /* 0x0003680601007387 */ /* 0x0003e20000100800 */
[----:B0-----:R-:W-:-:S03]  /*a6a0*/  LEA R9, P4, R17, R2, 0x1 ;  /* 0x0000000211097211 */ /* 0x001fc600078808ff */
[----:B------:R-:W-:Y:S01]  /*a6b0*/  STL [R1+0x394], R10 ;  /* 0x0003940a01007387 */ /* 0x000fe20000100800 */
[----:B-1----:R-:W-:-:S03]  /*a6c0*/  LEA.HI.X.SX32 R6, R8, R3, 0x1, P3 ;  /* 0x0000000308067211 */ /* 0x002fc600018f0eff */
[----:B------:R-:W5:Y:S04]  /*a6d0*/  LDL.LU R8, [R1+0x3c] ;  /* 0x00003c0001087983 */ /* 0x000f680000300800 */
[----:B------:R-:W-:Y:S04]  /*a6e0*/  STL [R1+0x360], R9 ;  /* 0x0003600901007387 */ /* 0x000fe80000100800 */
[----:B------:R-:W5:Y:S04]  /*a6f0*/  LDL.LU R11, [R1+0x40] ;  /* 0x00004000010b7983 */ /* 0x000f680000300800 */
[----:B------:R0:W-:Y:S02]  /*a700*/  STL [R1+0x38c], R6 ;  /* 0x00038c0601007387 */ /* 0x0001e40000100800 */
[----:B0-----:R-:W-:-:S02]  /*a710*/  LEA.HI.X.SX32 R6, R7, R3, 0x1, P2 ;  /* 0x0000000307067211 */ /* 0x001fc400010f0eff */
[----:B------:R-:W5:Y:S01]  /*a720*/  LDL.LU R7, [R1+0x38] ;  /* 0x0000380001077983 */ /* 0x000f620000300800 */
[----:B------:R-:W-:-:S05]  /*a730*/  LEA R9, P3, R28, R2, 0x1 ;  /* 0x000000021c097211 */ /* 0x000fca00078608ff */
[----:B------:R2:W-:Y:S04]  /*a740*/  STL [R1+0x358], R9 ;  /* 0x0003580901007387 */ /* 0x0005e80000100800 */
[----:B------:R-:W5:Y:S01]  /*a750*/  LDL.LU R12, [R1+0x44] ;  /* 0x00004400010c7983 */ /* 0x000f620000300800 */
[----:B------:R-:W-:-:S03]  /*a760*/  LEA.HI.X.SX32 R5, R5, R3, 0x1, P1 ;  /* 0x0000000305057211 */ /* 0x000fc600008f0eff */
[----:B------:R0:W-:Y:S01]  /*a770*/  STL [R1+0x384], R6 ;  /* 0x0003840601007387 */ /* 0x0001e20000100800 */
[----:B--2---:R-:W-:-:S03]  /*a780*/  LEA R9, P2, R27, R2, 0x1 ;  /* 0x000000021b097211 */ /* 0x004fc600078408ff */
[----:B0-----:R-:W2:Y:S04]  /*a790*/  LDL.LU R6, [R1+0x48] ;  /* 0x0000480001067983 */ /* 0x001ea80000300800 */
[----:B------:R3:W-:Y:S04]  /*a7a0*/  STL [R1+0x350], R9 ;  /* 0x0003500901007387 */ /* 0x0007e80000100800 */
[----:B------:R0:W-:Y:S04]  /*a7b0*/  STL [R1+0x37c], R5 ;  /* 0x00037c0501007387 */ /* 0x0001e80000100800 */
[----:B------:R-:W2:Y:S01]  /*a7c0*/  LDL.LU R16, [R1+0x4c] ;  /* 0x00004c0001107983 */ /* 0x000ea20000300800 */
[----:B---3--:R-:W-:-:S02]  /*a7d0*/  LEA R9, P1, R25, R2, 0x1 ;  /* 0x0000000219097211 */ /* 0x008fc400078208ff */
[----:B0-----:R-:W-:-:S03]  /*a7e0*/  LEA.HI.X.SX32 R5, R0, R3, 0x1, P6 ;  /* 0x0000000300057211 */ /* 0x001fc600030f0eff */
[----:B------:R0:W-:Y:S01]  /*a7f0*/  STL [R1+0x348], R9 ;  /* 0x0003480901007387 */ /* 0x0001e20000100800 */
[----:B----4-:R-:W-:-:S03]  /*a800*/  LEA R0, P6, R24, R2, 0x1 ;  /* 0x0000000218007211 */ /* 0x010fc600078c08ff */
[----:B------:R1:W-:Y:S04]  /*a810*/  STL [R1+0x374], R5 ;  /* 0x0003740501007387 */ /* 0x0003e80000100800 */
[----:B0-----:R-:W3:Y:S01]  /*a820*/  LDL.LU R9, [R1+0x50] ;  /* 0x0000500001097983 */ /* 0x001ee20000300800 */
[----:B-1----:R-:W-:-:S03]  /*a830*/  LEA.HI.X.SX32 R5, R15, R3, 0x1, P5 ;  /* 0x000000030f057211 */ /* 0x002fc600028f0eff */
[----:B------:R0:W-:Y:S04]  /*a840*/  STL [R1+0x340], R0 ;  /* 0x0003400001007387 */ /* 0x0001e80000100800 */
[----:B------:R1:W-:Y:S04]  /*a850*/  STL [R1+0x36c], R5 ;  /* 0x00036c0501007387 */ /* 0x0003e80000100800 */
[----:B------:R-:W4:Y:S01]  /*a860*/  LDL.LU R13, [R1+0x54] ;  /* 0x00005400010d7983 */ /* 0x000f220000300800 */
[----:B0-----:R-:W-:Y:S02]  /*a870*/  LEA R0, P5, R22, R2, 0x1 ;  /* 0x0000000216007211 */ /* 0x001fe400078a08ff */
[----:B-1----:R-:W-:-:S03]  /*a880*/  LEA.HI.X.SX32 R5, R17, R3, 0x1, P4 ;  /* 0x0000000311057211 */ /* 0x002fc600020f0eff */
[----:B------:R0:W-:Y:S04]  /*a890*/  STL [R1+0x338], R0 ;  /* 0x0003380001007387 */ /* 0x0001e80000100800 */
[----:B------:R1:W-:Y:S04]  /*a8a0*/  STL [R1+0x364], R5 ;  /* 0x0003640501007387 */ /* 0x0003e80000100800 */
[----:B------:R-:W4:Y:S01]  /*a8b0*/  LDL.LU R10, [R1+0x58] ;  /* 0x00005800010a7983 */ /* 0x000f220000300800 */
[----:B0-----:R-:W-:Y:S02]  /*a8c0*/  LEA R0, P4, R21, R2, 0x1 ;  /* 0x0000000215007211 */ /* 0x001fe400078808ff */
[----:B-1----:R-:W-:-:S03]  /*a8d0*/  LEA.HI.X.SX32 R5, R28, R3, 0x1, P3 ;  /* 0x000000031c057211 */ /* 0x002fc600018f0eff */
[----:B------:R-:W-:Y:S04]  /*a8e0*/  STL [R1+0x330], R0 ;  /* 0x0003300001007387 */ /* 0x000fe80000100800 */
[----:B------:R0:W-:Y:S02]  /*a8f0*/  STL [R1+0x35c], R5 ;  /* 0x00035c0501007387 */ /* 0x0001e40000100800 */
[----:B0-----:R-:W-:Y:S02]  /*a900*/  LEA.HI.X.SX32 R5, R27, R3, 0x1, P2 ;  /* 0x000000031b057211 */ /* 0x001fe400010f0eff */
[----:B------:R-:W4:Y:S01]  /*a910*/  LDL.LU R27, [R1+0x60] ;  /* 0x00006000011b7983 */ /* 0x000f220000300800 */
[----:B------:R-:W-:-:S05]  /*a920*/  LEA R0, P3, R19, R2, 0x1 ;  /* 0x0000000213007211 */ /* 0x000fca00078608ff */
[----:B------:R0:W-:Y:S04]  /*a930*/  STL [R1+0x328], R0 ;  /* 0x0003280001007387 */ /* 0x0001e80000100800 */
[----:B------:R1:W-:Y:S01]  /*a940*/  STL [R1+0x354], R5 ;  /* 0x0003540501007387 */ /* 0x0003e20000100800 */
[----:B0-----:R-:W-:Y:S02]  /*a950*/  LEA R0, P2, R29, R2, 0x1 ;  /* 0x000000021d007211 */ /* 0x001fe400078408ff */
[-C--:B-1----:R-:W-:Y:S02]  /*a960*/  LEA.HI.X.SX32 R5, R25, R3.reuse, 0x1, P1 ;  /* 0x0000000319057211 */ /* 0x082fe400008f0eff */
[----:B------:R-:W4:Y:S04]  /*a970*/  LDL.LU R25, [R1+0x64] ;  /* 0x0000640001197983 */ /* 0x000f280000300800 */
[----:B------:R-:W-:Y:S04]  /*a980*/  STL [R1+0x320], R0 ;  /* 0x0003200001007387 */ /* 0x000fe80000100800 */
[----:B------:R0:W-:Y:S02]  /*a990*/  STL [R1+0x34c], R5 ;  /* 0x00034c0501007387 */ /* 0x0001e40000100800 */
[----:B0-----:R-:W-:-:S02]  /*a9a0*/  LEA.HI.X.SX32 R5, R24, R3, 0x1, P6 ;  /* 0x0000000318057211 */ /* 0x001fc400030f0eff */
[----:B------:R-:W4:Y:S01]  /*a9b0*/  LDL.LU R24, [R1+0x68] ;  /* 0x0000680001187983 */ /* 0x000f220000300800 */
[----:B-----5:R-:W-:-:S05]  /*a9c0*/  LEA R0, P1, R7, R2, 0x1 ;  /* 0x0000000207007211 */ /* 0x020fca00078208ff */
[----:B------:R-:W-:Y:S04]  /*a9d0*/  STL [R1+0x318], R0 ;  /* 0x0003180001007387 */ /* 0x000fe80000100800 */
[----:B------:R0:W-:Y:S02]  /*a9e0*/  STL [R1+0x344], R5 ;  /* 0x0003440501007387 */ /* 0x0001e40000100800 */
[----:B0-----:R-:W-:Y:S02]  /*a9f0*/  LEA.HI.X.SX32 R5, R22, R3, 0x1, P5 ;  /* 0x0000000316057211 */ /* 0x001fe400028f0eff */
[----:B------:R-:W5:Y:S01]  /*aa00*/  LDL.LU R22, [R1+0x6c] ;  /* 0x00006c0001167983 */ /* 0x000f620000300800 */
[----:B------:R-:W-:-:S05]  /*aa10*/  LEA R0, P6, R8, R2, 0x1 ;  /* 0x0000000208007211 */ /* 0x000fca00078c08ff */
[----:B------:R0:W-:Y:S04]  /*aa20*/  STL [R1+0x310], R0 ;  /* 0x0003100001007387 */ /* 0x0001e80000100800 */
[----:B------:R1:W-:Y:S01]  /*aa30*/  STL [R1+0x33c], R5 ;  /* 0x00033c0501007387 */ /* 0x0003e20000100800 */
[----:B0-----:R-:W-:Y:S02]  /*aa40*/  LEA R0, P5, R11, R2, 0x1 ;  /* 0x000000020b007211 */ /* 0x001fe400078a08ff */
[-C--:B-1----:R-:W-:Y:S02]  /*aa50*/  LEA.HI.X.SX32 R5, R21, R3.reuse, 0x1, P4 ;  /* 0x0000000315057211 */ /* 0x082fe400020f0eff */
[----:B------:R-:W5:Y:S04]  /*aa60*/  LDL.LU R21, [R1+0x74] ;  /* 0x0000740001157983 */ /* 0x000f680000300800 */
[----:B------:R-:W-:Y:S04]  /*aa70*/  STL [R1+0x308], R0 ;  /* 0x0003080001007387 */ /* 0x000fe80000100800 */
[----:B------:R0:W-:Y:S02]  /*aa80*/  STL [R1+0x334], R5 ;  /* 0x0003340501007387 */ /* 0x0001e40000100800 */
[----:B0-----:R-:W-:-:S02]  /*aa90*/  LEA.HI.X.SX32 R5, R19, R3, 0x1, P3 ;  /* 0x0000000313057211 */ /* 0x001fc400018f0eff */
[----:B------:R-:W5:Y:S01]  /*aaa0*/  LDL.LU R19, [R1+0x84] ;  /* 0x0000840001137983 */ /* 0x000f620000300800 */
[----:B------:R-:W-:-:S05]  /*aab0*/  LEA R0, P4, R12, R2, 0x1 ;  /* 0x000000020c007211 */ /* 0x000fca00078808ff */
[----:B------:R-:W-:Y:S04]  /*aac0*/  STL [R1+0x300], R0 ;  /* 0x0003000001007387 */ /* 0x000fe80000100800 */
[----:B------:R0:W-:Y:S02]  /*aad0*/  STL [R1+0x32c], R5 ;  /* 0x00032c0501007387 */ /* 0x0001e40000100800 */
[----:B0-----:R-:W-:Y:S02]  /*aae0*/  LEA.HI.X.SX32 R5, R29, R3, 0x1, P2 ;  /* 0x000000031d057211 */ /* 0x001fe400010f0eff */
[----:B------:R-:W5:Y:S01]  /*aaf0*/  LDL.LU R29, [R1+0x8c] ;  /* 0x00008c00011d7983 */ /* 0x000f620000300800 */
[----:B--2---:R-:W-:-:S05]  /*ab00*/  LEA R0, P3, R6, R2, 0x1 ;  /* 0x0000000206007211 */ /* 0x004fca00078608ff */
[----:B------:R0:W-:Y:S04]  /*ab10*/  STL [R1+0x2f8], R0 ;  /* 0x0002f80001007387 */ /* 0x0001e80000100800 */
[----:B------:R1:W-:Y:S01]  /*ab20*/  STL [R1+0x324], R5 ;  /* 0x0003240501007387 */ /* 0x0003e20000100800 */
[----:B0-----:R-:W-:Y:S02]  /*ab30*/  LEA R0, P2, R16, R2, 0x1 ;  /* 0x0000000210007211 */ /* 0x001fe400078408ff */
[-C--:B-1----:R-:W-:Y:S02]  /*ab40*/  LEA.HI.X.SX32 R5, R7, R3.reuse, 0x1, P1 ;  /* 0x0000000307057211 */ /* 0x082fe400008f0eff */
[----:B------:R-:W2:Y:S04]  /*ab50*/  LDL.LU R7, [R1+0x98] ;  /* 0x0000980001077983 */ /* 0x000ea80000300800 */
[----:B------:R-:W-:Y:S04]  /*ab60*/  STL [R1+0x2f0], R0 ;  /* 0x0002f00001007387 */ /* 0x000fe80000100800 */
[----:B------:R0:W-:Y:S02]  /*ab70*/  STL [R1+0x31c], R5 ;  /* 0x00031c0501007387 */ /* 0x0001e40000100800 */
[----:B0-----:R-:W-:-:S02]  /*ab80*/  LEA.HI.X.SX32 R5, R8, R3, 0x1, P6 ;  /* 0x0000000308057211 */ /* 0x001fc400030f0eff */
[----:B------:R-:W2:Y:S01]  /*ab90*/  LDL.LU R8, [R1+0x9c] ;  /* 0x00009c0001087983 */ /* 0x000ea20000300800 */
[----:B---3--:R-:W-:-:S05]  /*aba0*/  LEA R0, P1, R9, R2, 0x1 ;  /* 0x0000000209007211 */ /* 0x008fca00078208ff */
[----:B------:R4:W-:Y:S04]  /*abb0*/  STL [R1+0x2e8], R0 ;  /* 0x0002e80001007387 */ /* 0x0009e80000100800 */
[----:B------:R0:W-:Y:S01]  /*abc0*/  STL [R1+0x314], R5 ;  /* 0x0003140501007387 */ /* 0x0001e20000100800 */
[-C--:B----4-:R-:W-:Y:S02]  /*abd0*/  LEA R0, P6, R13, R2.reuse, 0x1 ;  /* 0x000000020d007211 */ /* 0x090fe400078c08ff */
[----:B0-----:R-:W-:Y:S02]  /*abe0*/  LEA.HI.X.SX32 R5, R11, R3, 0x1, P5 ;  /* 0x000000030b057211 */ /* 0x001fe400028f0eff */
[----:B------:R-:W3:Y:S04]  /*abf0*/  LDL.LU R11, [R1+0xa0] ;  /* 0x0000a000010b7983 */ /* 0x000ee80000300800 */
[----:B------:R0:W-:Y:S04]  /*ac00*/  STL [R1+0x2e0], R0 ;  /* 0x0002e00001007387 */ /* 0x0001e80000100800 */
[----:B------:R1:W-:Y:S01]  /*ac10*/  STL [R1+0x30c], R5 ;  /* 0x00030c0501007387 */ /* 0x0003e20000100800 */
[----:B0-----:R-:W-:-:S02]  /*ac20*/  LEA R0, P5, R10, R2, 0x1 ;  /* 0x000000020a007211 */ /* 0x001fc400078a08ff */
[----:B-1----:R-:W-:Y:S02]  /*ac30*/  LEA.HI.X.SX32 R5, R12, R3, 0x1, P4 ;  /* 0x000000030c057211 */ /* 0x002fe400020f0eff */
[----:B------:R-:W4:Y:S04]  /*ac40*/  LDL.LU R12, [R1+0xa4] ;  /* 0x0000a400010c7983 */ /* 0x000f280000300800 */
[----:B------:R0:W-:Y:S04]  /*ac50*/  STL [R1+0x2d8], R0 ;  /* 0x0002d80001007387 */ /* 0x0001e80000100800 */
[----:B------:R1:W-:Y:S01]  /*ac60*/  STL [R1+0x304], R5 ;  /* 0x0003040501007387 */ /* 0x0003e20000100800 */
[----:B0-----:R-:W-:-:S02]  /*ac70*/  LEA R0, P4, R27, R2, 0x1 ;  /* 0x000000021b007211 */ /* 0x001fc400078808ff */
[-C--:B-1----:R-:W-:Y:S02]  /*ac80*/  LEA.HI.X.SX32 R5, R6, R3.reuse, 0x1, P3 ;  /* 0x0000000306057211 */ /* 0x082fe400018f0eff */
[----:B------:R-:W4:Y:S04]  /*ac90*/  LDL.LU R6, [R1+0xac] ;  /* 0x0000ac0001067983 */ /* 0x000f280000300800 */
[----:B------:R-:W-:Y:S04]  /*aca0*/  STL [R1+0x2d0], R0 ;  /* 0x0002d00001007387 */ /* 0x000fe80000100800 */
[----:B------:R0:W-:Y:S02]  /*acb0*/  STL [R1+0x2fc], R5 ;  /* 0x0002fc0501007387 */ /* 0x0001e40000100800 */
[----:B0-----:R-:W-:-:S02]  /*acc0*/  LEA.HI.X.SX32 R5, R16, R3, 0x1, P2 ;  /* 0x0000000310057211 */ /* 0x001fc400010f0eff */
        /* <DEDUP_REMOVED lines=17> */
[----:B------:R-:W-:Y:S04]  /*ade0*/  STL [R1+0x2b0], R0 ;  /* 0x0002b00001007387 */ /* 0x000fe80000100800 */
[----:B------:R0:W-:Y:S02]  /*adf0*/  STL [R1+0x2dc], R5 ;  /* 0x0002dc0501007387 */ /* 0x0001e40000100800 */
[-C--:B0-----:R-:W-:Y:S02]  /*ae00*/  LEA.HI.X.SX32 R5, R27, R3.reuse, 0x1, P4 ;  /* 0x000000031b057211 */ /* 0x081fe400020f0eff */
[----:B------:R-:W-:Y:S01]  /*ae10*/  LEA R0, P5, R19, R2, 0x1 ;  /* 0x0000000213007211 */ /* 0x000fe200078a08ff */
        /* <DEDUP_REMOVED lines=29> */
[-C--:B-1----:R-:W-:Y:S02]  /*aff0*/  LEA.HI.X.SX32 R5, R29, R3.reuse, 0x1, P4 ;  /* 0x000000031d057211 */ /* 0x082fe400020f0eff */
[----:B------:R-:W4:Y:S04]  /*b000*/  LDL.LU R29, [R1+0xf4] ;  /* 0x0000f400011d7983 */ /* 0x000f280000300800 */
[----:B------:R0:W-:Y:S04]  /*b010*/  STL [R1+0x278], R0 ;  /* 0x0002780001007387 */ /* 0x0001e80000100800 */
[----:B------:R1:W-:Y:S01]  /*b020*/  STL [R1+0x2a4], R5 ;  /* 0x0002a40501007387 */ /* 0x0003e20000100800 */
[----:B------:R-:W-:-:S02]  /*b030*/  LEA.HI.X.SX32 R7, R7, R3, 0x1, P3 ;  /* 0x0000000307077211 */ /* 0x000fc400018f0eff */
[----:B0-----:R-:W-:Y:S01]  /*b040*/  LEA R0, P4, R16, R2, 0x1 ;  /* 0x0000000210007211 */ /* 0x001fe200078808ff */
[----:B-1----:R-:W4:Y:S04]  /*b050*/  LDL.LU R5, [R1+0xf8] ;  /* 0x0000f80001057983 */ /* 0x002f280000300800 */
[----:B------:R-:W-:Y:S04]  /*b060*/  STL [R1+0x270], R0 ;  /* 0x0002700001007387 */ /* 0x000fe80000100800 */
[----:B------:R0:W-:Y:S01]  /*b070*/  STL [R1+0x29c], R7 ;  /* 0x00029c0701007387 */ /* 0x0001e20000100800 */
[----:B------:R-:W-:-:S03]  /*b080*/  LEA.HI.X.SX32 R8, R8, R3, 0x1, P2 ;  /* 0x0000000308087211 */ /* 0x000fc600010f0eff */
[----:B0-----:R-:W4:Y:S01]  /*b090*/  LDL.LU R7, [R1+0x108] ;  /* 0x0001080001077983 */ /* 0x001f220000300800 */
[----:B------:R-:W-:Y:S02]  /*b0a0*/  LEA R0, P3, R9, R2, 0x1 ;  /* 0x0000000209007211 */ /* 0x000fe400078608ff */
[----:B------:R-:W-:-:S03]  /*b0b0*/  LEA.HI.X.SX32 R11, R11, R3, 0x1, P1 ;  /* 0x000000030b0b7211 */ /* 0x000fc600008f0eff */
[----:B------:R-:W-:Y:S04]  /*b0c0*/  STL [R1+0x268], R0 ;  /* 0x0002680001007387 */ /* 0x000fe80000100800 */
[----:B------:R0:W-:Y:S04]  /*b0d0*/  STL [R1+0x294], R8 ;  /* 0x0002940801007387 */ /* 0x0001e80000100800 */
[----:B0-----:R-:W4:Y:S01]  /*b0e0*/  LDL.LU R8, [R1+0x110] ;  /* 0x0001100001087983 */ /* 0x001f220000300800 */
[----:B------:R-:W-:-:S05]  /*b0f0*/  LEA R0, P2, R13, R2, 0x1 ;  /* 0x000000020d007211 */ /* 0x000fca00078408ff */
[----:B------:R-:W-:Y:S04]  /*b100*/  STL [R1+0x260], R0 ;  /* 0x0002600001007387 */ /* 0x000fe80000100800 */
[----:B------:R0:W-:Y:S01]  /*b110*/  STL [R1+0x28c], R11 ;  /* 0x00028c0b01007387 */ /* 0x0001e20000100800 */
[----:B------:R-:W-:-:S03]  /*b120*/  LEA.HI.X.SX32 R12, R12, R3, 0x1, P6 ;  /* 0x000000030c0c7211 */ /* 0x000fc600030f0eff */
[----:B0-----:R-:W4:Y:S01]  /*b130*/  LDL.LU R11, [R1+0x114] ;  /* 0x00011400010b7983 */ /* 0x001f220000300800 */
[-C--:B------:R-:W-:Y:S02]  /*b140*/  LEA.HI.X.SX32 R6, R6, R3.reuse, 0x1, P5 ;  /* 0x0000000306067211 */ /* 0x080fe400028f0eff */
[-C--:B------:R-:W-:Y:S02]  /*b150*/  LEA.HI.X.SX32 R15, R16, R3.reuse, 0x1, P4 ;  /* 0x00000003100f7211 */ /* 0x080fe400020f0eff */
[----:B------:R-:W-:Y:S02]  /*b160*/  LEA.HI.X.SX32 R9, R9, R3, 0x1, P3 ;  /* 0x0000000309097211 */ /* 0x000fe400018f0eff */
[----:B-----5:R-:W-:-:S05]  /*b170*/  LEA R0, P1, R10, R2, 0x1 ;  /* 0x000000020a007211 */ /* 0x020fca00078208ff */
[----:B------:R-:W-:Y:S04]  /*b180*/  STL [R1+0x258], R0 ;  /* 0x0002580001007387 */ /* 0x000fe80000100800 */
[----:B------:R0:W-:Y:S04]  /*b190*/  STL [R1+0x284], R12 ;  /* 0x0002840c01007387 */ /* 0x0001e80000100800 */
[----:B0-----:R-:W5:Y:S01]  /*b1a0*/  LDL.LU R12, [R1+0x118] ;  /* 0x00011800010c7983 */ /* 0x001f620000300800 */
[----:B------:R-:W-:-:S05]  /*b1b0*/  LEA R0, P6, R27, R2, 0x1 ;  /* 0x000000021b007211 */ /* 0x000fca00078c08ff */
[----:B------:R-:W-:Y:S04]  /*b1c0*/  STL [R1+0x250], R0 ;  /* 0x0002500001007387 */ /* 0x000fe80000100800 */
[----:B------:R0:W-:Y:S04]  /*b1d0*/  STL [R1+0x27c], R6 ;  /* 0x00027c0601007387 */ /* 0x0001e80000100800 */
[----:B0-----:R-:W5:Y:S01]  /*b1e0*/  LDL.LU R6, [R1+0x120] ;  /* 0x0001200001067983 */ /* 0x001f620000300800 */
[----:B------:R-:W-:-:S05]  /*b1f0*/  LEA R0, P5, R25, R2, 0x1 ;  /* 0x0000000219007211 */ /* 0x000fca00078a08ff */
[----:B------:R0:W-:Y:S04]  /*b200*/  STL [R1+0x248], R0 ;  /* 0x0002480001007387 */ /* 0x0001e80000100800 */
[----:B------:R-:W-:Y:S04]  /*b210*/  STL [R1+0x274], R15 ;  /* 0x0002740f01007387 */ /* 0x000fe80000100800 */
[----:B------:R-:W5:Y:S01]  /*b220*/  LDL.LU R16, [R1+0x128] ;  /* 0x0001280001107983 */ /* 0x000f620000300800 */
[----:B0-----:R-:W-:-:S05]  /*b230*/  LEA R0, P4, R24, R2, 0x1 ;  /* 0x0000000218007211 */ /* 0x001fca00078808ff */
[----:B------:R-:W-:Y:S04]  /*b240*/  STL [R1+0x240], R0 ;  /* 0x0002400001007387 */ /* 0x000fe80000100800 */
[----:B------:R0:W-:Y:S04]  /*b250*/  STL [R1+0x26c], R9 ;  /* 0x00026c0901007387 */ /* 0x0001e80000100800 */
[----:B0-----:R-:W5:Y:S01]  /*b260*/  LDL.LU R9, [R1+0x148] ;  /* 0x0001480001097983 */ /* 0x001f620000300800 */
[----:B------:R-:W-:Y:S02]  /*b270*/  LEA.HI.X.SX32 R13, R13, R3, 0x1, P2 ;  /* 0x000000030d0d7211 */ /* 0x000fe400010f0eff */
[----:B--2---:R-:W-:-:S02]  /*b280*/  LEA R0, P3, R22, R2, 0x1 ;  /* 0x0000000216007211 */ /* 0x004fc400078608ff */
[----:B------:R-:W-:-:S03]  /*b290*/  LEA.HI.X.SX32 R10, R10, R3, 0x1, P1 ;  /* 0x000000030a0a7211 */ /* 0x000fc600008f0eff */
[----:B------:R-:W-:Y:S04]  /*b2a0*/  STL [R1+0x238], R0 ;  /* 0x0002380001007387 */ /* 0x000fe80000100800 */
[----:B------:R0:W-:Y:S04]  /*b2b0*/  STL [R1+0x264], R13 ;  /* 0x0002640d01007387 */ /* 0x0001e80000100800 */
[----:B0-----:R-:W2:Y:S01]  /*b2c0*/  LDL.LU R13, [R1+0x14c] ;  /* 0x00014c00010d7983 */ /* 0x001ea20000300800 */
[----:B------:R-:W-:-:S05]  /*b2d0*/  LEA R0, P2, R21, R2, 0x1 ;  /* 0x0000000215007211 */ /* 0x000fca00078408ff */
[----:B------:R-:W-:Y:S04]  /*b2e0*/  STL [R1+0x230], R0 ;  /* 0x0002300001007387 */ /* 0x000fe80000100800 */
[----:B------:R0:W-:Y:S01]  /*b2f0*/  STL [R1+0x25c], R10 ;  /* 0x00025c0a01007387 */ /* 0x0001e20000100800 */
[----:B------:R-:W-:-:S03]  /*b300*/  LEA.HI.X.SX32 R15, R27, R3, 0x1, P6 ;  /* 0x000000031b0f7211 */ /* 0x000fc600030f0eff */
[----:B0-----:R-:W2:Y:S01]  /*b310*/  LDL.LU R10, [R1+0x150] ;  /* 0x00015000010a7983 */ /* 0x001ea20000300800 */
[----:B---3--:R-:W-:-:S05]  /*b320*/  LEA R0, P1, R19, R2, 0x1 ;  /* 0x0000000213007211 */ /* 0x008fca00078208ff */
[----:B------:R-:W-:Y:S04]  /*b330*/  STL [R1+0x228], R0 ;  /* 0x0002280001007387 */ /* 0x000fe80000100800 */
[----:B------:R0:W-:Y:S04]  /*b340*/  STL [R1+0x254], R15 ;  /* 0x0002540f01007387 */ /* 0x0001e80000100800 */
[----:B------:R-:W3:Y:S01]  /*b350*/  LDL.LU R27, [R1+0x154] ;  /* 0x00015400011b7983 */ /* 0x000ee20000300800 */
[----:B0-----:R-:W-:Y:S02]  /*b360*/  LEA.HI.X.SX32 R15, R25, R3, 0x1, P5 ;  /* 0x00000003190f7211 */ /* 0x001fe400028f0eff */
[----:B----4-:R-:W-:-:S05]  /*b370*/  LEA R0, P6, R29, R2, 0x1 ;  /* 0x000000021d007211 */ /* 0x010fca00078c08ff */
        /* <DEDUP_REMOVED lines=16> */
[----:B------:R-:W4:Y:S04]  /*b480*/  LDL.LU R21, [R1+0x16c] ;  /* 0x00016c0001157983 */ /* 0x000f280000300800 */
[----:B------:R1:W-:Y:S01]  /*b490*/  STL [R1+0x234], R15 ;  /* 0x0002340f01007387 */ /* 0x0003e20000100800 */
[----:B0-----:R-:W-:Y:S02]  /*b4a0*/  LEA R0, P2, R11, R2, 0x1 ;  /* 0x000000020b007211 */ /* 0x001fe400078408ff */
[----:B-1----:R-:W-:-:S03]  /*b4b0*/  LEA.HI.X.SX32 R15, R19, R3, 0x1, P1 ;  /* 0x00000003130f7211 */ /* 0x002fc600008f0eff */
[----:B------:R-:W-:Y:S04]  /*b4c0*/  STL [R1+0x3a8], R0 ;  /* 0x0003a80001007387 */ /* 0x000fe80000100800 */
[----:B------:R-:W4:Y:S04]  /*b4d0*/  LDL.LU R19, [R1+0x170] ;  /* 0x0001700001137983 */ /* 0x000f280000300800 */
[----:B------:R0:W-:Y:S02]  /*b4e0*/  STL [R1+0x22c], R15 ;  /* 0x00022c0f01007387 */ /* 0x0001e40000100800 */
[----:B0-----:R-:W-:-:S02]  /*b4f0*/  LEA.HI.X.SX32 R15, R29, R3, 0x1, P6 ;  /* 0x000000031d0f7211 */ /* 0x001fc400030f0eff */
[----:B------:R-:W-:Y:S02]  /*b500*/  LEA.HI.X.SX32 R5, R5, R3, 0x1, P5 ;  /* 0x0000000305057211 */ /* 0x000fe400028f0eff */
[----:B-----5:R-:W-:-:S05]  /*b510*/  LEA R0, P1, R12, R2, 0x1 ;  /* 0x000000020c007211 */ /* 0x020fca00078208ff */
[----:B------:R0:W-:Y:S04]  /*b520*/  STL [R1+0x3ac], R0 ;  /* 0x0003ac0001007387 */ /* 0x0001e80000100800 */
[----:B------:R-:W5:Y:S04]  /*b530*/  LDL.LU R29, [R1+0x17c] ;  /* 0x00017c00011d7983 */ /* 0x000f680000300800 */
[----:B------:R1:W-:Y:S01]  /*b540*/  STL [R1+0x224], R15 ;  /* 0x0002240f01007387 */ /* 0x0003e20000100800 */
[----:B0-----:R-:W-:-:S05]  /*b550*/  LEA R0, P6, R6, R2, 0x1 ;  /* 0x0000000206007211 */ /* 0x001fca00078c08ff */
[----:B------:R0:W-:Y:S04]  /*b560*/  STL [R1+0x3b0], R0 ;  /* 0x0003b00001007387 */ /* 0x0001e80000100800 */
[----:B------:R0:W-:Y:S01]  /*b570*/  STL [R1+0x21c], R5 ;  /* 0x00021c0501007387 */ /* 0x0001e20000100800 */
[----:B-1----:R-:W-:Y:S02]  /*b580*/  LEA R15, P5, R16, R2, 0x1 ;  /* 0x00000002100f7211 */ /* 0x002fe400078a08ff */
[-C--:B0-----:R-:W-:Y:S01]  /*b590*/  LEA.HI.X.SX32 R0, R7, R3.reuse, 0x1, P4 ;  /* 0x0000000307007211 */ /* 0x081fe200020f0eff */
[----:B------:R-:W5:Y:S04]  /*b5a0*/  LDL.LU R5, [R1+0x184] ;  /* 0x0001840001057983 */ /* 0x000f680000300800 */
[----:B------:R-:W-:Y:S04]  /*b5b0*/  STL [R1+0x3b4], R15 ;  /* 0x0003b40f01007387 */ /* 0x000fe80000100800 */
[----:B------:R0:W-:Y:S04]  /*b5c0*/  STL [R1+0x210], R0 ;  /* 0x0002100001007387 */ /* 0x0001e80000100800 */
[----:B------:R-:W5:Y:S01]  /*b5d0*/  LDL.LU R7, [R1+0x188] ;  /* 0x0001880001077983 */ /* 0x000f620000300800 */
[----:B0-----:R-:W-:-:S02]  /*b5e0*/  LEA.HI.X.SX32 R0, R8, R3, 0x1, P3 ;  /* 0x0000000308007211 */ /* 0x001fc400018f0eff */
[----:B------:R-:W-:-:S05]  /*b5f0*/  LEA R15, P4, R9, R2, 0x1 ;  /* 0x00000002090f7211 */ /* 0x000fca00078808ff */
[----:B------:R-:W-:Y:S04]  /*b600*/  STL [R1+0x3b8], R15 ;  /* 0x0003b80f01007387 */ /* 0x000fe80000100800 */
[----:B------:R0:W-:Y:S04]  /*b610*/  STL [R1+0x208], R0 ;  /* 0x0002080001007387 */ /* 0x0001e80000100800 */
[----:B------:R-:W5:Y:S01]  /*b620*/  LDL.LU R8, [R1+0x180] ;  /* 0x0001800001087983 */ /* 0x000f620000300800 */
[----:B0-----:R-:W-:Y:S02]  /*b630*/  LEA.HI.X.SX32 R0, R11, R3, 0x1, P2 ;  /* 0x000000030b007211 */ /* 0x001fe400010f0eff */
[----:B--2---:R-:W-:-:S05]  /*b640*/  LEA R15, P3, R13, R2, 0x1 ;  /* 0x000000020d0f7211 */ /* 0x004fca00078608ff */
[----:B------:R-:W-:Y:S04]  /*b650*/  STL [R1+0x3bc], R15 ;  /* 0x0003bc0f01007387 */ /* 0x000fe80000100800 */
[----:B------:R0:W-:Y:S04]  /*b660*/  STL [R1+0x200], R0 ;  /* 0x0002000001007387 */ /* 0x0001e80000100800 */
[----:B------:R-:W2:Y:S01]  /*b670*/  LDL.LU R11, [R1+0x178] ;  /* 0x00017800010b7983 */ /* 0x000ea20000300800 */
[----:B0-----:R-:W-:Y:S02]  /*b680*/  LEA.HI.X.SX32 R0, R12, R3, 0x1, P1 ;  /* 0x000000030c007211 */ /* 0x001fe400008f0eff */
[----:B------:R-:W-:-:S05]  /*b690*/  LEA R15, P2, R10, R2, 0x1 ;  /* 0x000000020a0f7211 */ /* 0x000fca00078408ff */
[----:B------:R-:W-:Y:S04]  /*b6a0*/  STL [R1+0x3c0], R15 ;  /* 0x0003c00f01007387 */ /* 0x000fe80000100800 */
[----:B------:R0:W-:Y:S02]  /*b6b0*/  STL [R1+0x1f8], R0 ;  /* 0x0001f80001007387 */ /* 0x0001e40000100800 */
[----:B0-----:R-:W-:Y:S02]  /*b6c0*/  LEA.HI.X.SX32 R0, R6, R3, 0x1, P6 ;  /* 0x0000000306007211 */ /* 0x001fe400030f0eff */
[----:B------:R-:W2:Y:S01]  /*b6d0*/  LDL.LU R6, [R1+0x174] ;  /* 0x0001740001067983 */ /* 0x000ea20000300800 */
[----:B---3--:R-:W-:-:S05]  /*b6e0*/  LEA R12, P1, R27, R2, 0x1 ;  /* 0x000000021b0c7211 */ /* 0x008fca00078208ff */
[----:B------:R0:W-:Y:S04]  /*b6f0*/  STL [R1+0x3c4], R12 ;  /* 0x0003c40c01007387 */ /* 0x0001e80000100800 */
[----:B------:R1:W-:Y:S04]  /*b700*/  STL [R1+0x1f0], R0 ;  /* 0x0001f00001007387 */ /* 0x0003e80000100800 */
[----:B0-----:R-:W3:Y:S01]  /*b710*/  LDL.LU R12, [R1+0x164] ;  /* 0x00016400010c7983 */ /* 0x001ee20000300800 */
[----:B----4-:R-:W-:Y:S02]  /*b720*/  LEA R15, P6, R25, R2, 0x1 ;  /* 0x00000002190f7211 */ /* 0x010fe400078c08ff */
[----:B-1----:R-:W-:-:S03]  /*b730*/  LEA.HI.X.SX32 R0, R16, R3, 0x1, P5 ;  /* 0x0000000310007211 */ /* 0x002fc600028f0eff */
[----:B------:R0:W-:Y:S04]  /*b740*/  STL [R1+0x3c8], R15 ;  /* 0x0003c80f01007387 */ /* 0x0001e80000100800 */
[----:B------:R1:W-:Y:S01]  /*b750*/  STL [R1+0x1e8], R0 ;  /* 0x0001e80001007387 */ /* 0x0003e20000100800 */
[----:B0-----:R-:W-:-:S05]  /*b760*/  LEA R15, P5, R24, R2, 0x1 ;  /* 0x00000002180f7211 */ /* 0x001fca00078a08ff */
[----:B------:R-:W-:Y:S01]  /*b770*/  STL [R1+0x3cc], R15 ;  /* 0x0003cc0f01007387 */ /* 0x000fe20000100800 */
[----:B-1----:R-:W-:-:S03]  /*b780*/  LEA.HI.X.SX32 R0, R9, R3, 0x1, P4 ;  /* 0x0000000309007211 */ /* 0x002fc600020f0eff */
[----:B------:R-:W4:Y:S04]  /*b790*/  LDL.LU R16, [R1+0x158] ;  /* 0x0001580001107983 */ /* 0x000f280000300800 */
[----:B------:R0:W-:Y:S01]  /*b7a0*/  STL [R1+0x1e0], R0 ;  /* 0x0001e00001007387 */ /* 0x0001e20000100800 */
[----:B------:R-:W-:-:S05]  /*b7b0*/  LEA R9, P4, R22, R2, 0x1 ;  /* 0x0000000216097211 */ /* 0x000fca00078808ff */
[----:B------:R1:W-:Y:S01]  /*b7c0*/  STL [R1+0x3d0], R9 ;  /* 0x0003d00901007387 */ /* 0x0003e20000100800 */
[----:B0-----:R-:W-:-:S03]  /*b7d0*/  LEA.HI.X.SX32 R0, R13, R3, 0x1, P3 ;  /* 0x000000030d007211 */ /* 0x001fc600018f0eff */
[----:B-1----:R-:W4:Y:S01]  /*b7e0*/  LDL.LU R9, [R1+0x144] ;  /* 0x0001440001097983 */ /* 0x002f220000300800 */
[----:B------:R-:W-:-:S03]  /*b7f0*/  LEA R13, P3, R21, R2, 0x1 ;  /* 0x00000002150d7211 */ /* 0x000fc600078608ff */
[----:B------:R0:W-:Y:S04]  /*b800*/  STL [R1+0x1d8], R0 ;  /* 0x0001d80001007387 */ /* 0x0001e80000100800 */
[----:B------:R1:W-:Y:S01]  /*b810*/  STL [R1+0x3d4], R13 ;  /* 0x0003d40d01007387 */ /* 0x0003e20000100800 */
[----:B0-----:R-:W-:-:S03]  /*b820*/  LEA.HI.X.SX32 R0, R10, R3, 0x1, P2 ;  /* 0x000000030a007211 */ /* 0x001fc600010f0eff */
[----:B-1----:R-:W4:Y:S01]  /*b830*/  LDL.LU R13, [R1+0x140] ;  /* 0x00014000010d7983 */ /* 0x002f220000300800 */
[----:B------:R-:W-:-:S03]  /*b840*/  LEA R10, P2, R19, R2, 0x1 ;  /* 0x00000002130a7211 */ /* 0x000fc600078408ff */
[----:B------:R-:W-:Y:S04]  /*b850*/  STL [R1+0x1d0], R0 ;  /* 0x0001d00001007387 */ /* 0x000fe80000100800 */
[----:B------:R0:W-:Y:S04]  /*b860*/  STL [R1+0x3d8], R10 ;  /* 0x0003d80a01007387 */ /* 0x0001e80000100800 */
[----:B0-----:R-:W4:Y:S01]  /*b870*/  LDL.LU R10, [R1+0x13c] ;  /* 0x00013c00010a7983 */ /* 0x001f220000300800 */
[----:B------:R-:W-:-:S05]  /*b880*/  LEA.HI.X.SX32 R0, R27, R3, 0x1, P1 ;  /* 0x000000031b007211 */ /* 0x000fca00008f0eff */
[----:B------:R0:W-:Y:S02]  /*b890*/  STL [R1+0x1c8], R0 ;  /* 0x0001c80001007387 */ /* 0x0001e40000100800 */
[----:B0-----:R-:W-:Y:S02]  /*b8a0*/  LEA.HI.X.SX32 R0, R25, R3, 0x1, P6 ;  /* 0x0000000319007211 */ /* 0x001fe400030f0eff */
[----:B-----5:R-:W-:-:S05]  /*b8b0*/  LEA R15, P1, R29, R2, 0x1 ;  /* 0x000000021d0f7211 */ /* 0x020fca00078208ff */
[----:B------:R-:W-:Y:S04]  /*b8c0*/  STL [R1+0x3dc], R15 ;  /* 0x0003dc0f01007387 */ /* 0x000fe80000100800 */
[----:B------:R-:W5:Y:S04]  /*b8d0*/  LDL.LU R27, [R1+0x138] ;  /* 0x00013800011b7983 */ /* 0x000f680000300800 */
[----:B------:R0:W-:Y:S04]  /*b8e0*/  STL [R1+0x1c0], R0 ;  /* 0x0001c00001007387 */ /* 0x0001e80000100800 */
[----:B------:R-:W5:Y:S01]  /*b8f0*/  LDL.LU R25, [R1+0x134] ;  /* 0x0001340001197983 */ /* 0x000f620000300800 */
[----:B0-----:R-:W-:-:S02]  /*b900*/  LEA.HI.X.SX32 R0, R24, R3, 0x1, P5 ;  /* 0x0000000318007211 */ /* 0x001fc400028f0eff */
[----:B------:R-:W-:-:S05]  /*b910*/  LEA R15, P6, R5, R2, 0x1 ;  /* 0x00000002050f7211 */ /* 0x000fca00078c08ff */
[----:B------:R0:W-:Y:S04]  /*b920*/  STL [R1+0x3e0], R15 ;  /* 0x0003e00f01007387 */ /* 0x0001e80000100800 */
[----:B------:R1:W-:Y:S04]  /*b930*/  STL [R1+0x1b8], R0 ;  /* 0x0001b80001007387 */ /* 0x0003e80000100800 */
[----:B------:R-:W5:Y:S01]  /*b940*/  LDL.LU R24, [R1+0x130] ;  /* 0x0001300001187983 */ /* 0x000f620000300800 */
[----:B0-----:R-:W-:Y:S02]  /*b950*/  LEA R15, P5, R7, R2, 0x1 ;  /* 0x00000002070f7211 */ /* 0x001fe400078a08ff */
[----:B-1----:R-:W-:-:S03]  /*b960*/  LEA.HI.X.SX32 R0, R22, R3, 0x1, P4 ;  /* 0x0000000316007211 */ /* 0x002fc600020f0eff */
[----:B------:R0:W-:Y:S04]  /*b970*/  STL [R1+0x3e4], R15 ;  /* 0x0003e40f01007387 */ /* 0x0001e80000100800 */
[----:B------:R1:W-:Y:S04]  /*b980*/  STL [R1+0x1bc], R0 ;  /* 0x0001bc0001007387 */ /* 0x0003e80000100800 */
[----:B------:R-:W5:Y:S01]  /*b990*/  LDL.LU R22, [R1+0x12c] ;  /* 0x00012c0001167983 */ /* 0x000f620000300800 */
[----:B0-----:R-:W-:Y:S02]  /*b9a0*/  LEA R15, P4, R8, R2, 0x1 ;  /* 0x00000002080f7211 */ /* 0x001fe400078808ff */
[----:B-1----:R-:W-:-:S03]  /*b9b0*/  LEA.HI.X.SX32 R0, R21, R3, 0x1, P3 ;  /* 0x0000000315007211 */ /* 0x002fc600018f0eff */
[----:B------:R2:W-:Y:S04]  /*b9c0*/  STL [R1+0x3ec], R15 ;  /* 0x0003ec0f01007387 */ /* 0x0005e80000100800 */
[----:B------:R-:W5:Y:S04]  /*b9d0*/  LDL.LU R21, [R1+0x124] ;  /* 0x0001240001157983 */ /* 0x000f680000300800 */
[----:B------:R0:W-:Y:S01]  /*b9e0*/  STL [R1+0x1c4], R0 ;  /* 0x0001c40001007387 */ /* 0x0001e20000100800 */
[----:B--2---:R-:W-:Y:S02]  /*b9f0*/  LEA R15, P3, R11, R2, 0x1 ;  /* 0x000000020b0f7211 */ /* 0x004fe400078608ff */
[----:B0-----:R-:W-:-:S03]  /*ba00*/  LEA.HI.X.SX32 R0, R19, R3, 0x1, P2 ;  /* 0x0000000313007211 */ /* 0x001fc600010f0eff */
[----:B------:R-:W-:Y:S04]  /*ba10*/  STL [R1+0x3f4], R15 ;  /* 0x0003f40f01007387 */ /* 0x000fe80000100800 */
[----:B------:R-:W2:Y:S04]  /*ba20*/  LDL.LU R19, [R1+0x11c] ;  /* 0x00011c0001137983 */ /* 0x000ea80000300800 */
[----:B------:R0:W-:Y:S02]  /*ba30*/  STL [R1+0x1cc], R0 ;  /* 0x0001cc0001007387 */ /* 0x0001e40000100800 */
[----:B0-----:R-:W-:-:S02]  /*ba40*/  LEA.HI.X.SX32 R0, R29, R3, 0x1, P1 ;  /* 0x000000031d007211 */ /* 0x001fc400008f0eff */
[----:B------:R-:W-:-:S05]  /*ba50*/  LEA R15, P2, R6, R2, 0x1 ;  /* 0x00000002060f7211 */ /* 0x000fca00078408ff */
[----:B------:R3:W-:Y:S04]  /*ba60*/  STL [R1+0x3fc], R15 ;  /* 0x0003fc0f01007387 */ /* 0x0007e80000100800 */
[----:B------:R-:W2:Y:S01]  /*ba70*/  LDL.LU R29, [R1+0x10c] ;  /* 0x00010c00011d7983 */ /* 0x000ea20000300800 */
[----:B---3--:R-:W-:-:S03]  /*ba80*/  LEA R15, P1, R12, R2, 0x1 ;  /* 0x000000020c0f7211 */ /* 0x008fc600078208ff */
[----:B------:R0:W-:Y:S04]  /*ba90*/  STL [R1+0x1d4], R0 ;  /* 0x0001d40001007387 */ /* 0x0001e80000100800 */
[----:B------:R4:W-:Y:S01]  /*baa0*/  STL [R1+0x404], R15 ;  /* 0x0004040f01007387 */ /* 0x0009e20000100800 */
[----:B0-----:R-:W-:-:S03]  /*bab0*/  LEA.HI.X.SX32 R0, R5, R3, 0x1, P6 ;  /* 0x0000000305007211 */ /* 0x001fc600030f0eff */
[----:B------:R-:W3:Y:S04]  /*bac0*/  LDL.LU R5, [R1+0x104] ;  /* 0x0001040001057983 */ /* 0x000ee80000300800 */
[----:B------:R0:W-:Y:S01]  /*bad0*/  STL [R1+0x1dc], R0 ;  /* 0x0001dc0001007387 */ /* 0x0001e20000100800 */
[----:B----4-:R-:W-:Y:S02]  /*bae0*/  LEA R15, P6, R16, R2, 0x1 ;  /* 0x00000002100f7211 */ /* 0x010fe400078c08ff */
[-C--:B0-----:R-:W-:Y:S02]  /*baf0*/  LEA.HI.X.SX32 R0, R7, R3.reuse, 0x1, P5 ;  /* 0x0000000307007211 */ /* 0x081fe400028f0eff */
[----:B------:R-:W4:Y:S04]  /*bb00*/  LDL.LU R7, [R1+0x100] ;  /* 0x0001000001077983 */ /* 0x000f280000300800 */
[----:B------:R-:W-:Y:S04]  /*bb10*/  STL [R1+0x40c], R15 ;  /* 0x00040c0f01007387 */ /* 0x000fe80000100800 */
[----:B------:R0:W-:Y:S02]  /*bb20*/  STL [R1+0x1e4], R0 ;  /* 0x0001e40001007387 */ /* 0x0001e40000100800 */
[----:B0-----:R-:W-:-:S02]  /*bb30*/  LEA.HI.X.SX32 R0, R8, R3, 0x1, P4 ;  /* 0x0000000308007211 */ /* 0x001fc400020f0eff */
[----:B------:R-:W4:Y:S01]  /*bb40*/  LDL.LU R8, [R1+0xfc] ;  /* 0x0000fc0001087983 */ /* 0x000f220000300800 */
[----:B------:R-:W-:-:S05]  /*bb50*/  LEA R15, P5, R9, R2, 0x1 ;  /* 0x00000002090f7211 */ /* 0x000fca00078a08ff */
[----:B------:R-:W-:Y:S04]  /*bb60*/  STL [R1+0x414], R15 ;  /* 0x0004140f01007387 */ /* 0x000fe80000100800 */
[----:B------:R0:W-:Y:S02]  /*bb70*/  STL [R1+0x1ec], R0 ;  /* 0x0001ec0001007387 */ /* 0x0001e40000100800 */
[----:B0-----:R-:W-:Y:S02]  /*bb80*/  LEA.HI.X.SX32 R0, R11, R3, 0x1, P3 ;  /* 0x000000030b007211 */ /* 0x001fe400018f0eff */
[----:B------:R-:W4:Y:S01]  /*bb90*/  LDL.LU R11, [R1+0xf0] ;  /* 0x0000f000010b7983 */ /* 0x000f220000300800 */
[----:B------:R-:W-:-:S05]  /*bba0*/  LEA R15, P4, R13, R2, 0x1 ;  /* 0x000000020d0f7211 */ /* 0x000fca00078808ff */
[----:B------:R0:W-:Y:S04]  /*bbb0*/  STL [R1+0x41c], R15 ;  /* 0x00041c0f01007387 */ /* 0x0001e80000100800 */
[----:B------:R-:W-:Y:S01]  /*bbc0*/  STL [R1+0x1f4], R0 ;  /* 0x0001f40001007387 */ /* 0x000fe20000100800 */
[----:B------:R-:W-:Y:S02]  /*bbd0*/  LEA R17, P3, R10, R2, 0x1 ;  /* 0x000000020a117211 */ /* 0x000fe400078608ff */
[----:B0-----:R-:W-:-:S03]  /*bbe0*/  LEA.HI.X.SX32 R15, R6, R3, 0x1, P2 ;  /* 0x00000003060f7211 */ /* 0x001fc600010f0eff */
[----:B------:R-:W-:Y:S04]  /*bbf0*/  STL [R1+0x424], R17 ;  /* 0x0004241101007387 */ /* 0x000fe80000100800 */
[----:B------:R-:W4:Y:S04]  /*bc00*/  LDL.LU R6, [R1+0xe8] ;  /* 0x0000e80001067983 */ /* 0x000f280000300800 */
[----:B------:R0:W-:Y:S02]  /*bc10*/  STL [R1+0x1fc], R15 ;  /* 0x0001fc0f01007387 */ /* 0x0001e40000100800 */
[----:B0-----:R-:W-:-:S02]  /*bc20*/  LEA.HI.X.SX32 R15, R12, R3, 0x1, P1 ;  /* 0x000000030c0f7211 */ /* 0x001fc400008f0eff */
[----:B------:R-:W-:Y:S02]  /*bc30*/  LEA.HI.X.SX32 R10, R10, R3, 0x1, P3 ;  /* 0x000000030a0a7211 */ /* 0x000fe400018f0eff */
[----:B-----5:R-:W-:-:S05]  /*bc40*/  LEA R0, P2, R27, R2, 0x1 ;  /* 0x000000021b007211 */ /* 0x020fca00078408ff */
[----:B------:R0:W-:Y:S04]  /*bc50*/  STL [R1+0x42c], R0 ;  /* 0x00042c0001007387 */ /* 0x0001e80000100800 */
[----:B------:R1:W-:Y:S01]  /*bc60*/  STL [R1+0x204], R15 ;  /* 0x0002040f01007387 */ /* 0x0003e20000100800 */
[----:B0-----:R-:W-:-:S03]  /*bc70*/  LEA.HI.X.SX32 R0, R16, R3, 0x1, P6 ;  /* 0x0000000310007211 */ /* 0x001fc600030f0eff */
[----:B------:R-:W5:Y:S01]  /*bc80*/  LDL.LU R16, [R1+0xd4] ;  /* 0x0000d40001107983 */ /* 0x000f620000300800 */
[----:B------:R-:W-:-:S05]  /*bc90*/  LEA R12, P1, R25, R2, 0x1 ;  /* 0x00000002190c7211 */ /* 0x000fca00078208ff */
[----:B------:R0:W-:Y:S04]  /*bca0*/  STL [R1+0x434], R12 ;  /* 0x0004340c01007387 */ /* 0x0001e80000100800 */
[----:B------:R0:W-:Y:S01]  /*bcb0*/  STL [R1+0x20c], R0 ;  /* 0x00020c0001007387 */ /* 0x0001e20000100800 */
[----:B-1----:R-:W-:Y:S02]  /*bcc0*/  LEA R15, P6, R24, R2, 0x1 ;  /* 0x00000002180f7211 */ /* 0x002fe400078c08ff */
[----:B0-----:R-:W-:-:S03]  /*bcd0*/  LEA.HI.X.SX32 R12, R9, R3, 0x1, P5 ;  /* 0x00000003090c7211 */ /* 0x001fc600028f0eff */
[----:B------:R-:W-:Y:S04]  /*bce0*/  STL [R1+0x43c], R15 ;  /* 0x00043c0f01007387 */ /* 0x000fe80000100800 */
[----:B------:R-:W5:Y:S01]  /*bcf0*/  LDL.LU R9, [R1+0xcc] ;  /* 0x0000cc0001097983 */ /* 0x000f620000300800 */
[----:B------:R-:W-:-:S03]  /*bd00*/  LEA R0, P5, R22, R2, 0x1 ;  /* 0x0000000216007211 */ /* 0x000fc600078a08ff */
[----:B------:R0:W-:Y:S04]  /*bd10*/  STL [R1+0x214], R12 ;  /* 0x0002140c01007387 */ /* 0x0001e80000100800 */
[----:B------:R1:W-:Y:S01]  /*bd20*/  STL [R1+0x444], R0 ;  /* 0x0004440001007387 */ /* 0x0003e20000100800 */
[----:B0-----:R-:W-:-:S03]  /*bd30*/  LEA.HI.X.SX32 R12, R13, R3, 0x1, P4 ;  /* 0x000000030d0c7211 */ /* 0x001fc600020f0eff */
[----:B------:R-:W5:Y:S01]  /*bd40*/  LDL.LU R13, [R1+0xc8] ;  /* 0x0000c800010d7983 */ /* 0x000f620000300800 */
[----:B-1----:R-:W-:-:S03]  /*bd50*/  LEA R0, P4, R21, R2, 0x1 ;  /* 0x0000000215007211 */ /* 0x002fc600078808ff */
[----:B------:R-:W-:Y:S04]  /*bd60*/  STL [R1+0x3e8], R12 ;  /* 0x0003e80c01007387 */ /* 0x000fe80000100800 */
[----:B------:R-:W-:Y:S04]  /*bd70*/  STL [R1+0x44c], R0 ;  /* 0x00044c0001007387 */ /* 0x000fe80000100800 */
[----:B------:R0:W-:Y:S04]  /*bd80*/  STL [R1+0x3f0], R10 ;  /* 0x0003f00a01007387 */ /* 0x0001e80000100800 */
[----:B0-----:R-:W5:Y:S01]  /*bd90*/  LDL.LU R10, [R1+0xc0] ;  /* 0x0000c000010a7983 */ /* 0x001f620000300800 */
[----:B------:R-:W-:-:S02]  /*bda0*/  LEA.HI.X.SX32 R0, R27, R3, 0x1, P2 ;  /* 0x000000031b007211 */ /* 0x000fc400010f0eff */
[----:B--2---:R-:W-:-:S05]  /*bdb0*/  LEA R12, P3, R19, R2, 0x1 ;  /* 0x00000002130c7211 */ /* 0x004fca00078608ff */
[----:B------:R0:W-:Y:S04]  /*bdc0*/  STL [R1+0x454], R12 ;  /* 0x0004540c01007387 */ /* 0x0001e80000100800 */
[----:B------:R-:W-:Y:S01]  /*bdd0*/  STL [R1+0x3f8], R0 ;  /* 0x0003f80001007387 */ /* 0x000fe20000100800 */
[----:B0-----:R-:W-:Y:S02]  /*bde0*/  LEA.HI.X.SX32 R12, R25, R3, 0x1, P1 ;  /* 0x00000003190c7211 */ /* 0x001fe400008f0eff */
[----:B------:R-:W-:-:S05]  /*bdf0*/  LEA R15, P2, R29, R2, 0x1 ;  /* 0x000000021d0f7211 */ /* 0x000fca00078408ff */
[----:B------:R0:W-:Y:S04]  /*be00*/  STL [R1+0x45c], R15 ;  /* 0x00045c0f01007387 */ /* 0x0001e80000100800 */
[----:B------:R-:W2:Y:S01]  /*be10*/  LDL.LU R27, [R1+0xb8] ;  /* 0x0000b800011b7983 */ /* 0x000ea20000300800 */
[----:B0-----:R-:W-:-:S03]  /*be20*/  LEA.HI.X.SX32 R15, R24, R3, 0x1, P6 ;  /* 0x00000003180f7211 */ /* 0x001fc600030f0eff */
[----:B------:R0:W-:Y:S01]  /*be30*/  STL [R1+0x400], R12 ;  /* 0x0004000c01007387 */ /* 0x0001e20000100800 */
[----:B---3--:R-:W-:-:S05]  /*be40*/  LEA R0, P1, R5, R2, 0x1 ;  /* 0x0000000205007211 */ /* 0x008fca00078208ff */
[----:B------:R4:W-:Y:S01]  /*be50*/  STL [R1+0x464], R0 ;  /* 0x0004640001007387 */ /* 0x0009e20000100800 */
[----:B0-----:R-:W-:-:S03]  /*be60*/  LEA.HI.X.SX32 R12, R22, R3, 0x1, P5 ;  /* 0x00000003160c7211 */ /* 0x001fc600028f0eff */
[----:B------:R-:W-:Y:S04]  /*be70*/  STL [R1+0x408], R15 ;  /* 0x0004080f01007387 */ /* 0x000fe80000100800 */
[----:B------:R-:W3:Y:S01]  /*be80*/  LDL.LU R25, [R1+0xa8] ;  /* 0x0000a80001197983 */ /* 0x000ee20000300800 */
[----:B----4-:R-:W-:-:S05]  /*be90*/  LEA R0, P6, R7, R2, 0x1 ;  /* 0x0000000207007211 */ /* 0x010fca00078c08ff */
[----:B------:R-:W-:Y:S04]  /*bea0*/  STL [R1+0x46c], R0 ;  /* 0x00046c0001007387 */ /* 0x000fe80000100800 */
[----:B------:R0:W-:Y:S04]  /*beb0*/  STL [R1+0x410], R12 ;  /* 0x0004100c01007387 */ /* 0x0001e80000100800 */
[----:B------:R-:W4:Y:S01]  /*bec0*/  LDL.LU R24, [R1+0x94] ;  /* 0x0000940001187983 */ /* 0x000f220000300800 */
[----:B0-----:R-:W-:Y:S02]  /*bed0*/  LEA.HI.X.SX32 R12, R21, R3, 0x1, P4 ;  /* 0x00000003150c7211 */ /* 0x001fe400020f0eff */
[----:B------:R-:W-:-:S05]  /*bee0*/  LEA R0, P5, R8, R2, 0x1 ;  /* 0x0000000208007211 */ /* 0x000fca00078a08ff */
[----:B------:R-:W-:Y:S04]  /*bef0*/  STL [R1+0x478], R0 ;  /* 0x0004780001007387 */ /* 0x000fe80000100800 */
[----:B------:R0:W-:Y:S04]  /*bf00*/  STL [R1+0x418], R12 ;  /* 0x0004180c01007387 */ /* 0x0001e80000100800 */
[----:B0-----:R-:W4:Y:S01]  /*bf10*/  LDL.LU R12, [R1+0x90] ;  /* 0x00009000010c7983 */ /* 0x001f220000300800 */
[----:B------:R-:W-:Y:S02]  /*bf20*/  LEA R0, P4, R11, R2, 0x1 ;  /* 0x000000020b007211 */ /* 0x000fe400078808ff */
[----:B------:R-:W-:-:S03]  /*bf30*/  LEA.HI.X.SX32 R15, R19, R3, 0x1, P3 ;  /* 0x00000003130f7211 */ /* 0x000fc600018f0eff */
[----:B------:R0:W-:Y:S04]  /*bf40*/  STL [R1+0x47c], R0 ;  /* 0x00047c0001007387 */ /* 0x0001e80000100800 */
[----:B------:R-:W4:Y:S04]  /*bf50*/  LDL.LU R22, [R1+0x88] ;  /* 0x0000880001167983 */ /* 0x000f280000300800 */
[----:B------:R1:W-:Y:S04]  /*bf60*/  STL [R1+0x420], R15 ;  /* 0x0004200f01007387 */ /* 0x0003e80000100800 */
[----:B------:R-:W4:Y:S01]  /*bf70*/  LDL.LU R21, [R1+0x80] ;  /* 0x0000800001157983 */ /* 0x000f220000300800 */
[----:B0-----:R-:W-:-:S02]  /*bf80*/  LEA R0, P3, R6, R2, 0x1 ;  /* 0x0000000206007211 */ /* 0x001fc400078608ff */
[----:B-1----:R-:W-:-:S03]  /*bf90*/  LEA.HI.X.SX32 R15, R29, R3, 0x1, P2 ;  /* 0x000000031d0f7211 */ /* 0x002fc600010f0eff */
[----:B------:R5:W-:Y:S04]  /*bfa0*/  STL [R1+0x484], R0 ;  /* 0x0004840001007387 */ /* 0x000be80000100800 */
[----:B------:R-:W4:Y:S04]  /*bfb0*/  LDL.LU R19, [R1+0x7c] ;  /* 0x00007c0001137983 */ /* 0x000f280000300800 */
[----:B------:R-:W-:Y:S04]  /*bfc0*/  STL [R1+0x428], R15 ;  /* 0x0004280f01007387 */ /* 0x000fe80000100800 */
[----:B------:R-:W4:Y:S01]  /*bfd0*/  LDL.LU R29, [R1+0x78] ;  /* 0x00007800011d7983 */ /* 0x000f220000300800 */
[----:B------:R-:W-:-:S02]  /*bfe0*/  LEA.HI.X.SX32 R5, R5, R3, 0x1, P1 ;  /* 0x0000000305057211 */ /* 0x000fc400008f0eff */
[----:B-----5:R-:W-:-:S05]  /*bff0*/  LEA R0, P2, R16, R2, 0x1 ;  /* 0x0000000210007211 */ /* 0x020fca00078408ff */
[----:B------:R0:W-:Y:S04]  /*c000*/  STL [R1+0x48c], R0 ;  /* 0x00048c0001007387 */ /* 0x0001e80000100800 */
[----:B------:R-:W5:Y:S04]  /*c010*/  LDL.LU R28, [R1+0x70] ;  /* 0x00007000011c7983 */ /* 0x000f680000300800 */
[----:B------:R1:W-:Y:S04]  /*c020*/  STL [R1+0x430], R5 ;  /* 0x0004300501007387 */ /* 0x0003e80000100800 */
[----:B------:R-:W5:Y:S01]  /*c030*/  LDL.LU R17, [R1+0x5c] ;  /* 0x00005c0001117983 */ /* 0x000f620000300800 */
[----:B0-----:R-:W-:-:S02]  /*c040*/  LEA R0, P1, R9, R2, 0x1 ;  /* 0x0000000209007211 */ /* 0x001fc400078208ff */
[----:B-1----:R-:W-:-:S03]  /*c050*/  LEA.HI.X.SX32 R5, R7, R3, 0x1, P6 ;  /* 0x0000000307057211 */ /* 0x002fc600030f0eff */
[----:B------:R0:W-:Y:S04]  /*c060*/  STL [R1+0x494], R0 ;  /* 0x0004940001007387 */ /* 0x0001e80000100800 */
[----:B------:R-:W5:Y:S04]  /*c070*/  LDL.LU R15, [R1+0x34] ;  /* 0x00003400010f7983 */ /* 0x000f680000300800 */
[----:B------:R1:W-:Y:S01]  /*c080*/  STL [R1+0x438], R5 ;  /* 0x0004380501007387 */ /* 0x0003e20000100800 */
[----:B0-----:R-:W-:-:S05]  /*c090*/  LEA R0, P6, R13, R2, 0x1 ;  /* 0x000000020d007211 */ /* 0x001fca00078c08ff */
[----:B------:R0:W-:Y:S01]  /*c0a0*/  STL [R1+0x49c], R0 ;  /* 0x00049c0001007387 */ /* 0x0001e20000100800 */
[----:B-1----:R-:W-:-:S03]  /*c0b0*/  LEA.HI.X.SX32 R5, R8, R3, 0x1, P5 ;  /* 0x0000000308057211 */ /* 0x002fc600028f0eff */
[----:B0-----:R-:W5:Y:S04]  /*c0c0*/  LDL.LU R0, [R1+0x24] ;  /* 0x0000240001007983 */ /* 0x001f680000300800 */
[----:B------:R0:W-:Y:S01]  /*c0d0*/  STL [R1+0x440], R5 ;  /* 0x0004400501007387 */ /* 0x0001e20000100800 */
[----:B------:R-:W-:-:S03]  /*c0e0*/  LEA R7, P5, R10, R2, 0x1 ;  /* 0x000000020a077211 */ /* 0x000fc600078a08ff */
[----:B0-----:R-:W5:Y:S04]  /*c0f0*/  LDL.LU R5, [R1+0x18] ;  /* 0x0000180001057983 */ /* 0x001f680000300800 */
[----:B------:R0:W-:Y:S04]  /*c100*/  STL [R1+0x4a4], R7 ;  /* 0x0004a40701007387 */ /* 0x0001e80000100800 */
[----:B0-----:R-:W5:Y:S01]  /*c110*/  LDL.LU R7, [R1+0x14] ;  /* 0x0000140001077983 */ /* 0x001f620000300800 */
[----:B------:R-:W-:-:S05]  /*c120*/  LEA.HI.X.SX32 R8, R11, R3, 0x1, P4 ;  /* 0x000000030b087211 */ /* 0x000fca00020f0eff */
[----:B------:R0:W-:Y:S04]  /*c130*/  STL [R1+0x448], R8 ;  /* 0x0004480801007387 */ /* 0x0001e80000100800 */
[----:B0-----:R-:W5:Y:S01]  /*c140*/  LDL.LU R8, [R1+0x10] ;  /* 0x0000100001087983 */ /* 0x001f620000300800 */
[----:B--2---:R-:W-:-:S05]  /*c150*/  LEA R11, P4, R27, R2, 0x1 ;  /* 0x000000021b0b7211 */ /* 0x004fca00078808ff */
[----:B------:R0:W-:Y:S01]  /*c160*/  STL [R1+0x4ac], R11 ;  /* 0x0004ac0b01007387 */ /* 0x0001e20000100800 */
[-C--:B------:R-:W-:Y:S02]  /*c170*/  LEA.HI.X.SX32 R16, R16, R3.reuse, 0x1, P2 ;  /* 0x0000000310107211 */ /* 0x080fe400010f0eff */
[----:B0-----:R-:W-:Y:S02]  /*c180*/  LEA.HI.X.SX32 R11, R6, R3, 0x1, P3 ;  /* 0x00000003060b7211 */ /* 0x001fe400018f0eff */
[----:B------:R-:W2:Y:S04]  /*c190*/  LDL.LU R6, [R1+0xc] ;  /* 0x00000c0001067983 */ /* 0x000ea80000300800 */
[----:B------:R3:W-:Y:S02]  /*c1a0*/  STL [R1+0x450], R11 ;  /* 0x0004500b01007387 */ /* 0x0007e40000100800 */
[----:B---3--:R-:W-:-:S05]  /*c1b0*/  LEA R11, P3, R25, R2, 0x1 ;  /* 0x00000002190b7211 */ /* 0x008fca00078608ff */
[----:B------:R0:W-:Y:S01]  /*c1c0*/  STL [R1+0x4b4], R11 ;  /* 0x0004b40b01007387 */ /* 0x0001e20000100800 */
[----:B------:R-:W-:-:S03]  /*c1d0*/  LEA.HI.X.SX32 R9, R9, R3, 0x1, P1 ;  /* 0x0000000309097211 */ /* 0x000fc600008f0eff */
[----:B0-----:R-:W3:Y:S04]  /*c1e0*/  LDL.LU R11, [R1+0x8] ;  /* 0x00000800010b7983 */ /* 0x001ee80000300800 */
[----:B------:R4:W-:Y:S02]  /*c1f0*/  STL [R1+0x458], R16 ;  /* 0x0004581001007387 */ /* 0x0009e40000100800 */
[----:B----4-:R-:W-:-:S05]  /*c200*/  LEA R16, P2, R24, R2, 0x1 ;  /* 0x0000000218107211 */ /* 0x010fca00078408ff */
[----:B------:R0:W-:Y:S01]  /*c210*/  STL [R1+0x4bc], R16 ;  /* 0x0004bc1001007387 */ /* 0x0001e20000100800 */
[----:B------:R-:W-:-:S03]  /*c220*/  LEA.HI.X.SX32 R13, R13, R3, 0x1, P6 ;  /* 0x000000030d0d7211 */ /* 0x000fc600030f0eff */
[----:B0-----:R-:W4:Y:S04]  /*c230*/  LDL.LU R16, [R1+0x6b4] ;  /* 0x0006b40001107983 */ /* 0x001f280000300800 */
[----:B------:R0:W-:Y:S02]  /*c240*/  STL [R1+0x460], R9 ;  /* 0x0004600901007387 */ /* 0x0001e40000100800 */
[----:B0-----:R-:W-:-:S05]  /*c250*/  LEA R9, P1, R12, R2, 0x1 ;  /* 0x000000020c097211 */ /* 0x001fca00078208ff */
        /* <DEDUP_REMOVED lines=24> */
[----:B-----5:R-:W-:-:S05]  /*c3e0*/  LEA R24, P2, R28, R2, 0x1 ;  /* 0x000000021c187211 */ /* 0x020fca00078408ff */
[----:B------:R0:W-:Y:S01]  /*c3f0*/  STL [R1+0x4ec], R24 ;  /* 0x0004ec1801007387 */ /* 0x0001e20000100800 */
[----:B------:R-:W-:-:S03]  /*c400*/  LEA.HI.X.SX32 R22, R22, R3, 0x1, P6 ;  /* 0x0000000316167211 */ /* 0x000fc600030f0eff */
[----:B0-----:R-:W5:Y:S04]  /*c410*/  LDL.LU R24, [R1+0x69c] ;  /* 0x00069c0001187983 */ /* 0x001f680000300800 */
        /* <DEDUP_REMOVED lines=17> */
[----:B------:R0:W-:Y:S04]  /*c530*/  STL [R1+0x50c], R19 ;  /* 0x00050c1301007387 */ /* 0x0001e80000100800 */
[----:B0-----:R-:W5:Y:S04]  /*c540*/  LDL.LU R19, [R1+0x690] ;  /* 0x0006900001137983 */ /* 0x001f680000300800 */
[----:B------:R0:W-:Y:S02]  /*c550*/  STL [R1+0x4b8], R29 ;  /* 0x0004b81d01007387 */ /* 0x0001e40000100800 */
[----:B0-----:R-:W-:-:S05]  /*c560*/  LEA R29, P3, R7, R2, 0x1 ;  /* 0x00000002071d7211 */ /* 0x001fca00078608ff */
[----:B------:R0:W-:Y:S04]  /*c570*/  STL [R1+0x514], R29 ;  /* 0x0005141d01007387 */ /* 0x0001e80000100800 */
[----:B0-----:R-:W4:Y:S01]  /*c580*/  LDL.LU R29, [R1+0x68c] ;  /* 0x00068c00011d7983 */ /* 0x001f220000300800 */
[-C--:B------:R-:W-:Y:S02]  /*c590*/  LEA.HI.X.SX32 R28, R28, R3.reuse, 0x1, P2 ;  /* 0x000000031c1c7211 */ /* 0x080fe400010f0eff */
[----:B------:R-:W-:-:S03]  /*c5a0*/  LEA.HI.X.SX32 R17, R17, R3, 0x1, P1 ;  /* 0x0000000311117211 */ /* 0x000fc600008f0eff */
[----:B------:R0:W-:Y:S01]  /*c5b0*/  STL [R1+0x4c0], R28 ;  /* 0x0004c01c01007387 */ /* 0x0001e20000100800 */
[----:B------:R-:W-:Y:S02]  /*c5c0*/  LEA.HI.X.SX32 R15, R15, R3, 0x1, P6 ;  /* 0x000000030f0f7211 */ /* 0x000fe400030f0eff */
[----:B0-----:R-:W-:-:S05]  /*c5d0*/  LEA R28, P2, R8, R2, 0x1 ;  /* 0x00000002081c7211 */ /* 0x001fca00078408ff */
[----:B------:R2:W-:Y:S01]  /*c5e0*/  STL [R1+0x51c], R28 ;  /* 0x00051c1c01007387 */ /* 0x0005e20000100800 */
[----:B------:R-:W-:-:S03]  /*c5f0*/  LEA.HI.X.SX32 R0, R0, R3, 0x1, P5 ;  /* 0x0000000300007211 */ /* 0x000fc600028f0eff */
[----:B------:R3:W-:Y:S01]  /*c600*/  STL [R1+0x4c8], R17 ;  /* 0x0004c81101007387 */ /* 0x0007e20000100800 */
[-C--:B--2---:R-:W-:Y:S02]  /*c610*/  LEA R28, P1, R6, R2.reuse, 0x1 ;  /* 0x00000002061c7211 */ /* 0x084fe400078208ff */
[----:B---3--:R-:W-:-:S03]  /*c620*/  LEA R17, P6, R11, R2, 0x1 ;  /* 0x000000020b117211 */ /* 0x008fc600078c08ff */
[----:B------:R-:W-:Y:S01]  /*c630*/  STL [R1+0x524], R28 ;  /* 0x0005241c01007387 */ /* 0x000fe20000100800 */
[----:B------:R-:W-:-:S03]  /*c640*/  LEA.HI.X.SX32 R5, R5, R3, 0x1, P4 ;  /* 0x0000000305057211 */ /* 0x000fc600020f0eff */
[----:B------:R-:W-:Y:S01]  /*c650*/  STL [R1+0x4d0], R15 ;  /* 0x0004d00f01007387 */ /* 0x000fe20000100800 */
[----:B------:R-:W-:-:S03]  /*c660*/  LEA.HI.X.SX32 R7, R7, R3, 0x1, P3 ;  /* 0x0000000307077211 */ /* 0x000fc600018f0eff */
[----:B------:R-:W-:Y:S04]  /*c670*/  STL [R1+0x52c], R17 ;  /* 0x00052c1101007387 */ /* 0x000fe80000100800 */
[----:B------:R5:W-:Y:S02]  /*c680*/  STL [R1+0x4d8], R0 ;  /* 0x0004d80001007387 */ /* 0x000be40000100800 */
[-C--:B-----5:R-:W-:Y:S02]  /*c690*/  LEA R0, P4, R19, R2.reuse, 0x1 ;  /* 0x0000000213007211 */ /* 0x0a0fe400078808ff */
[----:B----4-:R-:W-:-:S05]  /*c6a0*/  LEA R15, P5, R29, R2, 0x1 ;  /* 0x000000021d0f7211 */ /* 0x010fca00078a08ff */
[----:B------:R-:W-:Y:S04]  /*c6b0*/  STL [R1+0x534], R15 ;  /* 0x0005340f01007387 */ /* 0x000fe80000100800 */
[----:B------:R0:W-:Y:S04]  /*c6c0*/  STL [R1+0x4e0], R5 ;  /* 0x0004e00501007387 */ /* 0x0001e80000100800 */
[----:B------:R1:W-:Y:S04]  /*c6d0*/  STL [R1+0x53c], R0 ;  /* 0x00053c0001007387 */ /* 0x0003e80000100800 */
[----:B------:R2:W-:Y:S01]  /*c6e0*/  STL [R1+0x4e8], R7 ;  /* 0x0004e80701007387 */ /* 0x0005e20000100800 */
[----:B0-----:R-:W-:-:S02]  /*c6f0*/  LEA R5, P3, R21, R2, 0x1 ;  /* 0x0000000215057211 */ /* 0x001fc400078608ff */
[----:B-1----:R-:W-:-:S03]  /*c700*/  LEA.HI.X.SX32 R0, R8, R3, 0x1, P2 ;  /* 0x0000000308007211 */ /* 0x002fc600010f0eff */
[----:B------:R0:W-:Y:S01]  /*c710*/  STL [R1+0x544], R5 ;  /* 0x0005440501007387 */ /* 0x0001e20000100800 */
[----:B------:R-:W-:Y:S01]  /*c720*/  IMAD R20, R20, UR4, RZ ;  /* 0x0000000414147c24 */ /* 0x000fe2000f8e02ff */
[----:B------:R-:W1:Y:S01]  /*c730*/  LDC R8, c[0x0][0x230] ;  /* 0x00008c00ff087b82 */ /* 0x000e620000000800 */
[----:B--2---:R-:W-:Y:S01]  /*c740*/  LEA R7, P2, R22, R2, 0x1 ;  /* 0x0000000216077211 */ /* 0x004fe200078408ff */
[----:B------:R2:W-:Y:S04]  /*c750*/  STL [R1+0x4f0], R0 ;  /* 0x0004f00001007387 */ /* 0x0005e80000100800 */
[----:B------:R-:W-:Y:S01]  /*c760*/  STL [R1+0x54c], R7 ;  /* 0x00054c0701007387 */ /* 0x000fe20000100800 */
[----:B0-----:R-:W-:-:S03]  /*c770*/  LEA.HI.X.SX32 R5, R6, R3, 0x1, P1 ;  /* 0x0000000306057211 */ /* 0x001fc600008f0eff */
[----:B------:R-:W3:Y:S01]  /*c780*/  LDL.LU R6, [R1+0x58c] ;  /* 0x00058c0001067983 */ /* 0x000ee20000300800 */
[----:B--2---:R-:W-:-:S03]  /*c790*/  LEA R0, P1, R24, R2, 0x1 ;  /* 0x0000000218007211 */ /* 0x004fc600078208ff */
[----:B------:R0:W-:Y:S04]  /*c7a0*/  STL [R1+0x4f8], R5 ;  /* 0x0004f80501007387 */ /* 0x0001e80000100800 */
[----:B------:R2:W-:Y:S01]  /*c7b0*/  STL [R1+0x554], R0 ;  /* 0x0005540001007387 */ /* 0x0005e20000100800 */
[-C--:B0-----:R-:W-:Y:S02]  /*c7c0*/  LEA.HI.X.SX32 R5, R11, R3.reuse, 0x1, P6 ;  /* 0x000000030b057211 */ /* 0x081fe400030f0eff */
[-C--:B------:R-:W-:Y:S02]  /*c7d0*/  LEA R7, P6, R25, R2.reuse, 0x1 ;  /* 0x0000000219077211 */ /* 0x080fe400078c08ff */
[----:B--2---:R-:W-:Y:S01]  /*c7e0*/  LEA.HI.X.SX32 R0, R29, R3, 0x1, P5 ;  /* 0x000000031d007211 */ /* 0x004fe200028f0eff */
[----:B------:R0:W-:Y:S04]  /*c7f0*/  STL [R1+0x500], R5 ;  /* 0x0005000501007387 */ /* 0x0001e80000100800 */
[----:B------:R2:W-:Y:S01]  /*c800*/  STL [R1+0x55c], R7 ;  /* 0x00055c0701007387 */ /* 0x0005e20000100800 */
[----:B0-----:R-:W-:-:S03]  /*c810*/  LEA R5, P5, R27, R2, 0x1 ;  /* 0x000000021b057211 */ /* 0x001fc600078a08ff */
[----:B------:R0:W-:Y:S01]  /*c820*/  STL [R1+0x508], R0 ;  /* 0x0005080001007387 */ /* 0x0001e20000100800 */
[----:B--2---:R-:W-:-:S03]  /*c830*/  LEA.HI.X.SX32 R7, R19, R3, 0x1, P4 ;  /* 0x0000000313077211 */ /* 0x004fc600020f0eff */
[----:B------:R2:W-:Y:S01]  /*c840*/  STL [R1+0x560], R5 ;  /* 0x0005600501007387 */ /* 0x0005e20000100800 */
[----:B0-----:R-:W-:-:S03]  /*c850*/  LEA R0, P4, R12, R2, 0x1 ;  /* 0x000000020c007211 */ /* 0x001fc600078808ff */
[----:B------:R0:W-:Y:S01]  /*c860*/  STL [R1+0x510], R7 ;  /* 0x0005100701007387 */ /* 0x0001e20000100800 */
[----:B--2---:R-:W-:-:S03]  /*c870*/  LEA.HI.X.SX32 R5, R21, R3, 0x1, P3 ;  /* 0x0000000315057211 */ /* 0x004fc600018f0eff */
[----:B------:R2:W-:Y:S04]  /*c880*/  STL [R1+0x564], R0 ;  /* 0x0005640001007387 */ /* 0x0005e80000100800 */
[----:B------:R4:W-:Y:S01]  /*c890*/  STL [R1+0x518], R5 ;  /* 0x0005180501007387 */ /* 0x0009e20000100800 */
[----:B0-----:R-:W-:Y:S02]  /*c8a0*/  LEA R7, P3, R10, R2, 0x1 ;  /* 0x000000020a077211 */ /* 0x001fe400078608ff */
[----:B--2---:R-:W-:-:S03]  /*c8b0*/  LEA.HI.X.SX32 R0, R22, R3, 0x1, P2 ;  /* 0x0000000316007211 */ /* 0x004fc600010f0eff */
[----:B------:R0:W-:Y:S01]  /*c8c0*/  STL [R1+0x568], R7 ;  /* 0x0005680701007387 */ /* 0x0001e20000100800 */
[----:B----4-:R-:W-:-:S03]  /*c8d0*/  LEA R5, P2, R13, R2, 0x1 ;  /* 0x000000020d057211 */ /* 0x010fc600078408ff */
[----:B------:R2:W-:Y:S04]  /*c8e0*/  STL [R1+0x520], R0 ;  /* 0x0005200001007387 */ /* 0x0005e80000100800 */
[----:B------:R4:W-:Y:S01]  /*c8f0*/  STL [R1+0x56c], R5 ;  /* 0x00056c0501007387 */ /* 0x0009e20000100800 */
[----:B0-----:R-:W-:Y:S02]  /*c900*/  LEA.HI.X.SX32 R7, R24, R3, 0x1, P1 ;  /* 0x0000000318077211 */ /* 0x001fe400008f0eff */
[----:B--2---:R-:W-:-:S03]  /*c910*/  LEA R0, P1, R9, R2, 0x1 ;  /* 0x0000000209007211 */ /* 0x004fc600078208ff */
[----:B------:R0:W-:Y:S01]  /*c920*/  STL [R1+0x528], R7 ;  /* 0x0005280701007387 */ /* 0x0001e20000100800 */
[----:B----4-:R-:W-:-:S03]  /*c930*/  LEA.HI.X.SX32 R5, R25, R3, 0x1, P6 ;  /* 0x0000000319057211 */ /* 0x010fc600030f0eff */
[----:B------:R2:W-:Y:S04]  /*c940*/  STL [R1+0x570], R0 ;  /* 0x0005700001007387 */ /* 0x0005e80000100800 */
[----:B------:R4:W-:Y:S01]  /*c950*/  STL [R1+0x530], R5 ;  /* 0x0005300501007387 */ /* 0x0009e20000100800 */
[----:B0-----:R-:W-:Y:S02]  /*c960*/  LEA R7, P6, R16, R2, 0x1 ;  /* 0x0000000210077211 */ /* 0x001fe400078c08ff */
[----:B--2---:R-:W-:-:S03]  /*c970*/  LEA.HI.X.SX32 R0, R27, R3, 0x1, P5 ;  /* 0x000000031b007211 */ /* 0x004fc600028f0eff */
[----:B------:R0:W-:Y:S01]  /*c980*/  STL [R1+0x574], R7 ;  /* 0x0005740701007387 */ /* 0x0001e20000100800 */
[----:B----4-:R-:W-:-:S03]  /*c990*/  LEA R5, P5, R18, R2, 0x1 ;  /* 0x0000000212057211 */ /* 0x010fc600078a08ff */
[----:B------:R2:W-:Y:S01]  /*c9a0*/  STL [R1+0x538], R0 ;  /* 0x0005380001007387 */ /* 0x0005e20000100800 */
[----:B------:R-:W-:-:S03]  /*c9b0*/  IMAD R26, R26, UR4, RZ ;  /* 0x000000041a1a7c24 */ /* 0x000fc6000f8e02ff */
[----:B------:R4:W-:Y:S01]  /*c9c0*/  STL [R1+0x578], R5 ;  /* 0x0005780501007387 */ /* 0x0009e20000100800 */
[----:B0-----:R-:W-:Y:S01]  /*c9d0*/  LEA.HI.X.SX32 R7, R12, R3, 0x1, P4 ;  /* 0x000000030c077211 */ /* 0x001fe200020f0eff */
[----:B------:R-:W-:Y:S01]  /*c9e0*/  IMAD R23, R23, UR4, RZ ;  /* 0x0000000417177c24 */ /* 0x000fe2000f8e02ff */
[----:B--2---:R-:W-:-:S03]  /*c9f0*/  LEA R0, P4, R20, R2, 0x1 ;  /* 0x0000000214007211 */ /* 0x004fc600078808ff */
[----:B------:R0:W-:Y:S01]  /*ca00*/  STL [R1+0x540], R7 ;  /* 0x0005400701007387 */ /* 0x0001e20000100800 */
[----:B----4-:R-:W-:-:S03]  /*ca10*/  LEA.HI.X.SX32 R5, R10, R3, 0x1, P3 ;  /* 0x000000030a057211 */ /* 0x010fc600018f0eff */
[----:B------:R2:W-:Y:S01]  /*ca20*/  STL [R1+0x57c], R0 ;  /* 0x00057c0001007387 */ /* 0x0005e20000100800 */
[----:B------:R-:W-:Y:S01]  /*ca30*/  IMAD R14, R14, UR4, RZ ;  /* 0x000000040e0e7c24 */ /* 0x000fe2000f8e02ff */
[----:B------:R-:W-:Y:S02]  /*ca40*/  ULDC UR4, c[0x0][0x23c] ;  /* 0x00008f0000047ab9 */ /* 0x000fe40000000800 */
        /* <DEDUP_REMOVED lines=9> */
[----:B------:R-:W-:Y:S01]  /*cae0*/  STL [R1+0x558], R7 ;  /* 0x0005580701007387 */ /* 0x000fe20000100800 */
[----:B----4-:R-:W-:-:S03]  /*caf0*/  LEA.HI.X.SX32 R5, R16, R3, 0x1, P6 ;  /* 0x0000000310057211 */ /* 0x010fc600030f0eff */
[----:B------:R0:W-:Y:S01]  /*cb00*/  STL [R1+0x588], R0 ;  /* 0x0005880001007387 */ /* 0x0001e20000100800 */
[----:B------:R-:W-:-:S03]  /*cb10*/  LEA.HI.X.SX32 R2, R18, R3, 0x1, P5 ;  /* 0x0000000312027211 */ /* 0x000fc600028f0eff */
[----:B------:R2:W-:Y:S01]  /*cb20*/  STL [R1+0x1a0], R5 ;  /* 0x0001a00501007387 */ /* 0x0005e20000100800 */
[----:B------:R-:W4:Y:S01]  /*cb30*/  S2R R12, SR_TID.X ;  /* 0x00000000000c7919 */ /* 0x000f220000002100 */
[-C--:B0-----:R-:W-:Y:S02]  /*cb40*/  LEA.HI.X.SX32 R0, R20, R3.reuse, 0x1, P4 ;  /* 0x0000000314007211 */ /* 0x081fe400020f0eff */
[-C--:B--2---:R-:W-:Y:S01]  /*cb50*/  LEA.HI.X.SX32 R5, R26, R3.reuse, 0x1, P3 ;  /* 0x000000031a057211 */ /* 0x084fe200018f0eff */
[----:B------:R0:W-:Y:S04]  /*cb60*/  STL [R1+0x1a4], R2 ;  /* 0x0001a40201007387 */ /* 0x0001e80000100800 */
[----:B------:R2:W-:Y:S04]  /*cb70*/  STL [R1+0x1a8], R0 ;  /* 0x0001a80001007387 */ /* 0x0005e80000100800 */
[----:B------:R3:W-:Y:S01]  /*cb80*/  STL [R1+0x1ac], R5 ;  /* 0x0001ac0501007387 */ /* 0x0007e20000100800 */
[----:B0-----:R-:W-:-:S02]  /*cb90*/  LEA.HI.X.SX32 R2, R23, R3, 0x1, P2 ;  /* 0x0000000317027211 */ /* 0x001fc400010f0eff */
[----:B--2---:R-:W-:-:S03]  /*cba0*/  LEA.HI.X.SX32 R0, R14, R3, 0x1, P1 ;  /* 0x000000030e007211 */ /* 0x004fc600008f0eff */
[----:B------:R0:W-:Y:S01]  /*cbb0*/  STL [R1+0x1b0], R2 ;  /* 0x0001b00201007387 */ /* 0x0001e20000100800 */
[----:B----4-:R-:W-:-:S03]  /*cbc0*/  SHF.R.U32.HI R11, RZ, 0x4, R12 ;  /* 0x00000004ff0b7819 */ /* 0x010fc6000001160c */
[----:B------:R2:W-:Y:S01]  /*cbd0*/  STL [R1+0x1b4], R0 ;  /* 0x0001b40001007387 */ /* 0x0005e20000100800 */
[----:B------:R-:W-:Y:S02]  /*cbe0*/  SGXT.U32 R11, R11, 0x2 ;  /* 0x000000020b0b781a */ /* 0x000fe40000000000 */
[----:B------:R-:W-:Y:S02]  /*cbf0*/  SHF.R.U32.HI R12, RZ, 0x4, R12 ;  /* 0x00000004ff0c7819 */ /* 0x000fe4000001160c */
[C---:B------:R-:W-:Y:S02]  /*cc00*/  LOP3.LUT R7, R11.reuse, 0x2c, RZ, 0xfc, !PT ;  /* 0x0000002c0b077812 */ /* 0x040fe400078efcff */
[----:B------:R-:W-:Y:S01]  /*cc10*/  LOP3.LUT R11, R11, 0x28, RZ, 0xfc, !PT ;  /* 0x000000280b0b7812 */ /* 0x000fe200078efcff */
[----:B------:R-:W-:Y:S01]  /*cc20*/  STL [R1+0x620], RZ ;  /* 0x000620ff01007387 */ /* 0x000fe20000100800 */
[----:B------:R-:W-:Y:S01]  /*cc30*/  SGXT.U32 R12, R12, 0x2 ;  /* 0x000000020c0c781a */ /* 0x000fe20000000000 */
[----:B-1----:R-:W-:-:S02]  /*cc40*/  VIADD R8, R8, 0x3f ;  /* 0x0000003f08087836 */ /* 0x002fc40000000000 */
[----:B------:R-:W-:Y:S01]  /*cc50*/  IMAD R7, R7, UR5, RZ ;  /* 0x0000000507077c24 */ /* 0x000fe2000f8e02ff */
[----:B---3--:R-:W-:Y:S01]  /*cc60*/  LEA.HI.X.SX32 R5, R6, UR11, 0x1, P0 ;  /* 0x0000000b06057c11 */ /* 0x008fe200080f0eff */
[----:B------:R-:W-:Y:S01]  /*cc70*/  ULDC UR11, c[0x0][0x238] ;  /* 0x00008e00000b7ab9 */ /* 0x000fe20000000800 */
[----:B------:R-:W0:Y:S02]  /*cc80*/  S2R R6, SR_TID.X ;  /* 0x0000000000067919 */ /* 0x000e240000002100 */
[C---:B0-----:R-:W-:Y:S01]  /*cc90*/  IMAD.SHL.U32 R2, R6.reuse, 0x10, RZ ;  /* 0x0000001006027824 */ /* 0x041fe200078e00ff */
[----:B--2---:R-:W-:-:S04]  /*cca0*/  LOP3.LUT R0, R6, 0x3f, RZ, 0xc0, !PT ;  /* 0x0000003f06007812 */ /* 0x004fc800078ec0ff */
[----:B------:R0:W-:Y:S01]  /*ccb0*/  STL [R1+0x640], R2 ;  /* 0x0006400201007387 */ /* 0x0001e20000100800 */
[----:B------:R-:W-:Y:S02]  /*ccc0*/  IMAD.SHL.U32 R3, R6, 0x20, RZ ;  /* 0x0000002006037824 */ /* 0x000fe400078e00ff */
[----:B0-----:R-:W-:Y:S02]  /*ccd0*/  IMAD R2, R0, UR4, RZ ;  /* 0x0000000400027c24 */ /* 0x001fe4000f8e02ff */
[----:B------:R-:W-:Y:S01]  /*cce0*/  IMAD R0, R11, UR6, RZ ;  /* 0x000000060b007c24 */ /* 0x000fe2000f8e02ff */
[----:B------:R-:W-:Y:S02]  /*ccf0*/  LOP3.LUT R11, R12, 0x24, RZ, 0xfc, !PT ;  /* 0x000000240c0b7812 */ /* 0x000fe400078efcff */
[----:B------:R-:W-:-:S04]  /*cd00*/  SHF.R.S32.HI R12, RZ, 0x1f, R8 ;  /* 0x0000001fff0c7819 */ /* 0x000fc80000011408 */
[----:B------:R-:W-:Y:S02]  /*cd10*/  LEA.HI R12, R12, R8, RZ, 0x6 ;  /* 0x000000080c0c7211 */ /* 0x000fe400078f30ff */
[----:B------:R-:W-:Y:S02]  /*cd20*/  LOP3.LUT R7, R3, 0x60, RZ, 0xc0, !PT ;  /* 0x0000006003077812 */ /* 0x000fe400078ec0ff */
[----:B------:R-:W-:Y:S02]  /*cd30*/  SHF.R.S32.HI R3, RZ, 0x6, R12 ;  /* 0x00000006ff037819 */ /* 0x000fe4000001140c */
[----:B------:R-:W0:Y:S01]  /*cd40*/  S2R R12, SR_TID.X ;  /* 0x00000000000c7919 */ /* 0x000e220000002100 */
[----:B------:R-:W-:Y:S04]  /*cd50*/  STL [R1+0x624], RZ ;  /* 0x000624ff01007387 */ /* 0x000fe80000100800 */
        /* <DEDUP_REMOVED lines=15> */
[----:B------:R-:W-:Y:S04]  /*ce50*/  STL [R1+0x644], R7 ;  /* 0x0006440701007387 */ /* 0x000fe80000100800 */
[----:B------:R1:W-:Y:S04]  /*ce60*/  STL [R1+0x5ac], R3 ;  /* 0x0005ac0301007387 */ /* 0x0003e80000100800 */
[----:B------:R2:W-:Y:S01]  /*ce70*/  STL [R1+0x5e4], RZ ;  /* 0x0005e4ff01007387 */ /* 0x0005e20000100800 */
[----:B0-----:R-:W-:-:S03]  /*ce80*/  SHF.R.U32.HI R12, RZ, 0x4, R12 ;  /* 0x00000004ff0c7819 */ /* 0x001fc6000001160c */
[----:B------:R2:W-:Y:S04]  /*ce90*/  STL [R1+0x5e8], RZ ;  /* 0x0005e8ff01007387 */ /* 0x0005e80000100800 */
[----:B------:R2:W-:Y:S04]  /*cea0*/  STL [R1+0x5ec], RZ ;  /* 0x0005ecff01007387 */ /* 0x0005e80000100800 */
[----:B------:R2:W-:Y:S04]  /*ceb0*/  STL [R1+0x5d0], RZ ;  /* 0x0005d0ff01007387 */ /* 0x0005e80000100800 */
[----:B------:R2:W-:Y:S01]  /*cec0*/  STL [R1+0x5d4], RZ ;  /* 0x0005d4ff01007387 */ /* 0x0005e20000100800 */
[----:B------:R-:W-:-:S03]  /*ced0*/  SGXT.U32 R12, R12, 0x2 ;  /* 0x000000020c0c781a */ /* 0x000fc60000000000 */
[----:B------:R2:W-:Y:S04]  /*cee0*/  STL [R1+0x5d8], RZ ;  /* 0x0005d8ff01007387 */ /* 0x0005e80000100800 */
[----:B------:R2:W-:Y:S04]  /*cef0*/  STL [R1+0x5dc], RZ ;  /* 0x0005dcff01007387 */ /* 0x0005e80000100800 */
[----:B------:R2:W-:Y:S01]  /*cf00*/  STL [R1+0x5c0], RZ ;  /* 0x0005c0ff01007387 */ /* 0x0005e20000100800 */
[----:B------:R-:W-:-:S03]  /*cf10*/  IMAD R8, R11, UR10, RZ ;  /* 0x0000000a0b087c24 */ /* 0x000fc6000f8e02ff */
[----:B------:R2:W-:Y:S01]  /*cf20*/  STL [R1+0x5c4], RZ ;  /* 0x0005c4ff01007387 */ /* 0x0005e20000100800 */
[----:B------:R-:W-:Y:S01]  /*cf30*/  LOP3.LUT R11, R12, 0x20, RZ, 0xfc, !PT ;  /* 0x000000200c0b7812 */ /* 0x000fe200078efcff */
[----:B------:R-:W-:Y:S02]  /*cf40*/  ULDC UR10, c[0x0][0x238] ;  /* 0x00008e00000a7ab9 */ /* 0x000fe40000000800 */
[----:B------:R2:W-:Y:S01]  /*cf50*/  STL [R1+0x5c8], RZ ;  /* 0x0005c8ff01007387 */ /* 0x0005e20000100800 */
[----:B------:R-:W-:-:S03]  /*cf60*/  SHF.R.U32.HI R12, RZ, 0x4, R6 ;  /* 0x00000004ff0c7819 */ /* 0x000fc60000011606 */
[----:B------:R2:W-:Y:S04]  /*cf70*/  STL [R1+0x5cc], RZ ;  /* 0x0005ccff01007387 */ /* 0x0005e80000100800 */
[----:B------:R2:W-:Y:S04]  /*cf80*/  STL [R1+0x5b0], RZ ;  /* 0x0005b0ff01007387 */ /* 0x0005e80000100800 */
[----:B------:R2:W-:Y:S04]  /*cf90*/  STL [R1+0x5b4], RZ ;  /* 0x0005b4ff01007387 */ /* 0x0005e80000100800 */
[----:B------:R2:W-:Y:S01]  /*cfa0*/  STL [R1+0x5b8], RZ ;  /* 0x0005b8ff01007387 */ /* 0x0005e20000100800 */
[----:B------:R-:W-:-:S03]  /*cfb0*/  SGXT.U32 R12, R12, 0x2 ;  /* 0x000000020c0c781a */ /* 0x000fc60000000000 */
[----:B------:R2:W-:Y:S01]  /*cfc0*/  STL [R1+0x5bc], RZ ;  /* 0x0005bcff01007387 */ /* 0x0005e20000100800 */
[----:B-1----:R-:W-:Y:S01]  /*cfd0*/  IMAD R3, R11, UR11, RZ ;  /* 0x0000000b0b037c24 */ /* 0x002fe2000f8e02ff */
[----:B------:R-:W-:Y:S02]  /*cfe0*/  SHF.R.U32.HI R6, RZ, 0x4, R6 ;  /* 0x00000004ff067819 */ /* 0x000fe40000011606 */
[C---:B------:R-:W-:Y:S02]  /*cff0*/  LOP3.LUT R8, R12.reuse, 0x1c, RZ, 0xfc, !PT ;  /* 0x0000001c0c087812 */ /* 0x040fe400078efcff */
[C---:B------:R-:W-:Y:S02]  /*d000*/  LOP3.LUT R11, R12.reuse, 0x18, RZ, 0xfc, !PT ;  /* 0x000000180c0b7812 */ /* 0x040fe400078efcff */
[----:B------:R-:W-:Y:S02]  /*d010*/  LOP3.LUT R12, R12, 0x14, RZ, 0xfc, !PT ;  /* 0x000000140c0c7812 */ /* 0x000fe400078efcff */
[----:B------:R-:W-:Y:S01]  /*d020*/  SGXT.U32 R6, R6, 0x2 ;  /* 0x000000020606781a */ /* 0x000fe20000000000 */
[----:B------:R-:W-:-:S02]  /*d030*/  IMAD R8, R8, UR12, RZ ;  /* 0x0000000c08087c24 */ /* 0x000fc4000f8e02ff */
[----:B------:R-:W-:Y:S01]  /*d040*/  IMAD R7, R11, UR13, RZ ;  /* 0x0000000d0b077c24 */ /* 0x000fe2000f8e02ff */
[----:B------:R-:W-:Y:S01]  /*d050*/  LOP3.LUT R8, R6, 0x10, RZ, 0xfc, !PT ;  /* 0x0000001006087812 */ /* 0x000fe200078efcff */
[----:B------:R-:W-:Y:S01]  /*d060*/  IMAD R3, R12, UR14, RZ ;  /* 0x0000000e0c037c24 */ /* 0x000fe2000f8e02ff */
[C---:B------:R-:W-:Y:S02]  /*d070*/  LOP3.LUT R11, R6.reuse, 0xc, RZ, 0xfc, !PT ;  /* 0x0000000c060b7812 */ /* 0x040fe400078efcff */
[C---:B------:R-:W-:Y:S02]  /*d080*/  LOP3.LUT R12, R6.reuse, 0x8, RZ, 0xfc, !PT ;  /* 0x00000008060c7812 */ /* 0x040fe400078efcff */
[----:B------:R-:W-:Y:S02]  /*d090*/  SHF.R.S32.HI R0, RZ, 0x1f, R2 ;  /* 0x0000001fff007819 */ /* 0x000fe40000011402 */
[----:B------:R-:W-:Y:S01]  /*d0a0*/  LOP3.LUT R6, R6, 0x4, RZ, 0xfc, !PT ;  /* 0x0000000406067812 */ /* 0x000fe200078efcff */
[----:B------:R-:W-:Y:S01]  /*d0b0*/  IMAD R3, R8, UR15, RZ ;  /* 0x0000000f08037c24 */ /* 0x000fe2000f8e02ff */
[C---:B------:R-:W-:Y:S01]  /*d0c0*/  SHF.L.U64.HI R0, R2.reuse, 0x1, R0 ;  /* 0x0000000102007819 */ /* 0x040fe20000010200 */
[----:B------:R-:W-:Y:S01]  /*d0d0*/  IMAD R8, R11, UR16, RZ ;  /* 0x000000100b087c24 */ /* 0x000fe2000f8e02ff */
[----:B------:R-:W-:Y:S01]  /*d0e0*/  SHF.L.U32 R2, R2, 0x1, RZ ;  /* 0x0000000102027819 */ /* 0x000fe200000006ff */
[----:B------:R-:W-:-:S02]  /*d0f0*/  IMAD R7, R12, UR17, RZ ;  /* 0x000000110c077c24 */ /* 0x000fc4000f8e02ff */
[----:B--2---:R-:W-:-:S07]  /*d100*/  IMAD R3, R6, UR18, RZ ;  /* 0x0000001206037c24 */ /* 0x004fce000f8e02ff */
.L_x_2:
[----:B------:R-:W0:Y:S01]  /*d110*/  S2R R6, SR_TID.X ;  /* 0x0000000000067919 */ /* 0x000e220000002100 */
[----:B------:R-:W-:Y:S01]  /*d120*/  IMAD.MOV.U32 R20, RZ, RZ, R4 ;  /* 0x000000ffff147224 */ /* 0x000fe200078e0004 */
[----:B------:R-:W-:Y:S01]  /*d130*/  ULDC UR4, c[0x0][0x238] ;  /* 0x00008e0000047ab9 */ /* 0x000fe20000000800 */
[----:B------:R-:W-:Y:S01]  /*d140*/  IMAD.MOV.U32 R21, RZ, RZ, R5 ;  /* 0x000000ffff157224 */ /* 0x000fe200078e0005 */
[----:B------:R-:W1:Y:S01]  /*d150*/  S2R R18, SR_TID.X ;  /* 0x0000000000127919 */ /* 0x000e620000002100 */
[----:B------:R-:W-:Y:S01]  /*d160*/  PRMT R11, RZ, 0x7610, R11 ;  /* 0x00007610ff0b7816 */ /* 0x000fe2000000000b */
[----:B------:R-:W-:Y:S01]  /*d170*/  ULDC UR5, c[0x0][0x238] ;  /* 0x00008e0000057ab9 */ /* 0x000fe20000000800 */
[----:B------:R-:W-:Y:S01]  /*d180*/  PRMT R5, RZ, 0x7610, R5 ;  /* 0x00007610ff057816 */ /* 0x000fe20000000005 */
[----:B------:R-:W2:Y:S01]  /*d190*/  S2R R16, SR_TID.X ;  /* 0x0000000000107919 */ /* 0x000ea20000002100 */
[----:B------:R-:W3:Y:S01]  /*d1a0*/  S2R R17, SR_TID.X ;  /* 0x0000000000117919 */ /* 0x000ee20000002100 */
[----:B------:R-:W-:Y:S01]  /*d1b0*/  PRMT R26, RZ, 0x7610, R26 ;  /* 0x00007610ff1a7816 */ /* 0x000fe2000000001a */
[----:B------:R-:W-:Y:S01]  /*d1c0*/  ULDC UR6, c[0x0][0x238] ;  /* 0x00008e0000067ab9 */ /* 0x000fe20000000800 */
[----:B------:R-:W-:Y:S01]  /*d1d0*/  PRMT R10, RZ, 0x7610, R10 ;  /* 0x00007610ff0a7816 */ /* 0x000fe2000000000a */
[----:B-----5:R4:W-:Y:S01]  /*d1e0*/  STL [R1+0xdb8], R0 ;  /* 0x000db80001007387 */ /* 0x0209e20000100800 */
[----:B------:R-:W-:Y:S01]  /*d1f0*/  PRMT R25, RZ, 0x7610, R25 ;  /* 0x00007610ff197816 */ /* 0x000fe20000000019 */
[----:B------:R-:W-:Y:S01]  /*d200*/  ULDC UR11, c[0x0][0x238] ;  /* 0x00008e00000b7ab9 */ /* 0x000fe20000000800 */
[----:B0-----:R-:W-:Y:S01]  /*d210*/  SHF.R.U32.HI R8, RZ, 0x4, R6 ;  /* 0x00000004ff087819 */ /* 0x001fe20000011606 */
[----:B------:R-:W-:Y:S03]  /*d220*/  STL [R1+0xda4], R24 ;  /* 0x000da41801007387 */ /* 0x000fe60000100800 */
[----:B------:R-:W-:Y:S01]  /*d230*/  SGXT.U32 R8, R8, 0x2 ;  /* 0x000000020808781a */ /* 0x000fe20000000000 */
[----:B------:R-:W-:Y:S01]  /*d240*/  STL [R1+0xdac], R24 ;  /* 0x000dac1801007387 */ /* 0x000fe20000100800 */
[----:B-1----:R-:W-:-:S02]  /*d250*/  SHF.R.U32.HI R23, RZ, 0x4, R18 ;  /* 0x00000004ff177819 */ /* 0x002fc40000011612 */
[C---:B------:R-:W-:Y:S01]  /*d260*/  LOP3.LUT R9, R8.reuse, 0x4, RZ, 0xfc, !PT ;  /* 0x0000000408097812 */ /* 0x040fe200078efcff */
[----:B------:R-:W-:Y:S01]  /*d270*/  STL [R1+0xdb0], R24 ;  /* 0x000db01801007387 */ /* 0x000fe20000100800 */
[----:B------:R-:W-:Y:S02]  /*d280*/  LOP3.LUT R8, R8, 0x8, RZ, 0xfc, !PT ;  /* 0x0000000808087812 */ /* 0x000fe400078efcff */
[----:B------:R-:W-:Y:S01]  /*d290*/  ISETP.GE.AND P4, PT, R9, UR7, PT ;  /* 0x0000000709007c0c */ /* 0x000fe2000bf86270 */
[----:B------:R0:W-:Y:S01]  /*d2a0*/  STL [R1+0xdb4], R24 ;  /* 0x000db41801007387 */ /* 0x0001e20000100800 */
[----:B------:R-:W-:Y:S02]  /*d2b0*/  ISETP.GE.AND P6, PT, R8, UR7, PT ;  /* 0x0000000708007c0c */ /* 0x000fe4000bfc6270 */
[----:B------:R-:W-:Y:S01]  /*d2c0*/  SGXT.U32 R23, R23, 0x2 ;  /* 0x000000021717781a */ /* 0x000fe20000000000 */
[----:B------:R-:W1:Y:S01]  /*d2d0*/  S2R R9, SR_TID.X ;  /* 0x0000000000097919 */ /* 0x000e620000002100 */
[----:B--2---:R-:W-:-:S02]  /*d2e0*/  SHF.R.U32.HI R16, RZ, 0x4, R16 ;  /* 0x00000004ff107819 */ /* 0x004fc40000011610 */
[C---:B------:R-:W-:Y:S01]  /*d2f0*/  LOP3.LUT R3, R23.reuse, 0x24, RZ, 0xfc, !PT ;  /* 0x0000002417037812 */ /* 0x040fe200078efcff */
[----:B------:R-:W-:Y:S01]  /*d300*/  STL [R1+0xd44], R29 ;  /* 0x000d441d01007387 */ /* 0x000fe20000100800 */
[----:B------:R-:W-:Y:S02]  /*d310*/  ISETP.GE.AND P3, PT, R23, UR7, PT ;  /* 0x0000000717007c0c */ /* 0x000fe4000bf66270 */
[----:B------:R-:W-:Y:S01]  /*d320*/  ISETP.GE.AND P2, PT, R3, UR7, PT ;  /* 0x0000000703007c0c */ /* 0x000fe2000bf46270 */
[C---:B------:R-:W-:Y:S01]  /*d330*/  IMAD R3, R23.reuse, UR10, RZ ;  /* 0x0000000a17037c24 */ /* 0x040fe2000f8e02ff */
[----:B------:R-:W-:Y:S01]  /*d340*/  SGXT.U32 R16, R16, 0x2 ;  /* 0x000000021010781a */ /* 0x000fe20000000000 */
[----:B------:R-:W-:Y:S01]  /*d350*/  STL [R1+0xd48], R29 ;  /* 0x000d481d01007387 */ /* 0x000fe20000100800 */
[----:B---3--:R-:W-:Y:S02]  /*d360*/  SHF.R.U32.HI R17, RZ, 0x4, R17 ;  /* 0x00000004ff117819 */ /* 0x008fe40000011611 */
[----:B------:R-:W-:Y:S01]  /*d370*/  LOP3.LUT R6, R23, 0x28, RZ, 0xfc, !PT ;  /* 0x0000002817067812 */ /* 0x000fe200078efcff */
[----:B------:R-:W-:Y:S01]  /*d380*/  STL [R1+0xd4c], R29 ;  /* 0x000d4c1d01007387 */ /* 0x000fe20000100800 */
[----:B------:R-:W-:-:S02]  /*d390*/  LOP3.LUT R19, R16, 0x10, RZ, 0xfc, !PT ;  /* 0x0000001010137812 */ /* 0x000fc400078efcff */
[----:B------:R-:W-:Y:S01]  /*d3a0*/  SHF.R.U32.HI R18, RZ, 0x4, R18 ;  /* 0x00000004ff127819 */ /* 0x000fe20000011612 */
[----:B------:R-:W-:Y:S01]  /*d3b0*/  STL [R1+0xd50], R29 ;  /* 0x000d501d01007387 */ /* 0x000fe20000100800 */
[----:B------:R-:W-:Y:S02]  /*d3c0*/  PRMT R4, RZ, 0x7610, R4 ;  /* 0x00007610ff047816 */ /* 0x000fe40000000004 */
[----:B------:R-:W-:Y:S01]  /*d3d0*/  LOP3.LUT R7, R23, 0x2c, RZ, 0xfc, !PT ;  /* 0x0000002c17077812 */ /* 0x000fe200078efcff */
[----:B------:R-:W-:Y:S01]  /*d3e0*/  STL [R1+0xd54], R29 ;  /* 0x000d541d01007387 */ /* 0x000fe20000100800 */
[----:B-1----:R-:W-:-:S03]  /*d3f0*/  SHF.R.U32.HI R8, RZ, 0x4, R9 ;  /* 0x00000004ff087819 */ /* 0x002fc60000011609 */
[----:B------:R-:W-:Y:S01]  /*d400*/  STL [R1+0xd58], R29 ;  /* 0x000d581d01007387 */ /* 0x000fe20000100800 */
[----:B------:R-:W-:Y:S02]  /*d410*/  SHF.R.U32.HI R14, RZ, 0x4, R9 ;  /* 0x00000004ff0e7819 */ /* 0x000fe40000011609 */
[----:B------:R-:W-:Y:S01]  /*d420*/  SGXT.U32 R8, R8, 0x2 ;  /* 0x000000020808781a */ /* 0x000fe20000000000 */
[----:B------:R-:W-:Y:S01]  /*d430*/  STL [R1+0xd5c], R29 ;  /* 0x000d5c1d01007387 */ /* 0x000fe20000100800 */
[----:B------:R-:W-:Y:S02]  /*d440*/  SGXT.U32 R14, R14, 0x2 ;  /* 0x000000020e0e781a */ /* 0x000fe40000000000 */
[----:B------:R-:W-:Y:S01]  /*d450*/  LOP3.LUT R12, R8, 0x4, RZ, 0xfc, !PT ;  /* 0x00000004080c7812 */ /* 0x000fe200078efcff */
[--C-:B------:R-:W-:Y:S01]  /*d460*/  IMAD.WIDE R8, R3, 0x2, R20.reuse ;  /* 0x0000000203087825 */ /* 0x100fe200078e0214 */
[C---:B------:R-:W-:Y:S01]  /*d470*/  LOP3.LUT R15, R14.reuse, 0xc, RZ, 0xfc, !PT ;  /* 0x0000000c0e0f7812 */ /* 0x040fe200078efcff */
[----:B------:R-:W-:Y:S01]  /*d480*/  STL [R1+0xd60], R29 ;  /* 0x000d601d01007387 */ /* 0x000fe20000100800 */
[----:B------:R-:W-:Y:S01]  /*d490*/  LOP3.LUT R14, R14, 0x8, RZ, 0xfc, !PT ;  /* 0x000000080e0e7812 */ /* 0x000fe200078efcff */
[----:B------:R-:W-:Y:S01]  /*d4a0*/  IMAD R12, R12, UR4, RZ ;  /* 0x000000040c0c7c24 */ /* 0x000fe2000f8e02ff */
[----:B------:R-:W-:Y:S01]  /*d4b0*/  ULDC UR4, c[0x0][0x238] ;  /* 0x00008e0000047ab9 */ /* 0x000fe20000000800 */
[----:B------:R-:W-:Y:S01]  /*d4c0*/  LOP3.LUT R16, R16, 0x14, RZ, 0xfc, !PT ;  /* 0x0000001410107812 */ /* 0x000fe200078efcff */
[----:B------:R1:W2:Y:S01]  /*d4d0*/  @!P3 LDG.E.U16 R11, desc[UR8][R8.64] ;  /* 0x00000008080bb981 */ /* 0x0002a2000c1e1500 */
[----:B------:R-:W-:Y:S01]  /*d4e0*/  IMAD R14, R14, UR4, RZ ;  /* 0x000000040e0e7c24 */ /* 0x000fe2000f8e02ff */
[----:B------:R-:W-:Y:S01]  /*d4f0*/  SGXT.U32 R17, R17, 0x2 ;  /* 0x000000021111781a */ /* 0x000fe20000000000 */
[----:B------:R-:W-:Y:S01]  /*d500*/  ULDC UR4, c[0x0][0x238] ;  /* 0x00008e0000047ab9 */ /* 0x000fe20000000800 */
[----:B------:R-:W-:Y:S01]  /*d510*/  ISETP.GE.AND P1, PT, R6, UR7, PT ;  /* 0x0000000706007c0c */ /* 0x000fe2000bf26270 */
[----:B------:R-:W-:Y:S01]  /*d520*/  IMAD.WIDE R12, R12, 0x2, R20 ;  /* 0x000000020c0c7825 */ /* 0x000fe200078e0214 */
[----:B------:R-:W-:Y:S01]  /*d530*/  ISETP.GE.AND P5, PT, R15, UR7, PT ;  /* 0x000000070f007c0c */ /* 0x000fe2000bfa6270 */
[----:B------:R-:W-:Y:S01]  /*d540*/  STL [R1+0xd64], R29 ;  /* 0x000d641d01007387 */ /* 0x000fe20000100800 */
[----:B------:R-:W-:Y:S01]  /*d550*/  PRMT R6, RZ, 0x7610, R6 ;  /* 0x00007610ff067816 */ /* 0x000fe20000000006 */
[----:B------:R-:W-:Y:S01]  /*d560*/  IMAD.WIDE R14, R14, 0x2, R20 ;  /* 0x000000020e0e7825 */ /* 0x000fe200078e0214 */
[----:B------:R-:W-:Y:S01]  /*d570*/  ISETP.GE.AND P3, PT, R16, UR7, PT ;  /* 0x0000000710007c0c */ /* 0x000fe2000bf66270 */
[----:B------:R-:W3:Y:S01]  /*d580*/  @!P4 LDG.E.U16 R5, desc[UR8][R12.64] ;  /* 0x000000080c05c981 */ /* 0x000ee2000c1e1500 */
[----:B------:R-:W-:-:S02]  /*d590*/  LOP3.LUT R16, R17, 0x18, RZ, 0xfc, !PT ;  /* 0x0000001811107812 */ /* 0x000fc400078efcff */
[----:B------:R-:W-:Y:S01]  /*d5a0*/  SGXT.U32 R18, R18, 0x2 ;  /* 0x000000021212781a */ /* 0x000fe20000000000 */
[----:B------:R-:W3:Y:S01]  /*d5b0*/  @!P6 LDG.E.U16 R6, desc[UR8][R14.64] ;  /* 0x000000080e06e981 */ /* 0x000ee2000c1e1500 */
[----:B------:R-:W-:Y:S02]  /*d5c0*/  ISETP.GE.AND P6, PT, R16, UR7, PT ;  /* 0x0000000710007c0c */ /* 0x000fe4000bfc6270 */
[----:B------:R-:W-:Y:S01]  /*d5d0*/  ISETP.GE.AND P0, PT, R7, UR7, PT ;  /* 0x0000000707007c0c */ /* 0x000fe2000bf06270 */
[----:B------:R-:W0:Y:S01]  /*d5e0*/  S2R R16, SR_TID.X ;  /* 0x0000000000107919 */ /* 0x000e220000002100 */
[----:B------:R-:W-:Y:S02]  /*d5f0*/  LOP3.LUT R17, R17, 0xc, RZ, 0xfc, !PT ;  /* 0x0000000c11117812 */ /* 0x000fe400078efcff */
[----:B------:R-:W-:Y:S01]  /*d600*/  PRMT R3, RZ, 0x7610, R3 ;  /* 0x00007610ff037816 */ /* 0x000fe20000000003 */
[----:B------:R-:W-:Y:S02]  /*d610*/  STL [R1+0xd68], R29 ;  /* 0x000d681d01007387 */ /* 0x000fe40000100800 */
[----:B------:R-:W-:Y:S01]  /*d620*/  IMAD R17, R17, UR4, RZ ;  /* 0x0000000411117c24 */ /* 0x000fe2000f8e02ff */
[----:B------:R-:W-:Y:S01]  /*d630*/  ISETP.GE.AND P4, PT, R19, UR7, PT ;  /* 0x0000000713007c0c */ /* 0x000fe2000bf86270 */
[----:B------:R-:W-:Y:S01]  /*d640*/  ULDC UR4, c[0x0][0x238] ;  /* 0x00008e0000047ab9 */ /* 0x000fe20000000800 */
[----:B------:R-:W-:Y:S01]  /*d650*/  LOP3.LUT R18, R18, 0x1c, RZ, 0xfc, !PT ;  /* 0x0000001c12127812 */ /* 0x000fe200078efcff */
[----:B-1----:R-:W-:Y:S01]  /*d660*/  IMAD.WIDE R8, R17, 0x2, R20 ;  /* 0x0000000211087825 */ /* 0x002fe200078e0214 */
[----:B----4-:R-:W-:Y:S01]  /*d670*/  PRMT R0, RZ, 0x7610, R0 ;  /* 0x00007610ff007816 */ /* 0x010fe20000000000 */
[----:B------:R-:W1:Y:S03]  /*d680*/  S2R R17, SR_TID.X ;  /* 0x0000000000117919 */ /* 0x000e660000002100 */
[----:B------:R4:W3:Y:S04]  /*d690*/  @!P5 LDG.E.U16 R25, desc[UR8][R8.64] ;  /* 0x000000080819d981 */ /* 0x0008e8000c1e1500 */
[----:B------:R-:W-:Y:S04]  /*d6a0*/  STL [R1+0xd6c], R29 ;  /* 0x000d6c1d01007387 */ /* 0x000fe80000100800 */
[----:B------:R-:W-:Y:S01]  /*d6b0*/  STL [R1+0xd74], R29 ;  /* 0x000d741d01007387 */ /* 0x000fe20000100800 */
[----:B0-----:R-:W-:-:S03]  /*d6c0*/  SHF.R.U32.HI R19, RZ, 0x4, R16 ;  /* 0x00000004ff137819 */ /* 0x001fc60000011610 */
[----:B------:R-:W-:Y:S01]  /*d6d0*/  STL [R1+0xd7c], R29 ;  /* 0x000d7c1d01007387 */ /* 0x000fe20000100800 */
[----:B------:R-:W-:-:S03]  /*d6e0*/  SGXT.U32 R19, R19, 0x2 ;  /* 0x000000021313781a */ /* 0x000fc60000000000 */
[----:B------:R-:W-:Y:S01]  /*d6f0*/  STL [R1+0xd84], R29 ;  /* 0x000d841d01007387 */ /* 0x000fe20000100800 */
[----:B------:R-:W-:-:S03]  /*d700*/  LOP3.LUT R16, R19, 0x10, RZ, 0xfc, !PT ;  /* 0x0000001013107812 */ /* 0x000fc600078efcff */
[----:B------:R-:W-:Y:S01]  /*d710*/  STL [R1+0xd88], R29 ;  /* 0x000d881d01007387 */ /* 0x000fe20000100800 */
[----:B------:R-:W-:Y:S01]  /*d720*/  LOP3.LUT R19, R19, 0x14, RZ, 0xfc, !PT ;  /* 0x0000001413137812 */ /* 0x000fe200078efcff */
[----:B------:R-:W-:Y:S01]  /*d730*/  IMAD R16, R16, UR5, RZ ;  /* 0x0000000510107c24 */ /* 0x000fe2000f8e02ff */
[----:B----4-:R-:W-:-:S03]  /*d740*/  PRMT R9, RZ, 0x7610, R9 ;  /* 0x00007610ff097816 */ /* 0x010fc60000000009 */
[----:B------:R-:W-:Y:S01]  /*d750*/  IMAD R19, R19, UR4, RZ ;  /* 0x0000000413137c24 */ /* 0x000fe2000f8e02ff */
[----:B------:R-:W-:Y:S01]  /*d760*/  ULDC UR4, c[0x0][0x238] ;  /* 0x00008e0000047ab9 */ /* 0x000fe20000000800 */
[----:B------:R-:W-:Y:S01]  /*d770*/  IMAD.WIDE R12, R16, 0x2, R20 ;  /* 0x00000002100c7825 */ /* 0x000fe200078e0214 */
[----:B-1----:R-:W-:Y:S01]  /*d780*/  SHF.R.U32.HI R16, RZ, 0x4, R17 ;  /* 0x00000004ff107819 */ /* 0x002fe20000011611 */
[----:B------:R-:W-:Y:S01]  /*d790*/  STL [R1+0xd90], R29 ;  /* 0x000d901d01007387 */ /* 0x000fe20000100800 */
[----:B------:R-:W-:Y:S01]  /*d7a0*/  ULDC UR5, c[0x0][0x238] ;  /* 0x00008e0000057ab9 */ /* 0x000fe20000000800 */
[----:B------:R-:W-:Y:S01]  /*d7b0*/  IMAD.WIDE R14, R19, 0x2, R20 ;  /* 0x00000002130e7825 */ /* 0x000fe200078e0214 */
[----:B------:R-:W-:Y:S01]  /*d7c0*/  SHF.R.U32.HI R19, RZ, 0x4, R17 ;  /* 0x00000004ff137819 */ /* 0x000fe20000011611 */
[----:B------:R-:W4:Y:S01]  /*d7d0*/  @!P4 LDG.E.U16 R10, desc[UR8][R12.64] ;  /* 0x000000080c0ac981 */ /* 0x000f22000c1e1500 */
[----:B------:R-:W-:Y:S02]  /*d7e0*/  SGXT.U32 R16, R16, 0x2 ;  /* 0x000000021010781a */ /* 0x000fe40000000000 */
[----:B------:R-:W-:Y:S01]  /*d7f0*/  SGXT.U32 R19, R19, 0x2 ;  /* 0x000000021313781a */ /* 0x000fe20000000000 */
[----:B------:R0:W4:Y:S01]  /*d800*/  @!P3 LDG.E.U16 R26, desc[UR8][R14.64] ;  /* 0x000000080e1ab981 */ /* 0x000122000c1e1500 */
[----:B------:R-:W-:-:S02]  /*d810*/  LOP3.LUT R16, R16, 0x18, RZ, 0xfc, !PT ;  /* 0x0000001810107812 */ /* 0x000fc400078efcff */
[C---:B------:R-:W-:Y:S01]  /*d820*/  LOP3.LUT R22, R19.reuse, 0x1c, RZ, 0xfc, !PT ;  /* 0x0000001c13167812 */ /* 0x040fe200078efcff */
[----:B------:R-:W-:Y:S02]  /*d830*/  STL [R1+0xd9c], R29 ;  /* 0x000d9c1d01007387 */ /* 0x000fe40000100800 */
[----:B------:R-:W-:Y:S01]  /*d840*/  IMAD R16, R16, UR4, RZ ;  /* 0x0000000410107c24 */ /* 0x000fe2000f8e02ff */
[----:B------:R-:W-:Y:S01]  /*d850*/  ISETP.GE.AND P3, PT, R22, UR7, PT ;  /* 0x0000000716007c0c */ /* 0x000fe2000bf66270 */
[----:B------:R-:W-:Y:S01]  /*d860*/  ULDC UR4, c[0x0][0x238] ;  /* 0x00008e0000047ab9 */ /* 0x000fe20000000800 */
[----:B------:R-:W-:Y:S01]  /*d870*/  LOP3.LUT R19, R19, 0x20, RZ, 0xfc, !PT ;  /* 0x0000002013137812 */ /* 0x000fe200078efcff */
[----:B------:R-:W-:Y:S01]  /*d880*/  IMAD R18, R18, UR4, RZ ;  /* 0x0000000412127c24 */ /* 0x000fe2000f8e02ff */
[----:B0-----:R-:W-:Y:S01]  /*d890*/  LOP3.LUT R14, R23, 0x20, RZ, 0xfc, !PT ;  /* 0x00000020170e7812 */ /* 0x001fe200078efcff */
[--C-:B------:R-:W-:Y:S01]  /*d8a0*/  IMAD.WIDE R16, R16, 0x2, R20.reuse ;  /* 0x0000000210107825 */ /* 0x100fe200078e0214 */
[----:B------:R-:W-:Y:S01]  /*d8b0*/  ISETP.GE.AND P4, PT, R19, UR7, PT ;  /* 0x0000000713007c0c */ /* 0x000fe2000bf86270 */
[----:B------:R-:W-:Y:S01]  /*d8c0*/  ULDC UR4, c[0x0][0x238] ;  /* 0x00008e0000047ab9 */ /* 0x000fe20000000800 */
[----:B------:R-:W-:Y:S01]  /*d8d0*/  STL [R1+0xda8], R29 ;  /* 0x000da81d01007387 */ /* 0x000fe20000100800 */
[----:B------:R-:W-:Y:S01]  /*d8e0*/  IMAD.WIDE R12, R18, 0x2, R20 ;  /* 0x00000002120c7825 */ /* 0x000fe200078e0214 */
[----:B------:R-:W-:-:S02]  /*d8f0*/  LOP3.LUT R19, R23, 0x24, RZ, 0xfc, !PT ;  /* 0x0000002417137812 */ /* 0x000fc400078efcff */
[----:B------:R0:W4:Y:S04]  /*d900*/  @!P6 LDG.E.U16 R9, desc[UR8][R16.64] ;  /* 0x000000081009e981 */ /* 0x000128000c1e1500 */
[----:B------:R1:W4:Y:S01]  /*d910*/  @!P3 LDG.E.U16 R4, desc[UR8][R12.64] ;  /* 0x000000080c04b981 */ /* 0x000322000c1e1500 */
[----:B------:R-:W-:Y:S01]  /*d920*/  IMAD R19, R19, UR6, RZ ;  /* 0x0000000613137c24 */ /* 0x000fe2000f8e02ff */
[----:B------:R-:W-:Y:S02]  /*d930*/  LOP3.LUT R22, R23, 0x2c, RZ, 0xfc, !PT ;  /* 0x0000002c17167812 */ /* 0x000fe400078efcff */
[----:B------:R-:W-:Y:S01]  /*d940*/  STL [R1+0xd38], R28 ;  /* 0x000d381c01007387 */ /* 0x000fe20000100800 */
[----:B0-----:R-:W-:Y:S01]  /*d950*/  IMAD.WIDE R16, R19, 0x2, R20 ;  /* 0x0000000213107825 */ /* 0x001fe200078e0214 */
[----:B------:R-:W-:-:S02]  /*d960*/  LOP3.LUT R18, R23, 0x28, RZ, 0xfc, !PT ;  /* 0x0000002817127812 */ /* 0x000fc400078efcff */
[----:B------:R-:W-:Y:S01]  /*d970*/  STL [R1+0xd3c], R28 ;  /* 0x000d3c1c01007387 */ /* 0x000fe20000100800 */
[----:B-1----:R-:W-:Y:S02]  /*d980*/  IMAD.MOV.U32 R13, RZ, RZ, R3 ;  /* 0x000000ffff0d7224 */ /* 0x002fe400078e0003 */
[----:B------:R-:W-:Y:S01]  /*d990*/  IMAD R22, R22, UR4, RZ ;  /* 0x0000000416167c24 */ /* 0x000fe2000f8e02ff */
[----:B------:R-:W-:Y:S04]  /*d9a0*/  STL [R1+0xd40], R28 ;  /* 0x000d401c01007387 */ /* 0x000fe80000100800 */
[----:B------:R-:W4:Y:S01]  /*d9b0*/  @!P2 LDG.E.U16 R13, desc[UR8][R16.64] ;  /* 0x00000008100da981 */ /* 0x000f22000c1e1500 */
[----:B------:R-:W-:-:S03]  /*d9c0*/  IMAD.WIDE R22, R22, 0x2, R20 ;  /* 0x0000000216167825 */ /* 0x000fc600078e0214 */
[----:B------:R-:W-:Y:S04]  /*d9d0*/  STL [R1+0xd70], R28 ;  /* 0x000d701c01007387 */ /* 0x000fe80000100800 */
[----:B------:R0:W4:Y:S04]  /*d9e0*/  @!P0 LDG.E.U16 R0, desc[UR8][R22.64] ;  /* 0x0000000816008981 */ /* 0x000128000c1e1500 */
[----:B------:R-:W-:Y:S04]  /*d9f0*/  STL [R1+0xd94], R28 ;  /* 0x000d941c01007387 */ /* 0x000fe80000100800 */
[----:B------:R-:W-:Y:S01]  /*da00*/  STL [R1+0xda0], R28 ;  /* 0x000da01c01007387 */ /* 0x000fe20000100800 */
[----:B------:R-:W-:-:S02]  /*da10*/  IMAD R14, R14, UR11, RZ ;  /* 0x0000000b0e0e7c24 */ /* 0x000fc4000f8e02ff */
[----:B------:R-:W-:Y:S01]  /*da20*/  IMAD R18, R18, UR5, RZ ;  /* 0x0000000512127c24 */ /* 0x000fe2000f8e02ff */
[----:B------:R-:W-:Y:S01]  /*da30*/  PRMT R8, RZ, 0x7610, R8 ;  /* 0x00007610ff087816 */ /* 0x000fe20000000008 */
[----:B------:R-:W-:Y:S01]  /*da40*/  IMAD.WIDE R14, R14, 0x2, R20 ;  /* 0x000000020e0e7825 */ /* 0x000fe200078e0214 */
[----:B------:R-:W-:-:S03]  /*da50*/  PRMT R7, RZ, 0x7610, R7 ;  /* 0x00007610ff077816 */ /* 0x000fc60000000007 */
[----:B------:R-:W-:Y:S01]  /*da60*/  IMAD.WIDE R18, R18, 0x2, R20 ;  /* 0x0000000212127825 */ /* 0x000fe200078e0214 */
[----:B------:R1:W4:Y:S01]  /*da70*/  @!P4 LDG.E.U16 R8, desc[UR8][R14.64] ;  /* 0x000000080e08c981 */ /* 0x000322000c1e1500 */
[----:B0-----:R-:W-:-:S03]  /*da80*/  PRMT R22, RZ, 0x7610, R22 ;  /* 0x00007610ff167816 */ /* 0x001fc60000000016 */
[----:B------:R0:W4:Y:S01]  /*da90*/  @!P1 LDG.E.U16 R7, desc[UR8][R18.64] ;  /* 0x0000000812079981 */ /* 0x000122000c1e1500 */
[----:B------:R-:W-:Y:S02]  /*daa0*/  PRMT R27, RZ, 0x7610, R27 ;  /* 0x00007610ff1b7816 */ /* 0x000fe4000000001b */
[----:B------:R-:W-:Y:S01]  /*dab0*/  PRMT R24, RZ, 0x7610, R24 ;  /* 0x00007610ff187816 */ /* 0x000fe20000000018 */
[----:B--2---:R-:W-:Y:S04]  /*dac0*/  STL [R1+0xd78], R11 ;  /* 0x000d780b01007387 */ /* 0x004fe80000100800 */
[----:B------:R-:W-:Y:S04]  /*dad0*/  STL [R1+0xd98], R11 ;  /* 0x000d980b01007387 */ /* 0x000fe80000100800 */
[----:B---3--:R-:W-:Y:S04]  /*dae0*/  STL [R1+0xd80], R5 ;  /* 0x000d800501007387 */ /* 0x008fe80000100800 */
[----:B------:R-:W-:Y:S04]  /*daf0*/  STL [R1+0xd8c], R6 ;  /* 0x000d8c0601007387 */ /* 0x000fe80000100800 */
[----:B------:R2:W-:Y:S02]  /*db00*/  STL.S16 [R1+0xc], R3 ;  /* 0x00000c0301007387 */ /* 0x0005e40000100600 */
[----:B--2---:R-:W2:Y:S02]  /*db10*/  S2R R3, SR_TID.X ;  /* 0x0000000000037919 */ /* 0x004ea40000002100 */
[----:B----4-:R3:W-:Y:S02]  /*db20*/  STL [R1], R4 ;  /* 0x0000000401007387 */ /* 0x0107e40000100800 */
[----:B---3--:R-:W3:Y:S02]  /*db30*/  S2R R4, SR_TID.X ;  /* 0x0000000000047919 */ /* 0x008ee40000002100 */
[----:B------:R2:W-:Y:S02]  /*db40*/  @!P2 STL [R1+0xc], R13 ;  /* 0x00000c0d0100a387 */ /* 0x0005e40000100800 */
[----:B--2---:R-:W-:-:S04]  /*db50*/  LOP3.LUT R13, R3, 0x3f, RZ, 0xc0, !PT ;  /* 0x0000003f030d7812 */ /* 0x004fc800078ec0ff */
[----:B------:R-:W-:Y:S02]  /*db60*/  ISETP.GE.AND P0, PT, R13, UR7, PT ;  /* 0x000000070d007c0c */ /* 0x000fe4000bf06270 */
[----:B---3--:R-:W-:-:S04]  /*db70*/  SHF.R.U32.HI R3, RZ, 0x4, R4 ;  /* 0x00000004ff037819 */ /* 0x008fc80000011604 */
[----:B------:R-:W-:Y:S02]  /*db80*/  SGXT.U32 R3, R3, 0x2 ;  /* 0x000000020303781a */ /* 0x000fe40000000000 */
[----:B------:R-:W-:Y:S02]  /*db90*/  SHF.R.U32.HI R13, RZ, 0x4, R4 ;  /* 0x00000004ff0d7819 */ /* 0x000fe40000011604 */
[C---:B------:R-:W-:Y:S02]  /*dba0*/  LOP3.LUT R12, R3.reuse, 0x38, RZ, 0xfc, !PT ;  /* 0x00000038030c7812 */ /* 0x040fe400078efcff */
[----:B------:R-:W-:Y:S01]  /*dbb0*/  LOP3.LUT R4, R3, 0x34, RZ, 0xfc, !PT ;  /* 0x0000003403047812 */ /* 0x000fe200078efcff */
[----:B------:R-:W-:Y:S01]  /*dbc0*/  VIADD R13, R13, 0x3c ;  /* 0x0000003c0d0d7836 */ /* 0x000fe20000000000 */
[C---:B------:R-:W-:Y:S02]  /*dbd0*/  ISETP.GE.AND P3, PT, R12.reuse, UR7, PT ;  /* 0x000000070c007c0c */ /* 0x040fe4000bf66270 */
[----:B------:R-:W-:Y:S01]  /*dbe0*/  LOP3.LUT R3, R3, 0x30, RZ, 0xfc, !PT ;  /* 0x0000003003037812 */ /* 0x000fe200078efcff */
[----:B------:R-:W-:Y:S01]  /*dbf0*/  IMAD R12, R12, UR10, RZ ;  /* 0x0000000a0c0c7c24 */ /* 0x000fe2000f8e02ff */
[C---:B------:R-:W-:Y:S01]  /*dc00*/  ISETP.GE.AND P2, PT, R4.reuse, UR7, PT ;  /* 0x0000000704007c0c */ /* 0x040fe2000bf46270 */
[----:B-1----:R-:W-:Y:S01]  /*dc10*/  IMAD R14, R4, UR10, RZ ;  /* 0x0000000a040e7c24 */ /* 0x002fe2000f8e02ff */
[C---:B------:R-:W-:Y:S01]  /*dc20*/  ISETP.GE.AND P1, PT, R3.reuse, UR7, PT ;  /* 0x0000000703007c0c */ /* 0x040fe2000bf26270 */
[----:B------:R-:W-:Y:S01]  /*dc30*/  IMAD R4, R3, UR10, RZ ;  /* 0x0000000a03047c24 */ /* 0x000fe2000f8e02ff */
[C---:B------:R-:W-:Y:S01]  /*dc40*/  ISETP.GE.AND P4, PT, R13.reuse, UR7, PT ;  /* 0x000000070d007c0c */ /* 0x040fe2000bf86270 */
[----:B------:R-:W-:-:S02]  /*dc50*/  IMAD R3, R13, UR10, RZ ;  /* 0x0000000a0d037c24 */ /* 0x000fc4000f8e02ff */
[--C-:B------:R-:W-:Y:S01]  /*dc60*/  IMAD.WIDE R12, R12, 0x2, R20.reuse ;  /* 0x000000020c0c7825 */ /* 0x100fe200078e0214 */
[----:B------:R1:W-:Y:S03]  /*dc70*/  STL [R1+0x14], R0 ;  /* 0x0000140001007387 */ /* 0x0003e60000100800 */
[--C-:B------:R-:W-:Y:S01]  /*dc80*/  IMAD.WIDE R14, R14, 0x2, R20.reuse ;  /* 0x000000020e0e7825 */ /* 0x100fe200078e0214 */
[----:B------:R2:W3:Y:S03]  /*dc90*/  @!P3 LDG.E.U16 R22, desc[UR8][R12.64] ;  /* 0x000000080c16b981 */ /* 0x0004e6000c1e1500 */
[----:B0-----:R-:W-:Y:S01]  /*dca0*/  IMAD.WIDE R18, R3, 0x2, R20 ;  /* 0x0000000203127825 */ /* 0x001fe200078e0214 */
[----:B------:R0:W4:Y:S04]  /*dcb0*/  @!P2 LDG.E.U16 R27, desc[UR8][R14.64] ;  /* 0x000000080e1ba981 */ /* 0x000128000c1e1500 */
[----:B-1----:R-:W3:Y:S04]  /*dcc0*/  LDL.LU R0, [R1+0xdb8] ;  /* 0x000db80001007983 */ /* 0x002ee80000300800 */
[----:B------:R-:W-:Y:S04]  /*dcd0*/  STL.64 [R1+0x690], R20 ;  /* 0x0006901401007387 */ /* 0x000fe80000100a00 */
[----:B------:R-:W2:Y:S04]  /*dce0*/  LDL R13, [R1+0x218] ;  /* 0x00021800010d7983 */ /* 0x000ea80000100800 */
[----:B------:R-:W3:Y:S04]  /*dcf0*/  LDL R14, [R1+0x21c] ;  /* 0x00021c00010e7983 */ /* 0x000ee80000100800 */
[----:B------:R-:W4:Y:S04]  /*dd00*/  @!P4 LDG.E.U16 R24, desc[UR8][R18.64] ;  /* 0x000000081218c981 */ /* 0x000f28000c1e1500 */
[----:B------:R-:W4:Y:S01]  /*dd10*/  LDL R15, [R1+0x220] ;  /* 0x00022000010f7983 */ /* 0x000f220000100800 */
[----:B------:R-:W-:Y:S01]  /*dd20*/  PRMT R23, RZ, 0x7610, R23 ;  /* 0x00007610ff177816 */ /* 0x000fe20000000017 */
[----:B------:R-:W-:-:S05]  /*dd30*/  IMAD.WIDE R16, R4, 0x2, R20 ;  /* 0x0000000204107825 */ /* 0x000fca00078e0214 */
[----:B------:R-:W4:Y:S01]  /*dd40*/  @!P1 LDG.E.U16 R23, desc[UR8][R16.64] ;  /* 0x0000000810179981 */ /* 0x000f22000c1e1500 */
[----:B------:R-:W-:Y:S01]  /*dd50*/  PRMT R28, RZ, 0x7610, R28 ;  /* 0x00007610ff1c7816 */ /* 0x000fe2000000001c */
[----:B------:R-:W-:Y:S01]  /*dd60*/  BAR.SYNC.DEFER_BLOCKING 0x0 ;  /* 0x0000000000007b1d */ /* 0x000fe20000010000 */
[C---:B--2---:R-:W-:Y:S01]  /*dd70*/  IADD3 RZ, P2, R13.reuse, R2, RZ ;  /* 0x000000020dff7210 */ /* 0x044fe20007f5e0ff */
[----:B------:R-:W-:-:S04]  /*dd80*/  IMAD.IADD R12, R13, 0x1, R2 ;  /* 0x000000010d0c7824 */ /* 0x000fc800078e0202 */
[----:B---3--:R-:W-:Y:S01]  /*dd90*/  IMAD.X R13, R14, 0x1, R0, P2 ;  /* 0x000000010e0d7824 */ /* 0x008fe200010e0600 */
[----:B----4-:R1:W-:Y:S01]  /*dda0*/  STL [R1+0x4], R24 ;  /* 0x0000041801007387 */ /* 0x0103e20000100800 */
[C---:B------:R-:W-:Y:S01]  /*ddb0*/  IADD3 RZ, P1, R15.reuse, R2, RZ ;  /* 0x000000020fff7210 */ /* 0x040fe20007f3e0ff */
[----:B0-----:R-:W-:Y:S02]  /*ddc0*/  IMAD.IADD R14, R15, 0x1, R2 ;  /* 0x000000010f0e7824 */ /* 0x001fe400078e0202 */
[----:B------:R-:W2:Y:S04]  /*ddd0*/  @!P0 LDG.E.U16 R28, desc[UR8][R12.64] ;  /* 0x000000080c1c8981 */ /* 0x000ea8000c1e1500 */
[----:B-1----:R-:W3:Y:S04]  /*dde0*/  LDL.LU R24, [R1+0xdb4] ;  /* 0x000db40001187983 */ /* 0x002ee80000300800 */
[----:B------:R-:W4:Y:S01]  /*ddf0*/  LDL R15, [R1+0x224] ;  /* 0x00022400010f7983 */ /* 0x000f220000100800 */
[----:B------:R-:W-:-:S03]  /*de00*/  PRMT R21, RZ, 0x7610, R21 ;  /* 0x00007610ff157816 */ /* 0x000fc60000000015 */
[----:B------:R-:W3:Y:S04]  /*de10*/  LDL R13, [R1+0x228] ;  /* 0x00022800010d7983 */ /* 0x000ee80000100800 */
[----:B--2---:R0:W-:Y:S01]  /*de20*/  STL [R1+0xc4], R28 ;  /* 0x0000c41c01007387 */ /* 0x0041e20000100800 */
[----:B----4-:R-:W-:Y:S01]  /*de30*/  IMAD.X R15, R15, 0x1, R0, P1 ;  /* 0x000000010f0f7824 */ /* 0x010fe200008e0600 */
[----:B---3--:R-:W-:Y:S02]  /*de40*/  PRMT R24, RZ, 0x7610, R24 ;  /* 0x00007610ff187816 */ /* 0x008fe40000000018 */
[----:B0-----:R-:W2:Y:S04]  /*de50*/  LDL R28, [R1+0x244] ;  /* 0x00024400011c7983 */ /* 0x001ea80000100800 */
[----:B------:R0:W3:Y:S04]  /*de60*/  @!P0 LDG.E.U16 R21, desc[UR8][R14.64] ;  /* 0x000000080e158981 */ /* 0x0000e8000c1e1500 */
[----:B------:R-:W4:Y:S04]  /*de70*/  LDL R14, [R1+0x22c] ;  /* 0x00022c00010e7983 */ /* 0x000f280000100800 */
[----:B------:R-:W2:Y:S01]  /*de80*/  LDL R15, [R1+0x230] ;  /* 0x00023000010f7983 */ /* 0x000ea20000100800 */
[C---:B------:R-:W-:Y:S01]  /*de90*/  IADD3 RZ, P2, R13.reuse, R2, RZ ;  /* 0x000000020dff7210 */ /* 0x040fe20007f5e0ff */
[----:B------:R-:W-:-:S04]  /*dea0*/  IMAD.IADD R12, R13, 0x1, R2 ;  /* 0x000000010d0c7824 */ /* 0x000fc800078e0202 */
[----:B----4-:R-:W-:Y:S01]  /*deb0*/  IMAD.X R13, R14, 0x1, R0, P2 ;  /* 0x000000010e0d7824 */ /* 0x010fe200010e0600 */
[C---:B--2---:R-:W-:Y:S01]  /*dec0*/  IADD3 RZ, P1, R15.reuse, R2, RZ ;  /* 0x000000020fff7210 */ /* 0x044fe20007f3e0ff */
[----:B0-----:R-:W-:-:S03]  /*ded0*/  IMAD.IADD R14, R15, 0x1, R2 ;  /* 0x000000010f0e7824 */ /* 0x001fc600078e0202 */
[----:B------:R-:W2:Y:S04]  /*dee0*/  @!P0 LDG.E.U16 R24, desc[UR8][R12.64] ;  /* 0x000000080c188981 */ /* 0x000ea8000c1e1500 */
[----:B------:R-:W4:Y:S01]  /*def0*/  LDL R15, [R1+0x234] ;  /* 0x00023400010f7983 */ /* 0x000f220000100800 */
[----:B------:R-:W-:-:S03]  /*df00*/  PRMT R11, RZ, 0x7610, R11 ;  /* 0x00007610ff0b7816 */ /* 0x000fc6000000000b */
[----:B--2---:R0:W-:Y:S01]  /*df10*/  STL [R1+0x24], R24 ;  /* 0x0000241801007387 */ /* 0x0041e20000100800 */
[----:B----4-:R-:W-:-:S05]  /*df20*/  IMAD.X R15, R15, 0x1, R0, P1 ;  /* 0x000000010f0f7824 */ /* 0x010fca00008e0600 */
[----:B------:R1:W2:Y:S04]  /*df30*/  @!P0 LDG.E.U16 R11, desc[UR8][R14.64] ;  /* 0x000000080e0b8981 */ /* 0x0002a8000c1e1500 */
[----:B0-----:R-:W4:Y:S04]  /*df40*/  LDL.LU R24, [R1+0xdb0] ;  /* 0x000db00001187983 */ /* 0x001f280000300800 */
[----:B------:R-:W3:Y:S04]  /*df50*/  LDL R13, [R1+0x238] ;  /* 0x00023800010d7983 */ /* 0x000ee80000100800 */
[----:B------:R-:W2:Y:S04]  /*df60*/  LDL R14, [R1+0x23c] ;  /* 0x00023c00010e7983 */ /* 0x000ea80000100800 */
[----:B------:R-:W2:Y:S01]  /*df70*/  LDL R15, [R1+0x240] ;  /* 0x00024000010f7983 */ /* 0x000ea20000100800 */
[----:B------:R-:W-:-:S02]  /*df80*/  PRMT R29, RZ, 0x7610, R29 ;  /* 0x00007610ff1d7816 */ /* 0x000fc4000000001d */
[----:B----4-:R-:W-:Y:S02]  /*df90*/  PRMT R24, RZ, 0x7610, R24 ;  /* 0x00007610ff187816 */ /* 0x010fe40000000018 */
[C---:B---3--:R-:W-:Y:S01]  /*dfa0*/  IADD3 RZ, P2, R13.reuse, R2, RZ ;  /* 0x000000020dff7210 */ /* 0x048fe20007f5e0ff */
[----:B------:R-:W-:-:S04]  /*dfb0*/  IMAD.IADD R12, R13, 0x1, R2 ;  /* 0x000000010d0c7824 */ /* 0x000fc800078e0202 */
[----:B--2---:R-:W-:Y:S01]  /*dfc0*/  IMAD.X R13, R14, 0x1, R0, P2 ;  /* 0x000000010e0d7824 */ /* 0x004fe200010e0600 */
[C---:B------:R-:W-:Y:S01]  /*dfd0*/  IADD3 RZ, P1, R15.reuse, R2, RZ ;  /* 0x000000020fff7210 */ /* 0x040fe20007f3e0ff */
[----:B-1----:R-:W-:-:S03]  /*dfe0*/  IMAD.IADD R14, R15, 0x1, R2 ;  /* 0x000000010f0e7824 */ /* 0x002fc600078e0202 */
[----:B------:R-:W2:Y:S01]  /*dff0*/  @!P0 LDG.E.U16 R24, desc[UR8][R12.64] ;  /* 0x000000080c188981 */ /* 0x000ea2000c1e1500 */
[----:B------:R-:W-:-:S05]  /*e000*/  IADD3.X R15, R28, R0, RZ, P1, !PT ;  /* 0x000000001c0f7210 */ /* 0x000fca0000ffe4ff */
[----:B------:R-:W3:Y:S04]  /*e010*/  @!P0 LDG.E.U16 R29, desc[UR8][R14.64] ;  /* 0x000000080e1d8981 */ /* 0x000ee8000c1e1500 */
[----:B------:R0:W-:Y:S04]  /*e020*/  STL [R1+0x38], R11 ;  /* 0x0000380b01007387 */ /* 0x0001e80000100800 */
[----:B------:R-:W4:Y:S04]  /*e030*/  LDL R28, [R1+0x258] ;  /* 0x00025800011c7983 */ /* 0x000f280000100800 */
[----:B0-----:R-:W4:Y:S04]  /*e040*/  LDL R11, [R1+0x254] ;  /* 0x00025400010b7983 */ /* 0x001f280000100800 */
[----:B--2---:R0:W-:Y:S04]  /*e050*/  STL [R1+0x74], R24 ;  /* 0x0000741801007387 */ /* 0x0041e80000100800 */
[----:B0-----:R-:W2:Y:S04]  /*e060*/  LDL.LU R24, [R1+0xdac] ;  /* 0x000dac0001187983 */ /* 0x001ea80000300800 */
[----:B------:R-:W4:Y:S04]  /*e070*/  LDL R13, [R1+0x248] ;  /* 0x00024800010d7983 */ /* 0x000f280000100800 */
[----:B---3--:R0:W-:Y:S04]  /*e080*/  STL [R1+0xa8], R29 ;  /* 0x0000a81d01007387 */ /* 0x0081e80000100800 */
[----:B0-----:R-:W3:Y:S04]  /*e090*/  LDL.LU R29, [R1+0xda8] ;  /* 0x000da800011d7983 */ /* 0x001ee80000300800 */
[----:B------:R-:W2:Y:S04]  /*e0a0*/  LDL R14, [R1+0x24c] ;  /* 0x00024c00010e7983 */ /* 0x000ea80000100800 */
[----:B------:R-:W3:Y:S01]  /*e0b0*/  LDL R15, [R1+0x250] ;  /* 0x00025000010f7983 */ /* 0x000ee20000100800 */
[----:B------:R-:W-:-:S02]  /*e0c0*/  PRMT R5, RZ, 0x7610, R5 ;  /* 0x00007610ff057816 */ /* 0x000fc40000000005 */
[C---:B----4-:R-:W-:Y:S01]  /*e0d0*/  IADD3 RZ, P2, R13.reuse, R2, RZ ;  /* 0x000000020dff7210 */ /* 0x050fe20007f5e0ff */
[----:B------:R-:W-:-:S04]  /*e0e0*/  IMAD.IADD R12, R13, 0x1, R2 ;  /* 0x000000010d0c7824 */ /* 0x000fc800078e0202 */
[----:B--2---:R-:W-:-:S05]  /*e0f0*/  IMAD.X R13, R14, 0x1, R0, P2 ;  /* 0x000000010e0d7824 */ /* 0x004fca00010e0600 */
[----:B------:R-:W2:Y:S04]  /*e100*/  @!P0 LDG.E.U16 R5, desc[UR8][R12.64] ;  /* 0x000000080c058981 */ /* 0x000ea8000c1e1500 */
[----:B------:R-:W4:Y:S01]  /*e110*/  LDL R12, [R1+0x25c] ;  /* 0x00025c00010c7983 */ /* 0x000f220000100800 */
[CC--:B---3--:R-:W-:Y:S01]  /*e120*/  IADD3 RZ, P1, R15.reuse, R2.reuse, RZ ;  /* 0x000000020fff7210 */ /* 0x0c8fe20007f3e0ff */
[----:B------:R-:W-:Y:S01]  /*e130*/  IMAD.IADD R14, R15, 0x1, R2 ;  /* 0x000000010f0e7824 */ /* 0x000fe200078e0202 */
[----:B------:R-:W-:Y:S01]  /*e140*/  PRMT R24, RZ, 0x7610, R24 ;  /* 0x00007610ff187816 */ /* 0x000fe20000000018 */
[----:B------:R-:W3:Y:S02]  /*e150*/  LDL R13, [R1+0x260] ;  /* 0x00026000010d7983 */ /* 0x000ee40000100800 */
[----:B------:R-:W-:Y:S01]  /*e160*/  IMAD.X R15, R11, 0x1, R0, P1 ;  /* 0x000000010b0f7824 */ /* 0x000fe200008e0600 */
[----:B------:R-:W-:Y:S01]  /*e170*/  IADD3 RZ, P2, R28, R2, RZ ;  /* 0x000000021cff7210 */ /* 0x000fe20007f5e0ff */
[----:B------:R-:W3:Y:S01]  /*e180*/  LDL R11, [R1+0x268] ;  /* 0x00026800010b7983 */ /* 0x000ee20000100800 */
[----:B------:R-:W-:-:S03]  /*e190*/  PRMT R29, RZ, 0x7610, R29 ;  /* 0x00007610ff1d7816 */ /* 0x000fc6000000001d */
[----:B------:R0:W3:Y:S02]  /*e1a0*/  @!P0 LDG.E.U16 R24, desc[UR8][R14.64] ;  /* 0x000000080e188981 */ /* 0x0000e4000c1e1500 */
[----:B0-----:R-:W-:Y:S02]  /*e1b0*/  IMAD.IADD R14, R28, 0x1, R2 ;  /* 0x000000011c0e7824 */ /* 0x001fe400078e0202 */
[----:B----4-:R-:W-:-:S05]  /*e1c0*/  IMAD.X R15, R12, 0x1, R0, P2 ;  /* 0x000000010c0f7824 */ /* 0x010fca00010e0600 */
[----:B------:R-:W4:Y:S04]  /*e1d0*/  @!P0 LDG.E.U16 R29, desc[UR8][R14.64] ;  /* 0x000000080e1d8981 */ /* 0x000f28000c1e1500 */
[----:B--2---:R0:W-:Y:S01]  /*e1e0*/  STL [R1+0xb8], R5 ;  /* 0x0000b80501007387 */ /* 0x0041e20000100800 */
[CC--:B---3--:R-:W-:Y:S01]  /*e1f0*/  IADD3 RZ, P1, R13.reuse, R2.reuse, RZ ;  /* 0x000000020dff7210 */ /* 0x0c8fe20007f3e0ff */
[----:B------:R-:W-:Y:S02]  /*e200*/  IMAD.IADD R12, R13, 0x1, R2 ;  /* 0x000000010d0c7824 */ /* 0x000fe400078e0202 */
[----:B0-----:R-:W2:Y:S04]  /*e210*/  LDL R5, [R1+0x274] ;  /* 0x0002740001057983 */ /* 0x001ea80000100800 */
[----:B------:R0:W-:Y:S04]  /*e220*/  STL [R1+0xc0], R24 ;  /* 0x0000c01801007387 */ /* 0x0001e80000100800 */
[----:B0-----:R-:W3:Y:S04]  /*e230*/  LDL.LU R24, [R1+0xda4] ;  /* 0x000da40001187983 */ /* 0x001ee80000300800 */
[----:B------:R-:W2:Y:S04]  /*e240*/  LDL.LU R28, [R1+0xda0] ;  /* 0x000da000011c7983 */ /* 0x000ea80000300800 */
[----:B------:R-:W2:Y:S04]  /*e250*/  LDL R13, [R1+0x264] ;  /* 0x00026400010d7983 */ /* 0x000ea80000100800 */
[----:B----4-:R0:W-:Y:S04]  /*e260*/  STL [R1+0xbc], R29 ;  /* 0x0000bc1d01007387 */ /* 0x0101e80000100800 */
[----:B0-----:R-:W4:Y:S04]  /*e270*/  LDL.LU R29, [R1+0xd9c] ;  /* 0x000d9c00011d7983 */ /* 0x001f280000300800 */
[----:B------:R-:W4:Y:S04]  /*e280*/  LDL R14, [R1+0x26c] ;  /* 0x00026c00010e7983 */ /* 0x000f280000100800 */
[----:B------:R-:W4:Y:S01]  /*e290*/  LDL R15, [R1+0x270] ;  /* 0x00027000010f7983 */ /* 0x000f220000100800 */
[----:B------:R-:W-:-:S02]  /*e2a0*/  IADD3 RZ, P2, R11, R2, RZ ;  /* 0x000000020bff7210 */ /* 0x000fc40007f5e0ff */
[----:B---3--:R-:W-:Y:S01]  /*e2b0*/  PRMT R24, RZ, 0x7610, R24 ;  /* 0x00007610ff187816 */ /* 0x008fe20000000018 */
[----:B--2---:R-:W-:Y:S01]  /*e2c0*/  IMAD.X R13, R13, 0x1, R0, P1 ;  /* 0x000000010d0d7824 */ /* 0x004fe200008e0600 */
[----:B------:R-:W-:-:S04]  /*e2d0*/  PRMT R28, RZ, 0x7610, R28 ;  /* 0x00007610ff1c7816 */ /* 0x000fc8000000001c */
[----:B------:R0:W2:Y:S02]  /*e2e0*/  @!P0 LDG.E.U16 R24, desc[UR8][R12.64] ;  /* 0x000000080c188981 */ /* 0x0000a4000c1e1500 */
[----:B0-----:R-:W-:Y:S02]  /*e2f0*/  IMAD.IADD R12, R11, 0x1, R2 ;  /* 0x000000010b0c7824 */ /* 0x001fe400078e0202 */
[----:B------:R-:W3:Y:S01]  /*e300*/  LDL.LU R11, [R1+0xd98] ;  /* 0x000d9800010b7983 */ /* 0x000ee20000300800 */
[----:B----4-:R-:W-:Y:S01]  /*e310*/  PRMT R29, RZ, 0x7610, R29 ;  /* 0x00007610ff1d7816 */ /* 0x010fe2000000001d */
[----:B------:R-:W-:Y:S01]  /*e320*/  IMAD.X R13, R14, 0x1, R0, P2 ;  /* 0x000000010e0d7824 */ /* 0x000fe200010e0600 */
[C---:B------:R-:W-:Y:S01]  /*e330*/  IADD3 RZ, P1, R15.reuse, R2, RZ ;  /* 0x000000020fff7210 */ /* 0x040fe20007f3e0ff */
[----:B------:R-:W-:-:S03]  /*e340*/  IMAD.IADD R14, R15, 0x1, R2 ;  /* 0x000000010f0e7824 */ /* 0x000fc600078e0202 */
[----:B------:R-:W4:Y:S01]  /*e350*/  @!P0 LDG.E.U16 R28, desc[UR8][R12.64] ;  /* 0x000000080c1c8981 */ /* 0x000f22000c1e1500 */
[----:B------:R-:W-:-:S03]  /*e360*/  IMAD.X R15, R5, 0x1, R0, P1 ;  /* 0x00000001050f7824 */ /* 0x000fc600008e0600 */
[----:B------:R-:W2:Y:S04]  /*e370*/  LDL R5, [R1+0x290] ;  /* 0x0002900001057983 */ /* 0x000ea80000100800 */
[----:B------:R-:W3:Y:S04]  /*e380*/  @!P0 LDG.E.U16 R29, desc[UR8][R14.64] ;  /* 0x000000080e1d8981 */ /* 0x000ee8000c1e1500 */
[----:B----4-:R0:W-:Y:S04]  /*e390*/  STL [R1+0x20], R28 ;  /* 0x0000201c01007387 */ /* 0x0101e80000100800 */
[----:B0-----:R-:W4:Y:S04]  /*e3a0*/  LDL.LU R28, [R1+0xd94] ;  /* 0x000d9400011c7983 */ /* 0x001f280000300800 */
[----:B------:R-:W2:Y:S04]  /*e3b0*/  LDL R13, [R1+0x278] ;  /* 0x00027800010d7983 */ /* 0x000ea80000100800 */
[----:B---3--:R0:W-:Y:S04]  /*e3c0*/  STL [R1+0x34], R29 ;  /* 0x0000341d01007387 */ /* 0x0081e80000100800 */
[----:B0-----:R-:W3:Y:S04]  /*e3d0*/  LDL.LU R29, [R1+0xd90] ;  /* 0x000d9000011d7983 */ /* 0x001ee80000300800 */
[----:B------:R-:W4:Y:S04]  /*e3e0*/  LDL R14, [R1+0x27c] ;  /* 0x00027c00010e7983 */ /* 0x000f280000100800 */
[----:B------:R-:W3:Y:S01]  /*e3f0*/  LDL R15, [R1+0x280] ;  /* 0x00028000010f7983 */ /* 0x000ee20000100800 */
[C---:B--2---:R-:W-:Y:S01]  /*e400*/  IADD3 RZ, P2, R13.reuse, R2, RZ ;  /* 0x000000020dff7210 */ /* 0x044fe20007f5e0ff */
[----:B------:R-:W-:-:S04]  /*e410*/  IMAD.IADD R12, R13, 0x1, R2 ;  /* 0x000000010d0c7824 */ /* 0x000fc800078e0202 */
[----:B----4-:R-:W-:Y:S01]  /*e420*/  IMAD.X R13, R14, 0x1, R0, P2 ;  /* 0x000000010e0d7824 */ /* 0x010fe200010e0600 */
[C---:B---3--:R-:W-:Y:S01]  /*e430*/  IADD3 RZ, P1, R15.reuse, R2, RZ ;  /* 0x000000020fff7210 */ /* 0x048fe20007f3e0ff */
[----:B------:R-:W-:Y:S02]  /*e440*/  IMAD.IADD R14, R15, 0x1, R2 ;  /* 0x000000010f0e7824 */ /* 0x000fe400078e0202 */
[----:B------:R-:W2:Y:S01]  /*e450*/  LDL R15, [R1+0x284] ;  /* 0x00028400010f7983 */ /* 0x000ea20000100800 */
[----:B------:R-:W-:Y:S02]  /*e460*/  PRMT R28, RZ, 0x7610, R28 ;  /* 0x00007610ff1c7816 */ /* 0x000fe4000000001c */
[----:B------:R-:W-:-:S04]  /*e470*/  PRMT R6, RZ, 0x7610, R6 ;  /* 0x00007610ff067816 */ /* 0x000fc80000000006 */
[----:B------:R-:W3:Y:S04]  /*e480*/  @!P0 LDG.E.U16 R28, desc[UR8][R12.64] ;  /* 0x000000080c1c8981 */ /* 0x000ee8000c1e1500 */
[----:B------:R-:W4:Y:S01]  /*e490*/  LDL R13, [R1+0x288] ;  /* 0x00028800010d7983 */ /* 0x000f220000100800 */
[----:B--2---:R-:W-:-:S05]  /*e4a0*/  IADD3.X R15, R15, R0, RZ, P1, !PT ;  /* 0x000000000f0f7210 */ /* 0x004fca0000ffe4ff */
[----:B------:R-:W2:Y:S04]  /*e4b0*/  @!P0 LDG.E.U16 R6, desc[UR8][R14.64] ;  /* 0x000000080e068981 */ /* 0x000ea8000c1e1500 */
[----:B---3--:R0:W-:Y:S04]  /*e4c0*/  STL [R1+0x6c], R28 ;  /* 0x00006c1c01007387 */ /* 0x0081e80000100800 */
[----:B0-----:R-:W3:Y:S04]  /*e4d0*/  LDL R28, [R1+0x29c] ;  /* 0x00029c00011c7983 */ /* 0x001ee80000100800 */
[----:B--2---:R0:W-:Y:S04]  /*e4e0*/  STL [R1+0x9c], R6 ;  /* 0x00009c0601007387 */ /* 0x0041e80000100800 */
[----:B0-----:R-:W2:Y:S04]  /*e4f0*/  LDL.LU R6, [R1+0xd8c] ;  /* 0x000d8c0001067983 */ /* 0x001ea80000300800 */
[----:B------:R-:W3:Y:S01]  /*e500*/  LDL R15, [R1+0x28c] ;  /* 0x00028c00010f7983 */ /* 0x000ee20000100800 */
[CC--:B----4-:R-:W-:Y:S01]  /*e510*/  IADD3 RZ, P2, R13.reuse, R2.reuse, RZ ;  /* 0x000000020dff7210 */ /* 0x0d0fe20007f5e0ff */
[----:B------:R-:W-:Y:S01]  /*e520*/  IMAD.IADD R12, R13, 0x1, R2 ;  /* 0x000000010d0c7824 */ /* 0x000fe200078e0202 */
[----:B------:R-:W-:-:S03]  /*e530*/  IADD3 RZ, P1, R5, R2, RZ ;  /* 0x0000000205ff7210 */ /* 0x000fc60007f3e0ff */
[----:B---3--:R-:W-:Y:S02]  /*e540*/  IMAD.X R13, R15, 0x1, R0, P2 ;  /* 0x000000010f0d7824 */ /* 0x008fe400010e0600 */
[----:B------:R-:W3:Y:S01]  /*e550*/  LDL R15, [R1+0x294] ;  /* 0x00029400010f7983 */ /* 0x000ee20000100800 */
[----:B------:R-:W-:Y:S01]  /*e560*/  PRMT R11, RZ, 0x7610, R11 ;  /* 0x00007610ff0b7816 */ /* 0x000fe2000000000b */
[----:B------:R-:W-:Y:S01]  /*e570*/  IMAD.IADD R14, R5, 0x1, R2 ;  /* 0x00000001050e7824 */ /* 0x000fe200078e0202 */
[----:B------:R-:W-:Y:S01]  /*e580*/  PRMT R29, RZ, 0x7610, R29 ;  /* 0x00007610ff1d7816 */ /* 0x000fe2000000001d */
[----:B------:R-:W4:Y:S04]  /*e590*/  LDL R5, [R1+0x2a8] ;  /* 0x0002a80001057983 */ /* 0x000f280000100800 */
[----:B------:R-:W2:Y:S04]  /*e5a0*/  @!P0 LDG.E.U16 R11, desc[UR8][R12.64] ;  /* 0x000000080c0b8981 */ /* 0x000ea8000c1e1500 */
[----:B------:R-:W4:Y:S04]  /*e5b0*/  LDL R12, [R1+0x298] ;  /* 0x00029800010c7983 */ /* 0x000f280000100800 */
[----:B------:R-:W4:Y:S01]  /*e5c0*/  LDL R13, [R1+0x2a0] ;  /* 0x0002a000010d7983 */ /* 0x000f220000100800 */
[----:B---3--:R-:W-:-:S05]  /*e5d0*/  IMAD.X R15, R15, 0x1, R0, P1 ;  /* 0x000000010f0f7824 */ /* 0x008fca00008e0600 */
[----:B------:R-:W3:Y:S04]  /*e5e0*/  @!P0 LDG.E.U16 R29, desc[UR8][R14.64] ;  /* 0x000000080e1d8981 */ /* 0x000ee8000c1e1500 */
[----:B--2---:R0:W-:Y:S04]  /*e5f0*/  STL [R1+0xac], R11 ;  /* 0x0000ac0b01007387 */ /* 0x0041e80000100800 */
[----:B0-----:R-:W2:Y:S04]  /*e600*/  LDL R11, [R1+0x2b0] ;  /* 0x0002b000010b7983 */ /* 0x001ea80000100800 */
[----:B---3--:R0:W-:Y:S04]  /*e610*/  STL [R1+0xb4], R29 ;  /* 0x0000b41d01007387 */ /* 0x0081e80000100800 */
[----:B0-----:R-:W3:Y:S01]  /*e620*/  LDL.LU R29, [R1+0xd88] ;  /* 0x000d8800011d7983 */ /* 0x001ee20000300800 */
[CC--:B----4-:R-:W-:Y:S01]  /*e630*/  IADD3 RZ, P2, R12.reuse, R2.reuse, RZ ;  /* 0x000000020cff7210 */ /* 0x0d0fe20007f5e0ff */
[--C-:B------:R-:W-:Y:S01]  /*e640*/  IMAD.IADD R14, R12, 0x1, R2.reuse ;  /* 0x000000010c0e7824 */ /* 0x100fe200078e0202 */
[C---:B------:R-:W-:Y:S01]  /*e650*/  IADD3 RZ, P1, R13.reuse, R2, RZ ;  /* 0x000000020dff7210 */ /* 0x040fe20007f3e0ff */
[----:B------:R-:W-:-:S02]  /*e660*/  IMAD.IADD R12, R13, 0x1, R2 ;  /* 0x000000010d0c7824 */ /* 0x000fc400078e0202 */
[----:B------:R-:W-:Y:S01]  /*e670*/  IMAD.X R15, R28, 0x1, R0, P2 ;  /* 0x000000011c0f7824 */ /* 0x000fe200010e0600 */
[----:B------:R-:W4:Y:S01]  /*e680*/  LDL R13, [R1+0x2a4] ;  /* 0x0002a400010d7983 */ /* 0x000f220000100800 */
[----:B------:R-:W-:-:S03]  /*e690*/  PRMT R18, RZ, 0x7610, R18 ;  /* 0x00007610ff127816 */ /* 0x000fc60000000012 */
[----:B------:R-:W2:Y:S01]  /*e6a0*/  LDL R28, [R1+0x2b8] ;  /* 0x0002b800011c7983 */ /* 0x000ea20000100800 */
[----:B---3--:R-:W-:-:S06]  /*e6b0*/  PRMT R29, RZ, 0x7610, R29 ;  /* 0x00007610ff1d7816 */ /* 0x008fcc000000001d */
[----:B------:R-:W3:Y:S01]  /*e6c0*/  @!P0 LDG.E.U16 R29, desc[UR8][R14.64] ;  /* 0x000000080e1d8981 */ /* 0x000ee2000c1e1500 */
[----:B----4-:R-:W-:Y:S01]  /*e6d0*/  IMAD.X R13, R13, 0x1, R0, P1 ;  /* 0x000000010d0d7824 */ /* 0x010fe200008e0600 */
[----:B------:R-:W-:-:S04]  /*e6e0*/  IADD3 RZ, P1, R5, R2, RZ ;  /* 0x0000000205ff7210 */ /* 0x000fc80007f3e0ff */
[----:B------:R0:W4:Y:S02]  /*e6f0*/  @!P0 LDG.E.U16 R18, desc[UR8][R12.64] ;  /* 0x000000080c128981 */ /* 0x000124000c1e1500 */
[----:B0-----:R-:W-:Y:S02]  /*e700*/  IMAD.IADD R12, R5, 0x1, R2 ;  /* 0x00000001050c7824 */ /* 0x001fe400078e0202 */
[----:B---3--:R0:W-:Y:S04]  /*e710*/  STL [R1+0xb0], R29 ;  /* 0x0000b01d01007387 */ /* 0x0081e80000100800 */
[----:B0-----:R-:W3:Y:S04]  /*e720*/  LDL.LU R29, [R1+0xd84] ;  /* 0x000d8400011d7983 */ /* 0x001ee80000300800 */
[----:B------:R-:W4:Y:S04]  /*e730*/  LDL.LU R5, [R1+0xd80] ;  /* 0x000d800001057983 */ /* 0x000f280000300800 */
[----:B------:R-:W2:Y:S01]  /*e740*/  LDL R13, [R1+0x2ac] ;  /* 0x0002ac00010d7983 */ /* 0x000ea20000100800 */
[----:B---3--:R-:W-:Y:S01]  /*e750*/  PRMT R29, RZ, 0x7610, R29 ;  /* 0x00007610ff1d7816 */ /* 0x008fe2000000001d */
[----:B--2---:R-:W-:-:S05]  /*e760*/  IMAD.X R13, R13, 0x1, R0, P1 ;  /* 0x000000010d0d7824 */ /* 0x004fca00008e0600 */
[----:B------:R0:W2:Y:S01]  /*e770*/  @!P0 LDG.E.U16 R29, desc[UR8][R12.64] ;  /* 0x000000080c1d8981 */ /* 0x0000a2000c1e1500 */
[C---:B------:R-:W-:Y:S01]  /*e780*/  IADD3 RZ, P1, R11.reuse, R2, RZ ;  /* 0x000000020bff7210 */ /* 0x040fe20007f3e0ff */
[----:B0-----:R-:W-:Y:S02]  /*e790*/  IMAD.IADD R12, R11, 0x1, R2 ;  /* 0x000000010b0c7824 */ /* 0x001fe400078e0202 */
[----:B--2---:R0:W-:Y:S04]  /*e7a0*/  STL [R1+0x18], R29 ;  /* 0x0000181d01007387 */ /* 0x0041e80000100800 */
[----:B0-----:R-:W2:Y:S04]  /*e7b0*/  LDL.LU R29, [R1+0xd7c] ;  /* 0x000d7c00011d7983 */ /* 0x001ea80000300800 */
[----:B------:R-:W3:Y:S04]  /*e7c0*/  LDL.LU R11, [R1+0xd78] ;  /* 0x000d7800010b7983 */ /* 0x000ee80000300800 */
[----:B------:R-:W4:Y:S01]  /*e7d0*/  LDL R13, [R1+0x2b4] ;  /* 0x0002b400010d7983 */ /* 0x000f220000100800 */
[----:B--2---:R-:W-:Y:S01]  /*e7e0*/  PRMT R29, RZ, 0x7610, R29 ;  /* 0x00007610ff1d7816 */ /* 0x004fe2000000001d */
[----:B----4-:R-:W-:-:S05]  /*e7f0*/  IMAD.X R13, R13, 0x1, R0, P1 ;  /* 0x000000010d0d7824 */ /* 0x010fca00008e0600 */
[----:B------:R0:W2:Y:S01]  /*e800*/  @!P0 LDG.E.U16 R29, desc[UR8][R12.64] ;  /* 0x000000080c1d8981 */ /* 0x0000a2000c1e1500 */
[C---:B------:R-:W-:Y:S01]  /*e810*/  IADD3 RZ, P1, R28.reuse, R2, RZ ;  /* 0x000000021cff7210 */ /* 0x040fe20007f3e0ff */
[----:B0-----:R-:W-:Y:S02]  /*e820*/  IMAD.IADD R12, R28, 0x1, R2 ;  /* 0x000000011c0c7824 */ /* 0x001fe400078e0202 */
[----:B--2---:R0:W-:Y:S04]  /*e830*/  STL [R1+0x30], R29 ;  /* 0x0000301d01007387 */ /* 0x0041e80000100800 */
[----:B0-----:R-:W2:Y:S04]  /*e840*/  LDL.LU R29, [R1+0xd74] ;  /* 0x000d7400011d7983 */ /* 0x001ea80000300800 */
[----:B------:R-:W4:Y:S04]  /*e850*/  LDL.LU R28, [R1+0xd70] ;  /* 0x000d7000011c7983 */ /* 0x000f280000300800 */
[----:B------:R-:W3:Y:S01]  /*e860*/  LDL R13, [R1+0x2bc] ;  /* 0x0002bc00010d7983 */ /* 0x000ee20000100800 */
[----:B--2---:R-:W-:Y:S01]  /*e870*/  PRMT R29, RZ, 0x7610, R29 ;  /* 0x00007610ff1d7816 */ /* 0x004fe2000000001d */
[----:B---3--:R-:W-:-:S05]  /*e880*/  IMAD.X R13, R13, 0x1, R0, P1 ;  /* 0x000000010d0d7824 */ /* 0x008fca00008e0600 */
[----:B------:R-:W2:Y:S04]  /*e890*/  @!P0 LDG.E.U16 R29, desc[UR8][R12.64] ;  /* 0x000000080c1d8981 */ /* 0x000ea8000c1e1500 */
[----:B--2---:R0:W-:Y:S04]  /*e8a0*/  STL [R1+0x58], R29 ;  /* 0x0000581d01007387 */ /* 0x0041e80000100800 */
[----:B0-----:R-:W2:Y:S04]  /*e8b0*/  LDL.LU R29, [R1+0xd6c] ;  /* 0x000d6c00011d7983 */ /* 0x001ea80000300800 */
[----:B------:R-:W3:Y:S02]  /*e8c0*/  LDL R13, [R1+0x2c0] ;  /* 0x0002c000010d7983 */ /* 0x000ee40000100800 */
[C---:B---3--:R-:W-:Y:S01]  /*e8d0*/  IADD3 RZ, P1, R13.reuse, R2, RZ ;  /* 0x000000020dff7210 */ /* 0x048fe20007f3e0ff */
[----:B------:R-:W-:-:S02]  /*e8e0*/  IMAD.IADD R12, R13, 0x1, R2 ;  /* 0x000000010d0c7824 */ /* 0x000fc400078e0202 */
[----:B------:R-:W3:Y:S01]  /*e8f0*/  LDL R13, [R1+0x2c4] ;  /* 0x0002c400010d7983 */ /* 0x000ee20000100800 */
[----:B--2---:R-:W-:Y:S02]  /*e900*/  PRMT R29, RZ, 0x7610, R29 ;  /* 0x00007610ff1d7816 */ /* 0x004fe4000000001d */
[----:B---3--:R-:W-:-:S05]  /*e910*/  IADD3.X R13, R13, R0, RZ, P1, !PT ;  /* 0x000000000d0d7210 */ /* 0x008fca0000ffe4ff */
[----:B------:R-:W2:Y:S04]  /*e920*/  @!P0 LDG.E.U16 R29, desc[UR8][R12.64] ;  /* 0x000000080c1d8981 */ /* 0x000ea8000c1e1500 */
[----:B--2---:R0:W-:Y:S04]  /*e930*/  STL [R1+0x8c], R29 ;  /* 0x00008c1d01007387 */ /* 0x0041e80000100800 */
[----:B0-----:R-:W2:Y:S04]  /*e940*/  LDL.LU R29, [R1+0xd68] ;  /* 0x000d6800011d7983 */ /* 0x001ea80000300800 */
[----:B------:R-:W3:Y:S02]  /*e950*/  LDL R13, [R1+0x2c8] ;  /* 0x0002c800010d7983 */ /* 0x000ee40000100800 */
[C---:B---3--:R-:W-:Y:S01]  /*e960*/  IADD3 RZ, P1, R13.reuse, R2, RZ ;  /* 0x000000020dff7210 */ /* 0x048fe20007f3e0ff */
[----:B------:R-:W-:-:S02]  /*e970*/  IMAD.IADD R12, R13, 0x1, R2 ;  /* 0x000000010d0c7824 */ /* 0x000fc400078e0202 */
        /* <DEDUP_REMOVED lines=28> */
[----:B------:R-:W-:Y:S01]  /*eb40*/  PRMT R16, RZ, 0x7610, R16 ;  /* 0x00007610ff107816 */ /* 0x000fe20000000010 */
[----:B---3--:R-:W-:-:S05]  /*eb50*/  IMAD.X R13, R13, 0x1, R0, P1 ;  /* 0x000000010d0d7824 */ /* 0x008fca00008e0600 */
[----:B------:R0:W3:Y:S04]  /*eb60*/  @!P0 LDG.E.U16 R16, desc[UR8][R12.64] ;  /* 0x000000080c108981 */ /* 0x0000e8000c1e1500 */
[----:B------:R-:W4:Y:S02]  /*eb70*/  LDL R13, [R1+0x2e8] ;  /* 0x0002e800010d7983 */ /* 0x000f240000100800 */
[C---:B----4-:R-:W-:Y:S01]  /*eb80*/  IADD3 RZ, P1, R13.reuse, R2, RZ ;  /* 0x000000020dff7210 */ /* 0x050fe20007f3e0ff */
[----:B0-----:R-:W-:Y:S02]  /*eb90*/  IMAD.IADD R12, R13, 0x1, R2 ;  /* 0x000000010d0c7824 */ /* 0x001fe400078e0202 */
[----:B------:R-:W4:Y:S01]  /*eba0*/  LDL R13, [R1+0x2ec] ;  /* 0x0002ec00010d7983 */ /* 0x000f220000100800 */
[----:B------:R-:W-:Y:S01]  /*ebb0*/  PRMT R20, RZ, 0x7610, R20 ;  /* 0x00007610ff147816 */ /* 0x000fe20000000014 */
[----:B----4-:R-:W-:-:S05]  /*ebc0*/  IMAD.X R13, R13, 0x1, R0, P1 ;  /* 0x000000010d0d7824 */ /* 0x010fca00008e0600 */
[----:B------:R0:W4:Y:S04]  /*ebd0*/  @!P0 LDG.E.U16 R20, desc[UR8][R12.64] ;  /* 0x000000080c148981 */ /* 0x000128000c1e1500 */
[----:B------:R-:W2:Y:S02]  /*ebe0*/  LDL R13, [R1+0x2f0] ;  /* 0x0002f000010d7983 */ /* 0x000ea40000100800 */
[C---:B--2---:R-:W-:Y:S01]  /*ebf0*/  IADD3 RZ, P1, R13.reuse, R2, RZ ;  /* 0x000000020dff7210 */ /* 0x044fe20007f3e0ff */
[----:B0-----:R-:W-:Y:S02]  /*ec00*/  IMAD.IADD R12, R13, 0x1, R2 ;  /* 0x000000010d0c7824 */ /* 0x001fe400078e0202 */
[----:B------:R-:W2:Y:S01]  /*ec10*/  LDL R13, [R1+0x2f4] ;  /* 0x0002f400010d7983 */ /* 0x000ea20000100800 */
[----:B------:R-:W-:Y:S01]  /*ec20*/  PRMT R29, RZ, 0x7610, R29 ;  /* 0x00007610ff1d7816 */ /* 0x000fe2000000001d */
[----:B--2---:R-:W-:-:S05]  /*ec30*/  IMAD.X R13, R13, 0x1, R0, P1 ;  /* 0x000000010d0d7824 */ /* 0x004fca00008e0600 */
        /* <DEDUP_REMOVED lines=59> */
[----:B--2---:R-:W-:Y:S01]  /*eff0*/  PRMT R29, RZ, 0x7610, R29 ;  /* 0x00007610ff1d7816 */ /* 0x004fe2000000001d */
[----:B----4-:R-:W-:-:S05]  /*f000*/  IMAD.X R13, R13, 0x1, R0, P1 ;  /* 0x000000010d0d7824 */ /* 0x010fca00008e0600 */
[----:B------:R0:W2:Y:S04]  /*f010*/  @!P0 LDG.E.U16 R29, desc[UR8][R12.64] ;  /* 0x000000080c1d8981 */ /* 0x0000a8000c1e1500 */
[----:B------:R-:W4:Y:S02]  /*f020*/  LDL R13, [R1+0x330] ;  /* 0x00033000010d7983 */ /* 0x000f240000100800 */
[C---:B----4-:R-:W-:Y:S01]  /*f030*/  IADD3 RZ, P1, R13.reuse, R2, RZ ;  /* 0x000000020dff7210 */ /* 0x050fe20007f3e0ff */
[----:B0-----:R-:W-:Y:S02]  /*f040*/  IMAD.IADD R12, R13, 0x1, R2 ;  /* 0x000000010d0c7824 */ /* 0x001fe400078e0202 */
[----:B------:R-:W4:Y:S01]  /*f050*/  LDL R13, [R1+0x334] ;  /* 0x00033400010d7983 */ /* 0x000f220000100800 */
[----:B------:R-:W-:Y:S01]  /*f060*/  PRMT R15, RZ, 0x7610, R15 ;  /* 0x00007610ff0f7816 */ /* 0x000fe2000000000f */
[----:B----4-:R-:W-:-:S05]  /*f070*/  IMAD.X R13, R13, 0x1, R0, P1 ;  /* 0x000000010d0d7824 */ /* 0x010fca00008e0600 */
[----:B------:R-:W4:Y:S04]  /*f080*/  @!P0 LDG.E.U16 R15, desc[UR8][R12.64] ;  /* 0x000000080c0f8981 */ /* 0x000f28000c1e1500 */
[----:B------:R-:W3:Y:S04]  /*f090*/  LDL R13, [R1+0x338] ;  /* 0x00033800010d7983 */ /* 0x000ee80000100800 */
[----:B----4-:R0:W-:Y:S01]  /*f0a0*/  STL [R1+0x28], R15 ;  /* 0x0000280f01007387 */ /* 0x0101e20000100800 */
[C---:B---3--:R-:W-:Y:S01]  /*f0b0*/  IADD3 RZ, P1, R13.reuse, R2, RZ ;  /* 0x000000020dff7210 */ /* 0x048fe20007f3e0ff */
[----:B------:R-:W-:Y:S01]  /*f0c0*/  IMAD.IADD R12, R13, 0x1, R2 ;  /* 0x000000010d0c7824 */ /* 0x000fe200078e0202 */
[----:B------:R-:W-:Y:S01]  /*f0d0*/  PRMT R28, RZ, 0x7610, R28 ;  /* 0x00007610ff1c7816 */ /* 0x000fe2000000001c */
[----:B------:R-:W3:Y:S04]  /*f0e0*/  LDL R13, [R1+0x33c] ;  /* 0x00033c00010d7983 */ /* 0x000ee80000100800 */
[----:B0-----:R-:W4:Y:S01]  /*f0f0*/  LDL R15, [R1+0x354] ;  /* 0x00035400010f7983 */ /* 0x001f220000100800 */
[----:B---3--:R-:W-:-:S05]  /*f100*/  IMAD.X R13, R13, 0x1, R0, P1 ;  /* 0x000000010d0d7824 */ /* 0x008fca00008e0600 */
[----:B------:R-:W3:Y:S04]  /*f110*/  @!P0 LDG.E.U16 R28, desc[UR8][R12.64] ;  /* 0x000000080c1c8981 */ /* 0x000ee8000c1e1500 */
[----:B---3--:R0:W-:Y:S04]  /*f120*/  STL [R1+0x50], R28 ;  /* 0x0000501c01007387 */ /* 0x0081e80000100800 */
[----:B0-----:R-:W3:Y:S04]  /*f130*/  LDL.LU R28, [R1+0xd40] ;  /* 0x000d4000011c7983 */ /* 0x001ee80000300800 */
[----:B------:R-:W2:Y:S02]  /*f140*/  LDL R13, [R1+0x340] ;  /* 0x00034000010d7983 */ /* 0x000ea40000100800 */
[C---:B--2---:R-:W-:Y:S01]  /*f150*/  IADD3 RZ, P1, R13.reuse, R2, RZ ;  /* 0x000000020dff7210 */ /* 0x044fe20007f3e0ff */
[----:B------:R-:W-:-:S02]  /*f160*/  IMAD.IADD R12, R13, 0x1, R2 ;  /* 0x000000010d0c7824 */ /* 0x000fc400078e0202 */
[----:B------:R-:W2:Y:S01]  /*f170*/  LDL R13, [R1+0x344] ;  /* 0x00034400010d7983 */ /* 0x000ea20000100800 */
[----:B---3--:R-:W-:Y:S02]  /*f180*/  PRMT R28, RZ, 0x7610, R28 ;  /* 0x00007610ff1c7816 */ /* 0x008fe4000000001c */
[----:B--2---:R-:W-:-:S05]  /*f190*/  IADD3.X R13, R13, R0, RZ, P1, !PT ;  /* 0x000000000d0d7210 */ /* 0x004fca0000ffe4ff */
        /* <DEDUP_REMOVED lines=12> */
[----:B------:R-:W3:Y:S01]  /*f260*/  LDL R13, [R1+0x350] ;  /* 0x00035000010d7983 */ /* 0x000ee20000100800 */
[----:B------:R-:W-:-:S02]  /*f270*/  PRMT R14, RZ, 0x7610, R14 ;  /* 0x00007610ff0e7816 */ /* 0x000fc4000000000e */
[C---:B---3--:R-:W-:Y:S01]  /*f280*/  IADD3 RZ, P1, R13.reuse, R2, RZ ;  /* 0x000000020dff7210 */ /* 0x048fe20007f3e0ff */
[----:B------:R-:W-:-:S04]  /*f290*/  IMAD.IADD R12, R13, 0x1, R2 ;  /* 0x000000010d0c7824 */ /* 0x000fc800078e0202 */
[----:B----4-:R-:W-:Y:S02]  /*f2a0*/  IMAD.X R13, R15, 0x1, R0, P1 ;  /* 0x000000010f0d7824 */ /* 0x010fe400008e0600 */
[----:B------:R-:W3:Y:S04]  /*f2b0*/  LDL R15, [R1+0x368] ;  /* 0x00036800010f7983 */ /* 0x000ee80000100800 */
[----:B------:R-:W4:Y:S04]  /*f2c0*/  @!P0 LDG.E.U16 R14, desc[UR8][R12.64] ;  /* 0x000000080c0e8981 */ /* 0x000f28000c1e1500 */
[----:B------:R-:W2:Y:S04]  /*f2d0*/  LDL R13, [R1+0x358] ;  /* 0x00035800010d7983 */ /* 0x000ea80000100800 */
[----:B----4-:R0:W-:Y:S01]  /*f2e0*/  STL [R1+0x80], R14 ;  /* 0x0000800e01007387 */ /* 0x0101e20000100800 */
[C---:B--2---:R-:W-:Y:S01]  /*f2f0*/  IADD3 RZ, P1, R13.reuse, R2, RZ ;  /* 0x000000020dff7210 */ /* 0x044fe20007f3e0ff */
[----:B------:R-:W-:Y:S01]  /*f300*/  IMAD.IADD R12, R13, 0x1, R2 ;  /* 0x000000010d0c7824 */ /* 0x000fe200078e0202 */
[----:B------:R-:W-:Y:S01]  /*f310*/  PRMT R3, RZ, 0x7610, R3 ;  /* 0x00007610ff037816 */ /* 0x000fe20000000003 */
[----:B------:R-:W2:Y:S04]  /*f320*/  LDL R13, [R1+0x35c] ;  /* 0x00035c00010d7983 */ /* 0x000ea80000100800 */
[----:B0-----:R-:W4:Y:S01]  /*f330*/  LDL R14, [R1+0x36c] ;  /* 0x00036c00010e7983 */ /* 0x001f220000100800 */
[----:B--2---:R-:W-:-:S05]  /*f340*/  IMAD.X R13, R13, 0x1, R0, P1 ;  /* 0x000000010d0d7824 */ /* 0x004fca00008e0600 */
[----:B------:R-:W2:Y:S04]  /*f350*/  @!P0 LDG.E.U16 R3, desc[UR8][R12.64] ;  /* 0x000000080c038981 */ /* 0x000ea8000c1e1500 */
[----:B------:R-:W3:Y:S04]  /*f360*/  LDL R13, [R1+0x360] ;  /* 0x00036000010d7983 */ /* 0x000ee80000100800 */
[----:B--2---:R0:W-:Y:S01]  /*f370*/  STL [R1+0x7c], R3 ;  /* 0x00007c0301007387 */ /* 0x0041e20000100800 */
[C---:B---3--:R-:W-:Y:S01]  /*f380*/  IADD3 RZ, P1, R13.reuse, R2, RZ ;  /* 0x000000020dff7210 */ /* 0x048fe20007f3e0ff */
[----:B------:R-:W-:-:S02]  /*f390*/  IMAD.IADD R12, R13, 0x1, R2 ;  /* 0x000000010d0c7824 */ /* 0x000fc400078e0202 */
[----:B------:R-:W2:Y:S01]  /*f3a0*/  LDL R13, [R1+0x364] ;  /* 0x00036400010d7983 */ /* 0x000ea20000100800 */
[----:B------:R-:W-:Y:S02]  /*f3b0*/  PRMT R4, RZ, 0x7610, R4 ;  /* 0x00007610ff047816 */ /* 0x000fe40000000004 */
[----:B------:R-:W-:Y:S01]  /*f3c0*/  PRMT R28, RZ, 0x7610, R28 ;  /* 0x00007610ff1c7816 */ /* 0x000fe2000000001c */
[----:B--2---:R-:W-:Y:S01]  /*f3d0*/  IMAD.X R13, R13, 0x1, R0, P1 ;  /* 0x000000010d0d7824 */ /* 0x004fe200008e0600 */
[----:B------:R-:W-:-:S04]  /*f3e0*/  IADD3 RZ, P1, R15, R2, RZ ;  /* 0x000000020fff7210 */ /* 0x000fc80007f3e0ff */
[----:B------:R1:W2:Y:S02]  /*f3f0*/  @!P0 LDG.E.U16 R4, desc[UR8][R12.64] ;  /* 0x000000080c048981 */ /* 0x0002a4000c1e1500 */
[----:B-1----:R-:W-:Y:S02]  /*f400*/  IMAD.IADD R12, R15, 0x1, R2 ;  /* 0x000000010f0c7824 */ /* 0x002fe400078e0202 */
[----:B----4-:R-:W-:Y:S01]  /*f410*/  IMAD.X R13, R14, 0x1, R0, P1 ;  /* 0x000000010e0d7824 */ /* 0x010fe200008e0600 */
[----:B0-----:R-:W0:Y:S04]  /*f420*/  S2R R3, SR_TID.X ;  /* 0x0000000000037919 */ /* 0x001e280000002100 */
[----:B------:R1:W3:Y:S01]  /*f430*/  @!P0 LDG.E.U16 R28, desc[UR8][R12.64] ;  /* 0x000000080c1c8981 */ /* 0x0002e2000c1e1500 */
[----:B------:R-:W4:Y:S01]  /*f440*/  S2UR UR5, SR_CgaCtaId ;  /* 0x00000000000579c3 */ /* 0x000f220000008800 */
[----:B------:R-:W-:-:S02]  /*f450*/  UMOV UR4, 0x400 ;  /* 0x0000040000047882 */ /* 0x000fc40000000000 */
[----:B------:R-:W2:Y:S04]  /*f460*/  LDL R15, [R1+0x380] ;  /* 0x00038000010f7983 */ /* 0x000ea80000100800 */
[----:B------:R-:W3:Y:S04]  /*f470*/  LDL R14, [R1+0x384] ;  /* 0x00038400010e7983 */ /* 0x000ee80000100800 */
[----:B------:R-:W4:Y:S02]  /*f480*/  LDL R13, [R1+0x370] ;  /* 0x00037000010d7983 */ /* 0x000f240000100800 */
[C---:B----4-:R-:W-:Y:S01]  /*f490*/  IADD3 RZ, P1, R13.reuse, R2, RZ ;  /* 0x000000020dff7210 */ /* 0x050fe20007f3e0ff */
[----:B-1----:R-:W-:-:S02]  /*f4a0*/  IMAD.IADD R12, R13, 0x1, R2 ;  /* 0x000000010d0c7824 */ /* 0x002fc400078e0202 */
[----:B------:R-:W4:Y:S01]  /*f4b0*/  LDL R13, [R1+0x374] ;  /* 0x00037400010d7983 */ /* 0x000f220000100800 */
[----:B0-----:R-:W-:Y:S01]  /*f4c0*/  LOP3.LUT R3, R3, 0x3f, RZ, 0xc0, !PT ;  /* 0x0000003f03037812 */ /* 0x001fe200078ec0ff */
[----:B------:R-:W-:-:S04]  /*f4d0*/  ULEA UR4, UR5, UR4, 0x18 ;  /* 0x0000000405047291 */ /* 0x000fc8000f8ec03f */
[----:B------:R-:W-:-:S05]  /*f4e0*/  IMAD.SHL.U32 R3, R3, 0x2, RZ ;  /* 0x0000000203037824 */ /* 0x000fca00078e00ff */
[----:B------:R0:W-:Y:S04]  /*f4f0*/  STS.U16 [R3+UR4+0x4000], R11 ;  /* 0x0040000b03007988 */ /* 0x0001e80008000404 */
[----:B------:R1:W-:Y:S04]  /*f500*/  STS.U16 [R3+UR4+0x4100], R6 ;  /* 0x0041000603007988 */ /* 0x0003e80008000404 */
[----:B0-----:R-:W2:Y:S01]  /*f510*/  LDL R11, [R1+0x378] ;  /* 0x00037800010b7983 */ /* 0x001ea20000100800 */
[----:B-1----:R-:W-:Y:S01]  /*f520*/  PRMT R3, RZ, 0x7610, R3 ;  /* 0x00007610ff037816 */ /* 0x002fe20000000003 */
[----:B----4-:R-:W-:-:S05]  /*f530*/  IMAD.X R13, R13, 0x1, R0, P1 ;  /* 0x000000010d0d7824 */ /* 0x010fca00008e0600 */
[----:B------:R-:W4:Y:S01]  /*f540*/  @!P0 LDG.E.U16 R3, desc[UR8][R12.64] ;  /* 0x000000080c038981 */ /* 0x000f22000c1e1500 */
[----:B--2---:R-:W-:-:S03]  /*f550*/  IADD3 RZ, P1, R11, R2, RZ ;  /* 0x000000020bff7210 */ /* 0x004fc60007f3e0ff */
[----:B----4-:R0:W-:Y:S02]  /*f560*/  STL [R1+0x1c], R3 ;  /* 0x00001c0301007387 */ /* 0x0101e40000100800 */
[----:B0-----:R-:W0:Y:S02]  /*f570*/  S2R R3, SR_TID.X ;  /* 0x0000000000037919 */ /* 0x001e240000002100 */
[----:B0-----:R-:W-:-:S05]  /*f580*/  LOP3.LUT R3, R3, 0x3f, RZ, 0xc0, !PT ;  /* 0x0000003f03037812 */ /* 0x001fca00078ec0ff */
[----:B------:R-:W-:-:S05]  /*f590*/  IMAD.SHL.U32 R3, R3, 0x2, RZ ;  /* 0x0000000203037824 */ /* 0x000fca00078e00ff */
[----:B------:R0:W-:Y:S02]  /*f5a0*/  STS.U16 [R3+UR4+0x4200], R10 ;  /* 0x0042000a03007988 */ /* 0x0001e40008000404 */
[----:B0-----:R-:W-:Y:S02]  /*f5b0*/  IMAD.IADD R10, R11, 0x1, R2 ;  /* 0x000000010b0a7824 */ /* 0x001fe400078e0202 */
[----:B------:R-:W2:Y:S01]  /*f5c0*/  LDL R11, [R1+0x37c] ;  /* 0x00037c00010b7983 */ /* 0x000ea20000100800 */
[----:B------:R-:W-:-:S03]  /*f5d0*/  PRMT R6, RZ, 0x7610, R6 ;  /* 0x00007610ff067816 */ /* 0x000fc60000000006 */
[----:B------:R0:W-:Y:S02]  /*f5e0*/  STS.U16 [R3+UR4+0x4300], R9 ;  /* 0x0043000903007988 */ /* 0x0001e40008000404 */
[----:B0-----:R-:W-:Y:S02]  /*f5f0*/  PRMT R3, RZ, 0x7610, R3 ;  /* 0x00007610ff037816 */ /* 0x001fe40000000003 */
[----:B--2---:R-:W-:-:S05]  /*f600*/  IADD3.X R11, R11, R0, RZ, P1, !PT ;  /* 0x000000000b0b7210 */ /* 0x004fca0000ffe4ff */
[----:B------:R0:W2:Y:S01]  /*f610*/  @!P0 LDG.E.U16 R6, desc[UR8][R10.64] ;  /* 0x000000080a068981 */ /* 0x0000a2000c1e1500 */
[C---:B------:R-:W-:Y:S01]  /*f620*/  IADD3 RZ, P1, R15.reuse, R2, RZ ;  /* 0x000000020fff7210 */ /* 0x040fe20007f3e0ff */
[----:B0-----:R-:W-:-:S04]  /*f630*/  IMAD.IADD R10, R15, 0x1, R2 ;  /* 0x000000010f0a7824 */ /* 0x001fc800078e0202 */
[----:B---3--:R-:W-:-:S05]  /*f640*/  IMAD.X R11, R14, 0x1, R0, P1 ;  /* 0x000000010e0b7824 */ /* 0x008fca00008e0600 */
[----:B------:R-:W3:Y:S04]  /*f650*/  @!P0 LDG.E.U16 R3, desc[UR8][R10.64] ;  /* 0x000000080a038981 */ /* 0x000ee8000c1e1500 */
[----:B--2---:R0:W-:Y:S04]  /*f660*/  STL [R1+0x4c], R6 ;  /* 0x00004c0601007387 */ /* 0x0041e80000100800 */
[----:B------:R-:W2:Y:S04]  /*f670*/  LDL R9, [R1+0x388] ;  /* 0x0003880001097983 */ /* 0x000ea80000100800 */
[----:B------:R-:W4:Y:S04]  /*f680*/  LDL R15, [R1+0x398] ;  /* 0x00039800010f7983 */ /* 0x000f280000100800 */
[----:B0-----:R-:W4:Y:S04]  /*f690*/  LDL R6, [R1+0x390] ;  /* 0x0003900001067983 */ /* 0x001f280000100800 */
[----:B------:R-:W4:Y:S04]  /*f6a0*/  LDL R14, [R1+0x39c] ;  /* 0x00039c00010e7983 */ /* 0x000f280000100800 */
[----:B---3--:R0:W-:Y:S02]  /*f6b0*/  STL [R1+0x60], R3 ;  /* 0x0000600301007387 */ /* 0x0081e40000100800 */
[----:B0-----:R-:W0:Y:S02]  /*f6c0*/  S2R R3, SR_TID.X ;  /* 0x0000000000037919 */ /* 0x001e240000002100 */
[----:B0-----:R-:W-:-:S05]  /*f6d0*/  LOP3.LUT R3, R3, 0x3f, RZ, 0xc0, !PT ;  /* 0x0000003f03037812 */ /* 0x001fca00078ec0ff */
[----:B------:R-:W-:-:S05]  /*f6e0*/  IMAD.SHL.U32 R3, R3, 0x2, RZ ;  /* 0x0000000203037824 */ /* 0x000fca00078e00ff */
[----:B------:R0:W-:Y:S01]  /*f6f0*/  STS.U16 [R3+UR4+0x4400], R8 ;  /* 0x0044000803007988 */ /* 0x0001e20008000404 */
[C---:B--2---:R-:W-:Y:S01]  /*f700*/  IADD3 RZ, P1, R9.reuse, R2, RZ ;  /* 0x0000000209ff7210 */ /* 0x044fe20007f3e0ff */
[----:B0-----:R-:W-:Y:S02]  /*f710*/  IMAD.IADD R8, R9, 0x1, R2 ;  /* 0x0000000109087824 */ /* 0x001fe400078e0202 */
[----:B------:R-:W2:Y:S01]  /*f720*/  LDL R9, [R1+0x38c] ;  /* 0x00038c0001097983 */ /* 0x000ea20000100800 */
[----:B------:R-:W-:Y:S01]  /*f730*/  PRMT R3, RZ, 0x7610, R3 ;  /* 0x00007610ff037816 */ /* 0x000fe20000000003 */
[----:B--2---:R-:W-:-:S05]  /*f740*/  IMAD.X R9, R9, 0x1, R0, P1 ;  /* 0x0000000109097824 */ /* 0x004fca00008e0600 */
[----:B------:R-:W2:Y:S04]  /*f750*/  @!P0 LDG.E.U16 R3, desc[UR8][R8.64] ;  /* 0x0000000808038981 */ /* 0x000ea8000c1e1500 */
[----:B--2---:R0:W-:Y:S02]  /*f760*/  STL [R1+0x64], R3 ;  /* 0x0000640301007387 */ /* 0x0041e40000100800 */
[----:B0-----:R-:W0:Y:S02]  /*f770*/  S2R R3, SR_TID.X ;  /* 0x0000000000037919 */ /* 0x001e240000002100 */
[----:B0-----:R-:W-:-:S05]  /*f780*/  LOP3.LUT R3, R3, 0x3f, RZ, 0xc0, !PT ;  /* 0x0000003f03037812 */ /* 0x001fca00078ec0ff */
[----:B------:R-:W-:-:S05]  /*f790*/  IMAD.SHL.U32 R3, R3, 0x2, RZ ;  /* 0x0000000203037824 */ /* 0x000fca00078e00ff */
[----:B------:R0:W-:Y:S04]  /*f7a0*/  STS.U16 [R3+UR4+0x4500], R7 ;  /* 0x0045000703007988 */ /* 0x0001e80008000404 */
[----:B0-----:R-:W2:Y:S01]  /*f7b0*/  LDL R7, [R1+0x394] ;  /* 0x0003940001077983 */ /* 0x001ea20000100800 */
[C---:B----4-:R-:W-:Y:S01]  /*f7c0*/  IADD3 RZ, P1, R6.reuse, R2, RZ ;  /* 0x0000000206ff7210 */ /* 0x050fe20007f3e0ff */
[----:B------:R-:W-:Y:S01]  /*f7d0*/  IMAD.IADD R6, R6, 0x1, R2 ;  /* 0x0000000106067824 */ /* 0x000fe200078e0202 */
[----:B------:R-:W-:-:S03]  /*f7e0*/  PRMT R3, RZ, 0x7610, R3 ;  /* 0x00007610ff037816 */ /* 0x000fc60000000003 */
[----:B--2---:R-:W-:-:S05]  /*f7f0*/  IMAD.X R7, R7, 0x1, R0, P1 ;  /* 0x0000000107077824 */ /* 0x004fca00008e0600 */
[----:B------:R0:W2:Y:S01]  /*f800*/  @!P0 LDG.E.U16 R3, desc[UR8][R6.64] ;  /* 0x0000000806038981 */ /* 0x0000a2000c1e1500 */
[C---:B------:R-:W-:Y:S02]  /*f810*/  IADD3 RZ, P1, R15.reuse, R2, RZ ;  /* 0x000000020fff7210 */ /* 0x040fe40007f3e0ff */
[----:B------:R-:W-:Y:S01]  /*f820*/  PRMT R12, RZ, 0x7610, R12 ;  /* 0x00007610ff0c7816 */ /* 0x000fe2000000000c */
[----:B0-----:R-:W-:Y:S02]  /*f830*/  IMAD.IADD R6, R15, 0x1, R2 ;  /* 0x000000010f067824 */ /* 0x001fe400078e0202 */
[----:B------:R-:W-:-:S05]  /*f840*/  IMAD.X R7, R14, 0x1, R0, P1 ;  /* 0x000000010e077824 */ /* 0x000fca00008e0600 */
[----:B------:R-:W3:Y:S04]  /*f850*/  @!P0 LDG.E.U16 R12, desc[UR8][R6.64] ;  /* 0x00000008060c8981 */ /* 0x000ee8000c1e1500 */
[----:B--2---:R0:W-:Y:S04]  /*f860*/  STL [R1+0x68], R3 ;  /* 0x0000680301007387 */ /* 0x0041e80000100800 */
[----:B------:R-:W2:Y:S04]  /*f870*/  LDL R7, [R1+0x5a4] ;  /* 0x0005a40001077983 */ /* 0x000ea80000100800 */
[----:B------:R-:W4:Y:S04]  /*f880*/  LDL R15, [R1+0x54c] ;  /* 0x00054c00010f7983 */ /* 0x000f280000100800 */
[----:B------:R-:W4:Y:S04]  /*f890*/  LDL R14, [R1+0x520] ;  /* 0x00052000010e7983 */ /* 0x000f280000100800 */
[----:B---3--:R1:W-:Y:S01]  /*f8a0*/  STL [R1+0x5c], R12 ;  /* 0x00005c0c01007387 */ /* 0x0083e20000100800 */
[----:B--2---:R-:W-:-:S03]  /*f8b0*/  IADD3 R6, P1, R7, R2, RZ ;  /* 0x0000000207067210 */ /* 0x004fc60007f3e0ff */
[----:B------:R-:W2:Y:S01]  /*f8c0*/  LDL R7, [R1+0x5a0] ;  /* 0x0005a00001077983 */ /* 0x000ea20000100800 */
[----:B------:R-:W-:Y:S01]  /*f8d0*/  PRMT R19, RZ, 0x7610, R19 ;  /* 0x00007610ff137816 */ /* 0x000fe20000000013 */
[----:B--2---:R-:W-:-:S05]  /*f8e0*/  IMAD.X R7, R7, 0x1, R0, P1 ;  /* 0x0000000107077824 */ /* 0x004fca00008e0600 */
[----:B------:R2:W3:Y:S04]  /*f8f0*/  @!P0 LDG.E.U16 R19, desc[UR8][R6.64] ;  /* 0x0000000806138981 */ /* 0x0004e8000c1e1500 */
[----:B------:R-:W2:Y:S01]  /*f900*/  LDL R7, [R1+0x574] ;  /* 0x0005740001077983 */ /* 0x000ea20000100800 */
[----:B0-----:R-:W0:Y:S01]  /*f910*/  S2R R3, SR_TID.X ;  /* 0x0000000000037919 */ /* 0x001e220000002100 */
[----:B--2---:R-:W-:Y:S02]  /*f920*/  IADD3 R6, P1, R7, R2, RZ ;  /* 0x0000000207067210 */ /* 0x004fe40007f3e0ff */
[----:B------:R-:W2:Y:S01]  /*f930*/  LDL R7, [R1+0x1a0] ;  /* 0x0001a00001077983 */ /* 0x000ea20000100800 */
[----:B0-----:R-:W-:-:S05]  /*f940*/  LOP3.LUT R3, R3, 0x3f, RZ, 0xc0, !PT ;  /* 0x0000003f03037812 */ /* 0x001fca00078ec0ff */
[----:B------:R-:W-:-:S05]  /*f950*/  IMAD.SHL.U32 R3, R3, 0x2, RZ ;  /* 0x0000000203037824 */ /* 0x000fca00078e00ff */
[----:B-1----:R-:W-:Y:S01]  /*f960*/  LOP3.LUT R12, R3, 0x10, RZ, 0x3c, !PT ;  /* 0x00000010030c7812 */ /* 0x002fe200078e3cff */
[----:B------:R-:W-:Y:S04]  /*f970*/  STS.U16 [R3+UR4+0x4600], R23 ;  /* 0x0046001703007988 */ /* 0x000fe80008000404 */
[----:B------:R-:W-:Y:S04]  /*f980*/  STS.U16 [R3+UR4+0x4700], R22 ;  /* 0x0047001603007988 */ /* 0x000fe80008000404 */
[----:B------:R0:W-:Y:S02]  /*f990*/  STS.U16 [R12+UR4+0x4080], R5 ;  /* 0x004080050c007988 */ /* 0x0001e40008000404 */
[----:B0-----:R-:W-:-:S02]  /*f9a0*/  PRMT R5, RZ, 0x7610, R5 ;  /* 0x00007610ff057816 */ /* 0x001fc40000000005 */
[----:B------:R-:W-:Y:S01]  /*f9b0*/  PRMT R11, RZ, 0x7610, R11 ;  /* 0x00007610ff0b7816 */ /* 0x000fe2000000000b */
[----:B--2---:R-:W-:-:S05]  /*f9c0*/  IMAD.X R7, R7, 0x1, R0, P1 ;  /* 0x0000000107077824 */ /* 0x004fca00008e0600 */
[----:B------:R4:W2:Y:S02]  /*f9d0*/  @!P0 LDG.E.U16 R5, desc[UR8][R6.64] ;  /* 0x0000000806058981 */ /* 0x0008a4000c1e1500 */
[-C--:B----4-:R-:W-:Y:S02]  /*f9e0*/  IADD3 R6, P1, R15, R2.reuse, RZ ;  /* 0x000000020f067210 */ /* 0x090fe40007f3e0ff */
[----:B------:R-:W4:Y:S03]  /*f9f0*/  LDL R15, [R1+0x458] ;  /* 0x00045800010f7983 */ /* 0x000f260000100800 */
[----:B------:R-:W-:Y:S02]  /*fa00*/  IMAD.X R7, R14, 0x1, R0, P1 ;  /* 0x000000010e077824 */ /* 0x000fe400008e0600 */
[----:B------:R-:W3:Y:S04]  /*fa10*/  LDL R14, [R1+0x44c] ;  /* 0x00044c00010e7983 */ /* 0x000ee80000100800 */
[----:B------:R0:W2:Y:S04]  /*fa20*/  @!P0 LDG.E.U16 R11, desc[UR8][R6.64] ;  /* 0x00000008060b8981 */ /* 0x0000a8000c1e1500 */
[----:B------:R-:W4:Y:S04]  /*fa30*/  LDL.LU R6, [R1] ;  /* 0x0000000001067983 */ /* 0x000f280000300800 */
[----:B------:R-:W0:Y:S04]  /*fa40*/  LDL R7, [R1+0x50c] ;  /* 0x00050c0001077983 */ /* 0x000e280000100800 */
[----:B----4-:R0:W-:Y:S02]  /*fa50*/  STS.U16 [R12+UR4+0x4380], R6 ;  /* 0x004380060c007988 */ /* 0x0101e40008000404 */
[----:B0-----:R-:W-:-:S02]  /*fa60*/  IADD3 R6, P1, R7, R2, RZ ;  /* 0x0000000207067210 */ /* 0x001fc40007f3e0ff */
[----:B------:R-:W4:Y:S01]  /*fa70*/  LDL R7, [R1+0x4e0] ;  /* 0x0004e00001077983 */ /* 0x000f220000100800 */
[----:B------:R-:W-:Y:S02]  /*fa80*/  PRMT R10, RZ, 0x7610, R10 ;  /* 0x00007610ff0a7816 */ /* 0x000fe4000000000a */
[----:B----4-:R-:W-:-:S05]  /*fa90*/  IMAD.X R7, R7, 0x1, R0, P1 ;  /* 0x0000000107077824 */ /* 0x010fca00008e0600 */
[----:B------:R0:W4:Y:S04]  /*faa0*/  @!P0 LDG.E.U16 R10, desc[UR8][R6.64] ;  /* 0x00000008060a8981 */ /* 0x000128000c1e1500 */
[----:B------:R-:W3:Y:S04]  /*fab0*/  LDL.LU R6, [R1+0xc] ;  /* 0x00000c0001067983 */ /* 0x000ee80000300800 */
[----:B------:R-:W0:Y:S04]  /*fac0*/  LDL R7, [R1+0x4cc] ;  /* 0x0004cc0001077983 */ /* 0x000e280000100800 */
[----:B---3--:R0:W-:Y:S02]  /*fad0*/  STS.U16 [R12+UR4+0x4480], R6 ;  /* 0x004480060c007988 */ /* 0x0081e40008000404 */
[----:B0-----:R-:W-:-:S02]  /*fae0*/  IADD3 R6, P1, R7, R2, RZ ;  /* 0x0000000207067210 */ /* 0x001fc40007f3e0ff */
[----:B------:R-:W3:Y:S01]  /*faf0*/  LDL R7, [R1+0x4a0] ;  /* 0x0004a00001077983 */ /* 0x000ee20000100800 */
[----:B------:R-:W-:Y:S02]  /*fb00*/  PRMT R9, RZ, 0x7610, R9 ;  /* 0x00007610ff097816 */ /* 0x000fe40000000009 */
[----:B---3--:R-:W-:-:S05]  /*fb10*/  IADD3.X R7, R7, R0, RZ, P1, !PT ;  /* 0x0000000007077210 */ /* 0x008fca0000ffe4ff */
[----:B------:R0:W3:Y:S04]  /*fb20*/  @!P0 LDG.E.U16 R9, desc[UR8][R6.64] ;  /* 0x0000000806098981 */ /* 0x0000e8000c1e1500 */
[----:B------:R-:W2:Y:S04]  /*fb30*/  LDL.LU R6, [R1+0x14] ;  /* 0x0000140001067983 */ /* 0x000ea80000300800 */
[----:B------:R-:W0:Y:S04]  /*fb40*/  LDL R7, [R1+0x48c] ;  /* 0x00048c0001077983 */ /* 0x000e280000100800 */
[----:B--2---:R0:W-:Y:S02]  /*fb50*/  STS.U16 [R12+UR4+0x4580], R6 ;  /* 0x004580060c007988 */ /* 0x0041e40008000404 */
[----:B0-----:R-:W-:-:S05]  /*fb60*/  IADD3 R6, P1, R7, R2, RZ ;  /* 0x0000000207067210 */ /* 0x001fca0007f3e0ff */
[----:B------:R-:W-:Y:S02]  /*fb70*/  IMAD.X R7, R15, 0x1, R0, P1 ;  /* 0x000000010f077824 */ /* 0x000fe400008e0600 */
[----:B------:R-:W2:Y:S01]  /*fb80*/  LDL R15, [R1+0x418] ;  /* 0x00041800010f7983 */ /* 0x000ea20000100800 */
[----:B------:R-:W-:Y:S02]  /*fb90*/  PRMT R13, RZ, 0x7610, R13 ;  /* 0x00007610ff0d7816 */ /* 0x000fe4000000000d */
[----:B------:R-:W-:-:S04]  /*fba0*/  IADD3 R14, P1, R14, R2, RZ ;  /* 0x000000020e0e7210 */ /* 0x000fc80007f3e0ff */
[----:B------:R0:W3:Y:S02]  /*fbb0*/  @!P0 LDG.E.U16 R13, desc[UR8][R6.64] ;  /* 0x00000008060d8981 */ /* 0x0000e4000c1e1500 */
[----:B0-----:R-:W-:Y:S01]  /*fbc0*/  PRMT R6, RZ, 0x7610, R6 ;  /* 0x00007610ff067816 */ /* 0x001fe20000000006 */
[----:B--2---:R-:W-:-:S05]  /*fbd0*/  IMAD.X R15, R15, 0x1, R0, P1 ;  /* 0x000000010f0f7824 */ /* 0x004fca00008e0600 */
[----:B------:R0:W2:Y:S04]  /*fbe0*/  @!P0 LDG.E.U16 R6, desc[UR8][R14.64] ;  /* 0x000000080e068981 */ /* 0x0000a8000c1e1500 */
[----:B------:R-:W4:Y:S04]  /*fbf0*/  LDL.LU R14, [R1+0x4] ;  /* 0x00000400010e7983 */ /* 0x000f280000300800 */
[----:B------:R-:W0:Y:S04]  /*fc00*/  LDL R15, [R1+0x40c] ;  /* 0x00040c00010f7983 */ /* 0x000e280000100800 */
[----:B----4-:R0:W-:Y:S02]  /*fc10*/  STS.U16 [R12+UR4+0x4780], R14 ;  /* 0x0047800e0c007988 */ /* 0x0101e40008000404 */
[----:B0-----:R-:W-:-:S02]  /*fc20*/  IADD3 R14, P1, R15, R2, RZ ;  /* 0x000000020f0e7210 */ /* 0x001fc40007f3e0ff */
[----:B------:R-:W4:Y:S01]  /*fc30*/  LDL R15, [R1+0x20c] ;  /* 0x00020c00010f7983 */ /* 0x000f220000100800 */
[----:B------:R-:W-:Y:S02]  /*fc40*/  PRMT R8, RZ, 0x7610, R8 ;  /* 0x00007610ff087816 */ /* 0x000fe40000000008 */
[----:B----4-:R-:W-:-:S05]  /*fc50*/  IMAD.X R15, R15, 0x1, R0, P1 ;  /* 0x000000010f0f7824 */ /* 0x010fca00008e0600 */
[----:B------:R0:W4:Y:S04]  /*fc60*/  @!P0 LDG.E.U16 R8, desc[UR8][R14.64] ;  /* 0x000000080e088981 */ /* 0x000128000c1e1500 */
[----:B------:R-:W0:Y:S02]  /*fc70*/  LDL R15, [R1+0x3d8] ;  /* 0x0003d800010f7983 */ /* 0x000e240000100800 */
[----:B0-----:R-:W-:Y:S02]  /*fc80*/  IADD3 R14, P1, R15, R2, RZ ;  /* 0x000000020f0e7210 */ /* 0x001fe40007f3e0ff */
[----:B------:R-:W3:Y:S01]  /*fc90*/  LDL R15, [R1+0x1cc] ;  /* 0x0001cc00010f7983 */ /* 0x000ee20000100800 */
[----:B------:R-:W-:Y:S02]  /*fca0*/  PRMT R7, RZ, 0x7610, R7 ;  /* 0x00007610ff077816 */ /* 0x000fe40000000007 */
[----:B---3--:R-:W-:-:S05]  /*fcb0*/  IMAD.X R15, R15, 0x1, R0, P1 ;  /* 0x000000010f0f7824 */ /* 0x008fca00008e0600 */
[----:B------:R0:W3:Y:S04]  /*fcc0*/  @!P0 LDG.E.U16 R7, desc[UR8][R14.64] ;  /* 0x000000080e078981 */ /* 0x0000e8000c1e1500 */
[----:B------:R-:W0:Y:S02]  /*fcd0*/  LDL R15, [R1+0x3b8] ;  /* 0x0003b800010f7983 */ /* 0x000e240000100800 */
[----:B0-----:R-:W-:Y:S02]  /*fce0*/  IADD3 R14, P1, R15, R2, RZ ;  /* 0x000000020f0e7210 */ /* 0x001fe40007f3e0ff */
[----:B------:R-:W2:Y:S04]  /*fcf0*/  LDL R15, [R1+0x1e0] ;  /* 0x0001e000010f7983 */ /* 0x000ea80000100800 */
[----:B------:R-:W-:Y:S04]  /*fd00*/  STS.U16 [R12+UR4+0x4180], R25 ;  /* 0x004180190c007988 */ /* 0x000fe80008000404 */
[----:B------:R-:W-:Y:S04]  /*fd10*/  STS.U16 [R12+UR4+0x4280], R26 ;  /* 0x0042801a0c007988 */ /* 0x000fe80008000404 */
[----:B------:R-:W-:Y:S04]  /*fd20*/  STS.U16 [R12+UR4+0x4680], R27 ;  /* 0x0046801b0c007988 */ /* 0x000fe80008000404 */
[----:B------:R0:W-:Y:S02]  /*fd30*/  STS.U16 [R3+UR4+0x400], R5 ;  /* 0x0004000503007988 */ /* 0x0001e40008000404 */
[----:B0-----:R-:W-:Y:S01]  /*fd40*/  PRMT R5, RZ, 0x7610, R5 ;  /* 0x00007610ff057816 */ /* 0x001fe20000000005 */
[----:B--2---:R-:W-:-:S05]  /*fd50*/  IMAD.X R15, R15, 0x1, R0, P1 ;  /* 0x000000010f0f7824 */ /* 0x004fca00008e0600 */
[----:B------:R0:W2:Y:S04]  /*fd60*/  @!P0 LDG.E.U16 R5, desc[UR8][R14.64] ;  /* 0x000000080e058981 */ /* 0x0000a8000c1e1500 */
[----:B------:R-:W0:Y:S02]  /*fd70*/  LDL R15, [R1+0x59c] ;  /* 0x00059c00010f7983 */ /* 0x000e240000100800 */
[----:B0-----:R-:W-:Y:S02]  /*fd80*/  IADD3 R14, P1, R15, R2, RZ ;  /* 0x000000020f0e7210 */ /* 0x001fe40007f3e0ff */
[----:B------:R-:W4:Y:S01]  /*fd90*/  LDL R15, [R1+0x598] ;  /* 0x00059800010f7983 */ /* 0x000f220000100800 */
[----:B------:R-:W-:Y:S02]  /*fda0*/  PRMT R25, RZ, 0x7610, R25 ;  /* 0x00007610ff197816 */ /* 0x000fe40000000019 */
[----:B----4-:R-:W-:-:S05]  /*fdb0*/  IMAD.X R15, R15, 0x1, R0, P1 ;  /* 0x000000010f0f7824 */ /* 0x010fca00008e0600 */
[----:B------:R0:W4:Y:S04]  /*fdc0*/  @!P0 LDG.E.U16 R25, desc[UR8][R14.64] ;  /* 0x000000080e198981 */ /* 0x000128000c1e1500 */
[----:B------:R-:W0:Y:S02]  /*fdd0*/  LDL R15, [R1+0x570] ;  /* 0x00057000010f7983 */ /* 0x000e240000100800 */
[----:B0-----:R-:W-:Y:S02]  /*fde0*/  IADD3 R14, P1, R15, R2, RZ ;  /* 0x000000020f0e7210 */ /* 0x001fe40007f3e0ff */
[----:B------:R-:W3:Y:S04]  /*fdf0*/  LDL R15, [R1+0x558] ;  /* 0x00055800010f7983 */ /* 0x000ee80000100800 */
[----:B------:R0:W-:Y:S02]  /*fe00*/  STS.U16 [R3+UR4+0x2c00], R24 ;  /* 0x002c001803007988 */ /* 0x0001e40008000404 */
[----:B0-----:R-:W-:Y:S01]  /*fe10*/  PRMT R24, RZ, 0x7610, R24 ;  /* 0x00007610ff187816 */ /* 0x001fe20000000018 */
[----:B---3--:R-:W-:-:S05]  /*fe20*/  IMAD.X R15, R15, 0x1, R0, P1 ;  /* 0x000000010f0f7824 */ /* 0x008fca00008e0600 */
[----:B------:R-:W3:Y:S04]  /*fe30*/  @!P0 LDG.E.U16 R24, desc[UR8][R14.64] ;  /* 0x000000080e188981 */ /* 0x000ee8000c1e1500 */
[----:B------:R-:W2:Y:S04]  /*fe40*/  LDL R15, [R1+0x544] ;  /* 0x00054400010f7983 */ /* 0x000ea80000100800 */
[----:B------:R0:W-:Y:S04]  /*fe50*/  STS.U16 [R3+UR4+0x2800], R21 ;  /* 0x0028001503007988 */ /* 0x0001e80008000404 */
[----:B0-----:R-:W4:Y:S04]  /*fe60*/  LDL R21, [R1+0x504] ;  /* 0x0005040001157983 */ /* 0x001f280000100800 */
[----:B---3--:R-:W-:Y:S01]  /*fe70*/  STL [R1+0xd34], R24 ;  /* 0x000d341801007387 */ /* 0x008fe20000100800 */
[----:B--2---:R-:W-:-:S03]  /*fe80*/  IADD3 R14, P1, R15, R2, RZ ;  /* 0x000000020f0e7210 */ /* 0x004fc60007f3e0ff */
[----:B------:R-:W2:Y:S01]  /*fe90*/  LDL R15, [R1+0x518] ;  /* 0x00051800010f7983 */ /* 0x000ea20000100800 */
[----:B------:R-:W-:Y:S01]  /*fea0*/  PRMT R23, RZ, 0x7610, R23 ;  /* 0x00007610ff177816 */ /* 0x000fe20000000017 */
[----:B--2---:R-:W-:-:S05]  /*feb0*/  IMAD.X R15, R15, 0x1, R0, P1 ;  /* 0x000000010f0f7824 */ /* 0x004fca00008e0600 */
[----:B------:R4:W2:Y:S04]  /*fec0*/  @!P0 LDG.E.U16 R23, desc[UR8][R14.64] ;  /* 0x000000080e178981 */ /* 0x0008a8000c1e1500 */
[----:B------:R-:W3:Y:S01]  /*fed0*/  LDL R15, [R1+0x4d8] ;  /* 0x0004d800010f7983 */ /* 0x000ee20000100800 */
[----:B----4-:R-:W-:Y:S02]  /*fee0*/  IADD3 R14, P1, R21, R2, RZ ;  /* 0x00000002150e7210 */ /* 0x010fe40007f3e0ff */
[----:B------:R-:W-:Y:S01]  /*fef0*/  PRMT R22, RZ, 0x7610, R22 ;  /* 0x00007610ff167816 */ /* 0x000fe20000000016 */
[----:B------:R0:W-:Y:S04]  /*ff00*/  STS.U16 [R3+UR4], R19 ;  /* 0x0000001303007988 */ /* 0x0001e80008000404 */
[----:B------:R-:W4:Y:S01]  /*ff10*/  LDL R21, [R1+0x410] ;  /* 0x0004100001157983 */ /* 0x000f220000100800 */
[----:B---3--:R-:W-:-:S05]  /*ff20*/  IMAD.X R15, R15, 0x1, R0, P1 ;  /* 0x000000010f0f7824 */ /* 0x008fca00008e0600 */
[----:B------:R1:W3:Y:S04]  /*ff30*/  @!P0 LDG.E.U16 R22, desc[UR8][R14.64] ;  /* 0x000000080e168981 */ /* 0x0002e8000c1e1500 */
[----:B------:R-:W1:Y:S02]  /*ff40*/  LDL R15, [R1+0x4c4] ;  /* 0x0004c400010f7983 */ /* 0x000e640000100800 */
[----:B-1----:R-:W-:Y:S02]  /*ff50*/  IADD3 R14, P1, R15, R2, RZ ;  /* 0x000000020f0e7210 */ /* 0x002fe40007f3e0ff */
[----:B------:R-:W2:Y:S01]  /*ff60*/  LDL R15, [R1+0x498] ;  /* 0x00049800010f7983 */ /* 0x000ea20000100800 */
[----:B0-----:R-:W-:Y:S02]  /*ff70*/  PRMT R19, RZ, 0x7610, R19 ;  /* 0x00007610ff137816 */ /* 0x001fe40000000013 */
[----:B--2---:R-:W-:-:S05]  /*ff80*/  IMAD.X R15, R15, 0x1, R0, P1 ;  /* 0x000000010f0f7824 */ /* 0x004fca00008e0600 */
[----:B------:R-:W2:Y:S04]  /*ff90*/  @!P0 LDG.E.U16 R19, desc[UR8][R14.64] ;  /* 0x000000080e138981 */ /* 0x000ea8000c1e1500 */
[----:B------:R-:W4:Y:S04]  /*ffa0*/  LDL R15, [R1+0x484] ;  /* 0x00048400010f7983 */ /* 0x000f280000100800 */
[----:B--2---:R-:W-:Y:S01]  /*ffb0*/  STL [R1+0xd30], R19 ;  /* 0x000d301301007387 */ /* 0x004fe20000100800 */
[----:B----4-:R-:W-:-:S03]  /*ffc0*/  IADD3 R14, P1, R15, R2, RZ ;  /* 0x000000020f0e7210 */ /* 0x010fc60007f3e0ff */
[----:B------:R-:W2:Y:S04]  /*ffd0*/  LDL R15, [R1+0x450] ;  /* 0x00045000010f7983 */ /* 0x000ea80000100800 */
[----:B------:R0:W-:Y:S02]  /*ffe0*/  STS.U16 [R3+UR4+0x3c00], R4 ;  /* 0x003c000403007988 */ /* 0x0001e40008000404 */
[----:B0-----:R-:W-:Y:S01]  /*fff0*/  PRMT R4, RZ, 0x7610, R4 ;  /* 0x00007610ff047816 */ /* 0x001fe20000000004 */
[----:B--2---:R-:W-:-:S05]  /*10000*/  IMAD.X R15, R15, 0x1, R0, P1 ;  /* 0x000000010f0f7824 */ /* 0x004fca00008e0600 */
[----:B------:R0:W2:Y:S04]  /*10010*/  @!P0 LDG.E.U16 R4, desc[UR8][R14.64] ;  /* 0x000000080e048981 */ /* 0x0000a8000c1e1500 */
[----:B------:R-:W0:Y:S04]  /*10020*/  LDL R15, [R1+0x444] ;  /* 0x00044400010f7983 */ /* 0x000e280000100800 */
[----:B------:R1:W-:Y:S02]  /*10030*/  STS.U16 [R3+UR4+0x800], R11 ;  /* 0x0008000b03007988 */ /* 0x0003e40008000404 */
[----:B-1----:R-:W-:-:S02]  /*10040*/  PRMT R11, RZ, 0x7610, R11 ;  /* 0x00007610ff0b7816 */ /* 0x002fc4000000000b */
[----:B0-----:R-:W-:-:S05]  /*10050*/  IADD3 R14, P1, R15, R2, RZ ;  /* 0x000000020f0e7210 */ /* 0x001fca0007f3e0ff */
[----:B------:R-:W-:Y:S01]  /*10060*/  IMAD.X R15, R21, 0x1, R0, P1 ;  /* 0x00000001150f7824 */ /* 0x000fe200008e0600 */
[----:B------:R0:W-:Y:S04]  /*10070*/  STS.U16 [R3+UR4+0xc00], R10 ;  /* 0x000c000a03007988 */ /* 0x0001e80008000404 */
[----:B------:R1:W4:Y:S04]  /*10080*/  @!P0 LDG.E.U16 R11, desc[UR8][R14.64] ;  /* 0x000000080e0b8981 */ /* 0x000328000c1e1500 */
[----:B------:R3:W-:Y:S04]  /*10090*/  STS.U16 [R3+UR4+0x1000], R9 ;  /* 0x0010000903007988 */ /* 0x0007e80008000404 */
[----:B------:R2:W-:Y:S04]  /*100a0*/  STS.U16 [R3+UR4+0x1400], R13 ;  /* 0x0014000d03007988 */ /* 0x0005e80008000404 */
[----:B------:R-:W1:Y:S04]  /*100b0*/  LDL R15, [R1+0x404] ;  /* 0x00040400010f7983 */ /* 0x000e680000100800 */
[----:B------:R-:W4:Y:S01]  /*100c0*/  LDL R21, [R1+0x510] ;  /* 0x0005100001157983 */ /* 0x000f220000100800 */
[----:B-1----:R-:W-:-:S03]  /*100d0*/  IADD3 R14, P1, R15, R2, RZ ;  /* 0x000000020f0e7210 */ /* 0x002fc60007f3e0ff */
[----:B------:R-:W3:Y:S01]  /*100e0*/  LDL R15, [R1+0x204] ;  /* 0x00020400010f7983 */ /* 0x000ee20000100800 */
[----:B0-----:R-:W-:Y:S01]  /*100f0*/  PRMT R10, RZ, 0x7610, R10 ;  /* 0x00007610ff0a7816 */ /* 0x001fe2000000000a */
[----:B---3--:R-:W-:-:S05]  /*10100*/  IMAD.X R15, R15, 0x1, R0, P1 ;  /* 0x000000010f0f7824 */ /* 0x008fca00008e0600 */
[----:B------:R0:W3:Y:S04]  /*10110*/  @!P0 LDG.E.U16 R10, desc[UR8][R14.64] ;  /* 0x000000080e0a8981 */ /* 0x0000e8000c1e1500 */
[----:B------:R-:W0:Y:S02]  /*10120*/  LDL R15, [R1+0x3d4] ;  /* 0x0003d400010f7983 */ /* 0x000e240000100800 */
[----:B0-----:R-:W-:Y:S02]  /*10130*/  IADD3 R14, P1, R15, R2, RZ ;  /* 0x000000020f0e7210 */ /* 0x001fe40007f3e0ff */
[----:B------:R-:W2:Y:S01]  /*10140*/  LDL R15, [R1+0x1c4] ;  /* 0x0001c400010f7983 */ /* 0x000ea20000100800 */
[----:B------:R-:W-:Y:S02]  /*10150*/  PRMT R9, RZ, 0x7610, R9 ;  /* 0x00007610ff097816 */ /* 0x000fe40000000009 */
        /* <DEDUP_REMOVED lines=8> */
[----:B------:R-:W0:Y:S01]  /*101e0*/  LDL R15, [R1+0x53c] ;  /* 0x00053c00010f7983 */ /* 0x000e220000100800 */
[----:B------:R-:W-:Y:S02]  /*101f0*/  PRMT R27, RZ, 0x7610, R27 ;  /* 0x00007610ff1b7816 */ /* 0x000fe4000000001b */
[----:B0-----:R-:W-:-:S04]  /*10200*/  IADD3 R14, P1, R15, R2, RZ ;  /* 0x000000020f0e7210 */ /* 0x001fc80007f3e0ff */
[----:B------:R-:W-:Y:S01]  /*10210*/  IADD3.X R15, R21, R0, RZ, P1, !PT ;  /* 0x00000000150f7210 */ /* 0x000fe20000ffe4ff */
[----:B------:R0:W-:Y:S04]  /*10220*/  STS.U16 [R3+UR4+0x1800], R6 ;  /* 0x0018000603007988 */ /* 0x0001e80008000404 */
[----:B------:R-:W3:Y:S04]  /*10230*/  @!P0 LDG.E.U16 R27, desc[UR8][R14.64] ;  /* 0x000000080e1b8981 */ /* 0x000ee8000c1e1500 */
[----:B------:R-:W2:Y:S04]  /*10240*/  LDL R21, [R1+0x4d0] ;  /* 0x0004d00001157983 */ /* 0x000ea80000100800 */
[----:B0-----:R-:W4:Y:S04]  /*10250*/  LDL R6, [R1+0x594] ;  /* 0x0005940001067983 */ /* 0x001f280000100800 */
[----:B------:R-:W2:Y:S04]  /*10260*/  LDL R15, [R1+0x56c] ;  /* 0x00056c00010f7983 */ /* 0x000ea80000100800 */
[----:B---3--:R-:W-:Y:S04]  /*10270*/  STL [R1+0xd1c], R27 ;  /* 0x000d1c1b01007387 */ /* 0x008fe80000100800 */
[----:B------:R-:W-:Y:S04]  /*10280*/  STL [R1+0xd20], R27 ;  /* 0x000d201b01007387 */ /* 0x000fe80000100800 */
[----:B------:R-:W-:Y:S04]  /*10290*/  STL [R1+0xd24], R27 ;  /* 0x000d241b01007387 */ /* 0x000fe80000100800 */
[----:B------:R-:W-:Y:S01]  /*102a0*/  STL [R1+0xd28], R27 ;  /* 0x000d281b01007387 */ /* 0x000fe20000100800 */
[----:B--2---:R-:W-:-:S03]  /*102b0*/  IADD3 R14, P1, R15, R2, RZ ;  /* 0x000000020f0e7210 */ /* 0x004fc60007f3e0ff */
[----:B------:R-:W-:Y:S04]  /*102c0*/  STL [R1+0xd2c], R27 ;  /* 0x000d2c1b01007387 */ /* 0x000fe80000100800 */
[----:B------:R-:W2:Y:S01]  /*102d0*/  LDL R15, [R1+0x550] ;  /* 0x00055000010f7983 */ /* 0x000ea20000100800 */
[----:B------:R-:W-:Y:S01]  /*102e0*/  PRMT R26, RZ, 0x7610, R26 ;  /* 0x00007610ff1a7816 */ /* 0x000fe2000000001a */
[----:B--2---:R-:W-:-:S05]  /*102f0*/  IMAD.X R15, R15, 0x1, R0, P1 ;  /* 0x000000010f0f7824 */ /* 0x004fca00008e0600 */
[----:B------:R-:W2:Y:S04]  /*10300*/  @!P0 LDG.E.U16 R26, desc[UR8][R14.64] ;  /* 0x000000080e1a8981 */ /* 0x000ea8000c1e1500 */
[----:B------:R0:W-:Y:S04]  /*10310*/  STS.U16 [R3+UR4+0x2000], R7 ;  /* 0x0020000703007988 */ /* 0x0001e80008000404 */
[----:B------:R-:W3:Y:S04]  /*10320*/  LDL R14, [R1+0x4fc] ;  /* 0x0004fc00010e7983 */ /* 0x000ee80000100800 */
[----:B------:R-:W3:Y:S04]  /*10330*/  LDL.LU R15, [R1+0x18] ;  /* 0x00001800010f7983 */ /* 0x000ee80000300800 */
[----:B--2---:R-:W-:Y:S04]  /*10340*/  STL [R1+0xd18], R26 ;  /* 0x000d181a01007387 */ /* 0x004fe80000100800 */
[----:B0-----:R-:W2:Y:S01]  /*10350*/  LDL R7, [R1+0x590] ;  /* 0x0005900001077983 */ /* 0x001ea20000100800 */
[----:B----4-:R-:W-:-:S03]  /*10360*/  IADD3 R6, P1, R6, R2, RZ ;  /* 0x0000000206067210 */ /* 0x010fc60007f3e0ff */
[----:B------:R0:W-:Y:S02]  /*10370*/  STS.U16 [R3+UR4+0x3000], R18 ;  /* 0x0030001203007988 */ /* 0x0001e40008000404 */
[----:B0-----:R-:W-:Y:S01]  /*10380*/  PRMT R18, RZ, 0x7610, R18 ;  /* 0x00007610ff127816 */ /* 0x001fe20000000012 */
[----:B--2---:R-:W-:-:S05]  /*10390*/  IMAD.X R7, R7, 0x1, R0, P1 ;  /* 0x0000000107077824 */ /* 0x004fca00008e0600 */
[----:B------:R3:W2:Y:S04]  /*103a0*/  @!P0 LDG.E.U16 R18, desc[UR8][R6.64] ;  /* 0x0000000806128981 */ /* 0x0006a8000c1e1500 */
[----:B------:R0:W-:Y:S01]  /*103b0*/  STS.U16 [R3+UR4+0x3800], R17 ;  /* 0x0038001103007988 */ /* 0x0001e20008000404 */
[----:B---3--:R-:W-:Y:S02]  /*103c0*/  IADD3 R6, P1, R14, R2, RZ ;  /* 0x000000020e067210 */ /* 0x008fe40007f3e0ff */
[----:B0-----:R-:W-:-:S03]  /*103d0*/  PRMT R17, RZ, 0x7610, R17 ;  /* 0x00007610ff117816 */ /* 0x001fc60000000011 */
[----:B------:R-:W-:-:S05]  /*103e0*/  IMAD.X R7, R21, 0x1, R0, P1 ;  /* 0x0000000115077824 */ /* 0x000fca00008e0600 */
[----:B------:R-:W3:Y:S04]  /*103f0*/  @!P0 LDG.E.U16 R17, desc[UR8][R6.64] ;  /* 0x0000000806118981 */ /* 0x000ee8000c1e1500 */
[----:B--2---:R-:W-:Y:S04]  /*10400*/  STL [R1+0xd14], R18 ;  /* 0x000d141201007387 */ /* 0x004fe80000100800 */
[----:B------:R-:W2:Y:S04]  /*10410*/  LDL R7, [R1+0x4bc] ;  /* 0x0004bc0001077983 */ /* 0x000ea80000100800 */
[----:B------:R-:W4:Y:S04]  /*10420*/  LDL R14, [R1+0x3fc] ;  /* 0x0003fc00010e7983 */ /* 0x000f280000100800 */
[----:B------:R-:W4:Y:S04]  /*10430*/  LDL R21, [R1+0x1fc] ;  /* 0x0001fc0001157983 */ /* 0x000f280000100800 */
[----:B---3--:R-:W-:Y:S01]  /*10440*/  STL [R1+0xd10], R17 ;  /* 0x000d101101007387 */ /* 0x008fe20000100800 */
[----:B--2---:R-:W-:-:S03]  /*10450*/  IADD3 R6, P1, R7, R2, RZ ;  /* 0x0000000207067210 */ /* 0x004fc60007f3e0ff */
[----:B------:R-:W2:Y:S04]  /*10460*/  LDL R7, [R1+0x490] ;  /* 0x0004900001077983 */ /* 0x000ea80000100800 */
[----:B------:R0:W-:Y:S02]  /*10470*/  STS.U16 [R3+UR4+0x3400], R16 ;  /* 0x0034001003007988 */ /* 0x0001e40008000404 */
[----:B0-----:R-:W-:Y:S01]  /*10480*/  PRMT R16, RZ, 0x7610, R16 ;  /* 0x00007610ff107816 */ /* 0x001fe20000000010 */
[----:B--2---:R-:W-:-:S05]  /*10490*/  IMAD.X R7, R7, 0x1, R0, P1 ;  /* 0x0000000107077824 */ /* 0x004fca00008e0600 */
[----:B------:R0:W2:Y:S04]  /*104a0*/  @!P0 LDG.E.U16 R16, desc[UR8][R6.64] ;  /* 0x0000000806108981 */ /* 0x0000a8000c1e1500 */
[----:B------:R-:W3:Y:S04]  /*104b0*/  LDL.LU R6, [R1+0x24] ;  /* 0x0000240001067983 */ /* 0x000ee80000300800 */
[----:B------:R-:W0:Y:S04]  /*104c0*/  LDL R7, [R1+0x47c] ;  /* 0x00047c0001077983 */ /* 0x000e280000100800 */
[----:B------:R-:W-:Y:S04]  /*104d0*/  STS.U16 [R3+UR4+0x1c00], R8 ;  /* 0x001c000803007988 */ /* 0x000fe80008000404 */
[----:B------:R-:W-:Y:S04]  /*104e0*/  STS.U16 [R3+UR4+0x2400], R5 ;  /* 0x0024000503007988 */ /* 0x000fe80008000404 */
[----:B---3--:R0:W-:Y:S02]  /*104f0*/  STS.U16 [R12+UR4+0x2880], R6 ;  /* 0x002880060c007988 */ /* 0x0081e40008000404 */
[----:B0-----:R-:W-:-:S02]  /*10500*/  IADD3 R6, P1, R7, R2, RZ ;  /* 0x0000000207067210 */ /* 0x001fc40007f3e0ff */
[----:B------:R-:W3:Y:S01]  /*10510*/  LDL R7, [R1+0x448] ;  /* 0x0004480001077983 */ /* 0x000ee20000100800 */
[----:B------:R-:W-:Y:S02]  /*10520*/  PRMT R3, RZ, 0x7610, R3 ;  /* 0x00007610ff037816 */ /* 0x000fe40000000003 */
[----:B---3--:R-:W-:-:S05]  /*10530*/  IMAD.X R7, R7, 0x1, R0, P1 ;  /* 0x0000000107077824 */ /* 0x008fca00008e0600 */
[----:B------:R0:W3:Y:S04]  /*10540*/  @!P0 LDG.E.U16 R3, desc[UR8][R6.64] ;  /* 0x0000000806038981 */ /* 0x0000e8000c1e1500 */
[----:B------:R-:W4:Y:S04]  /*10550*/  LDL.LU R6, [R1+0x20] ;  /* 0x0000200001067983 */ /* 0x000f280000300800 */
[----:B------:R-:W0:Y:S04]  /*10560*/  LDL R7, [R1+0x43c] ;  /* 0x00043c0001077983 */ /* 0x000e280000100800 */
[----:B----4-:R0:W-:Y:S02]  /*10570*/  STS.U16 [R12+UR4+0x2c80], R6 ;  /* 0x002c80060c007988 */ /* 0x0101e40008000404 */
[----:B0-----:R-:W-:-:S02]  /*10580*/  IADD3 R6, P1, R7, R2, RZ ;  /* 0x0000000207067210 */ /* 0x001fc40007f3e0ff */
[----:B------:R-:W4:Y:S01]  /*10590*/  LDL R7, [R1+0x408] ;  /* 0x0004080001077983 */ /* 0x000f220000100800 */
[----:B------:R-:W-:-:S03]  /*105a0*/  PRMT R5, RZ, 0x7610, R5 ;  /* 0x00007610ff057816 */ /* 0x000fc60000000005 */
[----:B------:R0:W-:Y:S01]  /*105b0*/  STS.U16 [R12+UR4+0x3080], R15 ;  /* 0x0030800f0c007988 */ /* 0x0001e20008000404 */
[----:B----4-:R-:W-:Y:S01]  /*105c0*/  IMAD.X R7, R7, 0x1, R0, P1 ;  /* 0x0000000107077824 */ /* 0x010fe200008e0600 */
[----:B------:R-:W-:-:S04]  /*105d0*/  IADD3 R14, P1, R14, R2, RZ ;  /* 0x000000020e0e7210 */ /* 0x000fc80007f3e0ff */
[----:B------:R1:W4:Y:S01]  /*105e0*/  @!P0 LDG.E.U16 R5, desc[UR8][R6.64] ;  /* 0x0000000806058981 */ /* 0x000322000c1e1500 */
[----:B0-----:R-:W-:Y:S01]  /*105f0*/  IMAD.X R15, R21, 0x1, R0, P1 ;  /* 0x00000001150f7824 */ /* 0x001fe200008e0600 */
[----:B------:R-:W-:Y:S02]  /*10600*/  PRMT R8, RZ, 0x7610, R8 ;  /* 0x00007610ff087816 */ /* 0x000fe40000000008 */
[----:B------:R-:W2:Y:S01]  /*10610*/  LDL R21, [R1+0x588] ;  /* 0x0005880001157983 */ /* 0x000ea20000100800 */
[----:B-1----:R-:W-:-:S06]  /*10620*/  PRMT R6, RZ, 0x7610, R6 ;  /* 0x00007610ff067816 */ /* 0x002fcc0000000006 */
[----:B------:R0:W3:Y:S04]  /*10630*/  @!P0 LDG.E.U16 R6, desc[UR8][R14.64] ;  /* 0x000000080e068981 */ /* 0x0000e8000c1e1500 */
        /* <DEDUP_REMOVED lines=8> */
[----:B------:R-:W2:Y:S03]  /*106c0*/  LDL R15, [R1+0x1f0] ;  /* 0x0001f000010f7983 */ /* 0x000ea60000100800 */
[----:B--2---:R-:W-:-:S05]  /*106d0*/  IMAD.X R15, R15, 0x1, R0, P1 ;  /* 0x000000010f0f7824 */ /* 0x004fca00008e0600 */
[----:B------:R0:W2:Y:S04]  /*106e0*/  @!P0 LDG.E.U16 R8, desc[UR8][R14.64] ;  /* 0x000000080e088981 */ /* 0x0000a8000c1e1500 */
[----:B------:R-:W0:Y:S04]  /*106f0*/  LDL R15, [R1+0x568] ;  /* 0x00056800010f7983 */ /* 0x000e280000100800 */
[----:B------:R1:W-:Y:S04]  /*10700*/  STS.U16 [R12+UR4+0x3480], R20 ;  /* 0x003480140c007988 */ /* 0x0003e80008000404 */
[----:B-1----:R-:W3:Y:S01]  /*10710*/  LDL R20, [R1+0x1b4] ;  /* 0x0001b40001147983 */ /* 0x002ee20000100800 */
[----:B0-----:R-:W-:-:S03]  /*10720*/  IADD3 R14, P1, R15, R2, RZ ;  /* 0x000000020f0e7210 */ /* 0x001fc60007f3e0ff */
[----:B------:R-:W4:Y:S04]  /*10730*/  LDL R15, [R1+0x548] ;  /* 0x00054800010f7983 */ /* 0x000f280000100800 */
[----:B------:R0:W-:Y:S02]  /*10740*/  STS.U16 [R12+UR4+0x3880], R29 ;  /* 0x0038801d0c007988 */ /* 0x0001e40008000404 */
[----:B0-----:R-:W-:Y:S02]  /*10750*/  PRMT R29, RZ, 0x7610, R29 ;  /* 0x00007610ff1d7816 */ /* 0x001fe4000000001d */
[----:B------:R-:W-:Y:S01]  /*10760*/  PRMT R24, RZ, 0x7610, R24 ;  /* 0x00007610ff187816 */ /* 0x000fe20000000018 */
[----:B----4-:R-:W-:-:S05]  /*10770*/  IMAD.X R15, R15, 0x1, R0, P1 ;  /* 0x000000010f0f7824 */ /* 0x010fca00008e0600 */
[----:B------:R0:W4:Y:S02]  /*10780*/  @!P0 LDG.E.U16 R29, desc[UR8][R14.64] ;  /* 0x000000080e1d8981 */ /* 0x000124000c1e1500 */
[-C--:B0-----:R-:W-:Y:S02]  /*10790*/  IADD3 R14, P1, R21, R2.reuse, RZ ;  /* 0x00000002150e7210 */ /* 0x081fe40007f3e0ff */
[----:B------:R-:W2:Y:S03]  /*107a0*/  LDL.LU R21, [R1+0x540] ;  /* 0x0005400001157983 */ /* 0x000ea60000300800 */
[----:B---3--:R-:W-:Y:S02]  /*107b0*/  IMAD.X R15, R20, 0x1, R0, P1 ;  /* 0x00000001140f7824 */ /* 0x008fe400008e0600 */
[----:B------:R-:W3:Y:S04]  /*107c0*/  LDL.LU R20, [R1+0x564] ;  /* 0x0005640001147983 */ /* 0x000ee80000300800 */
[----:B------:R-:W4:Y:S04]  /*107d0*/  @!P0 LDG.E.U16 R24, desc[UR8][R14.64] ;  /* 0x000000080e188981 */ /* 0x000f28000c1e1500 */
[----:B----4-:R0:W-:Y:S04]  /*107e0*/  STL [R1+0x24], R24 ;  /* 0x0000241801007387 */ /* 0x0101e80000100800 */
[----:B0-----:R-:W4:Y:S04]  /*107f0*/  LDL.LU R24, [R1+0xd34] ;  /* 0x000d340001187983 */ /* 0x001f280000300800 */
[----:B------:R-:W2:Y:S02]  /*10800*/  LDL R15, [R1+0x534] ;  /* 0x00053400010f7983 */ /* 0x000ea40000100800 */
[----:B--2---:R-:W-:-:S02]  /*10810*/  IADD3 R14, P1, R15, R2, RZ ;  /* 0x000000020f0e7210 */ /* 0x004fc40007f3e0ff */
[----:B------:R-:W2:Y:S04]  /*10820*/  LDL R15, [R1+0x508] ;  /* 0x00050800010f7983 */ /* 0x000ea80000100800 */
[----:B------:R0:W-:Y:S02]  /*10830*/  STS.U16 [R12+UR4+0x80], R25 ;  /* 0x000080190c007988 */ /* 0x0001e40008000404 */
[----:B0-----:R-:W-:Y:S01]  /*10840*/  PRMT R25, RZ, 0x7610, R25 ;  /* 0x00007610ff197816 */ /* 0x001fe20000000019 */
[----:B--2---:R-:W-:-:S05]  /*10850*/  IMAD.X R15, R15, 0x1, R0, P1 ;  /* 0x000000010f0f7824 */ /* 0x004fca00008e0600 */
[----:B------:R0:W2:Y:S04]  /*10860*/  @!P0 LDG.E.U16 R25, desc[UR8][R14.64] ;  /* 0x000000080e198981 */ /* 0x0000a8000c1e1500 */
[----:B------:R-:W0:Y:S02]  /*10870*/  LDL R15, [R1+0x4f4] ;  /* 0x0004f400010f7983 */ /* 0x000e240000100800 */
[----:B0-----:R-:W-:Y:S02]  /*10880*/  IADD3 R14, P1, R15, R2, RZ ;  /* 0x000000020f0e7210 */ /* 0x001fe40007f3e0ff */
[----:B------:R-:W3:Y:S04]  /*10890*/  LDL R15, [R1+0x4c8] ;  /* 0x0004c800010f7983 */ /* 0x000ee80000100800 */
[----:B------:R0:W-:Y:S02]  /*108a0*/  STS.U16 [R12+UR4+0x880], R23 ;  /* 0x000880170c007988 */ /* 0x0001e40008000404 */
[----:B0-----:R-:W-:Y:S01]  /*108b0*/  PRMT R23, RZ, 0x7610, R23 ;  /* 0x00007610ff177816 */ /* 0x001fe20000000017 */
[----:B---3--:R-:W-:-:S05]  /*108c0*/  IMAD.X R15, R15, 0x1, R0, P1 ;  /* 0x000000010f0f7824 */ /* 0x008fca00008e0600 */
[----:B------:R0:W3:Y:S04]  /*108d0*/  @!P0 LDG.E.U16 R23, desc[UR8][R14.64] ;  /* 0x000000080e178981 */ /* 0x0000e8000c1e1500 */
[----:B------:R-:W0:Y:S02]  /*108e0*/  LDL R15, [R1+0x4b4] ;  /* 0x0004b400010f7983 */ /* 0x000e240000100800 */
[----:B0-----:R-:W-:Y:S02]  /*108f0*/  IADD3 R14, P1, R15, R2, RZ ;  /* 0x000000020f0e7210 */ /* 0x001fe40007f3e0ff */
[----:B------:R-:W4:Y:S01]  /*10900*/  LDL R15, [R1+0x488] ;  /* 0x00048800010f7983 */ /* 0x000f220000100800 */
[----:B------:R-:W-:Y:S02]  /*10910*/  PRMT R19, RZ, 0x7610, R19 ;  /* 0x00007610ff137816 */ /* 0x000fe40000000013 */
[----:B----4-:R-:W-:-:S05]  /*10920*/  IMAD.X R15, R15, 0x1, R0, P1 ;  /* 0x000000010f0f7824 */ /* 0x010fca00008e0600 */
        /* <DEDUP_REMOVED lines=14> */
[----:B0-----:R-:W-:-:S02]  /*10a10*/  PRMT R24, RZ, 0x7610, R24 ;  /* 0x00007610ff187816 */ /* 0x001fc40000000018 */
[----:B---3--:R-:W-:-:S05]  /*10a20*/  IADD3.X R15, R15, R0, RZ, P1, !PT ;  /* 0x000000000f0f7210 */ /* 0x008fca0000ffe4ff */
[----:B------:R0:W3:Y:S04]  /*10a30*/  @!P0 LDG.E.U16 R24, desc[UR8][R14.64] ;  /* 0x000000080e188981 */ /* 0x0000e8000c1e1500 */
[----:B------:R-:W0:Y:S04]  /*10a40*/  LDL R15, [R1+0x3f4] ;  /* 0x0003f400010f7983 */ /* 0x000e280000100800 */
[----:B------:R1:W-:Y:S04]  /*10a50*/  STS.U16 [R12+UR4+0x1880], R11 ;  /* 0x0018800b0c007988 */ /* 0x0003e80008000404 */
[----:B-1----:R-:W4:Y:S01]  /*10a60*/  LDL R11, [R1+0x3cc] ;  /* 0x0003cc00010b7983 */ /* 0x002f220000100800 */
[----:B0-----:R-:W-:-:S03]  /*10a70*/  IADD3 R14, P1, R15, R2, RZ ;  /* 0x000000020f0e7210 */ /* 0x001fc60007f3e0ff */
[----:B------:R-:W2:Y:S04]  /*10a80*/  LDL R15, [R1+0x1f4] ;  /* 0x0001f400010f7983 */ /* 0x000ea80000100800 */
[----:B------:R4:W-:Y:S01]  /*10a90*/  STS.U16 [R12+UR4+0x1c80], R10 ;  /* 0x001c800a0c007988 */ /* 0x0009e20008000404 */
[----:B--2---:R-:W-:Y:S01]  /*10aa0*/  IMAD.X R15, R15, 0x1, R0, P1 ;  /* 0x000000010f0f7824 */ /* 0x004fe200008e0600 */
[----:B----4-:R-:W-:Y:S02]  /*10ab0*/  IADD3 R10, P1, R11, R2, RZ ;  /* 0x000000020b0a7210 */ /* 0x010fe40007f3e0ff */
[----:B------:R-:W2:Y:S04]  /*10ac0*/  LDL R11, [R1+0x1b8] ;  /* 0x0001b800010b7983 */ /* 0x000ea80000100800 */
[----:B------:R0:W-:Y:S04]  /*10ad0*/  STS.U16 [R12+UR4+0x1080], R19 ;  /* 0x001080130c007988 */ /* 0x0001e80008000404 */
[----:B------:R1:W-:Y:S01]  /*10ae0*/  STS.U16 [R12+UR4+0x1480], R4 ;  /* 0x001480040c007988 */ /* 0x0003e20008000404 */
[----:B0-----:R-:W-:-:S03]  /*10af0*/  PRMT R19, RZ, 0x7610, R19 ;  /* 0x00007610ff137816 */ /* 0x001fc60000000013 */
[----:B-1----:R-:W4:Y:S01]  /*10b00*/  LDL R4, [R1+0x3ac] ;  /* 0x0003ac0001047983 */ /* 0x002f220000100800 */
[----:B--2---:R-:W-:-:S05]  /*10b10*/  IMAD.X R11, R11, 0x1, R0, P1 ;  /* 0x000000010b0b7824 */ /* 0x004fca00008e0600 */
[----:B------:R4:W2:Y:S04]  /*10b20*/  @!P0 LDG.E.U16 R19, desc[UR8][R10.64] ;  /* 0x000000080a138981 */ /* 0x0008a8000c1e1500 */
[----:B------:R-:W3:Y:S01]  /*10b30*/  LDL R11, [R1+0x1f8] ;  /* 0x0001f800010b7983 */ /* 0x000ee20000100800 */
[----:B----4-:R-:W-:-:S03]  /*10b40*/  IADD3 R10, P1, R4, R2, RZ ;  /* 0x00000002040a7210 */ /* 0x010fc60007f3e0ff */
[----:B------:R0:W-:Y:S02]  /*10b50*/  STS.U16 [R12+UR4+0x2080], R9 ;  /* 0x002080090c007988 */ /* 0x0001e40008000404 */
[----:B0-----:R-:W-:Y:S01]  /*10b60*/  PRMT R9, RZ, 0x7610, R9 ;  /* 0x00007610ff097816 */ /* 0x001fe20000000009 */
[----:B------:R-:W0:Y:S01]  /*10b70*/  S2R R4, SR_TID.X ;  /* 0x0000000000047919 */ /* 0x000e220000002100 */
[----:B---3--:R-:W-:-:S05]  /*10b80*/  IMAD.X R11, R11, 0x1, R0, P1 ;  /* 0x000000010b0b7824 */ /* 0x008fca00008e0600 */
[----:B------:R1:W3:Y:S04]  /*10b90*/  @!P0 LDG.E.U16 R9, desc[UR8][R10.64] ;  /* 0x000000080a098981 */ /* 0x0002e8000c1e1500 */
[----:B------:R-:W4:Y:S04]  /*10ba0*/  LDL.LU R10, [R1+0x38] ;  /* 0x00003800010a7983 */ /* 0x000f280000300800 */
[----:B------:R-:W1:Y:S01]  /*10bb0*/  LDL R11, [R1+0x584] ;  /* 0x00058400010b7983 */ /* 0x000e620000100800 */
[----:B0-----:R-:W-:-:S05]  /*10bc0*/  LOP3.LUT R4, R4, 0x3f, RZ, 0xc0, !PT ;  /* 0x0000003f04047812 */ /* 0x001fca00078ec0ff */
[----:B------:R-:W-:Y:S01]  /*10bd0*/  IMAD.SHL.U32 R4, R4, 0x2, RZ ;  /* 0x0000000204047824 */ /* 0x000fe200078e00ff */
[----:B------:R-:W-:Y:S04]  /*10be0*/  STS.U16 [R12+UR4+0xc80], R22 ;  /* 0x000c80160c007988 */ /* 0x000fe80008000404 */
[----:B------:R0:W-:Y:S02]  /*10bf0*/  STS.U16 [R12+UR4+0x2480], R13 ;  /* 0x0024800d0c007988 */ /* 0x0001e40008000404 */
[----:B0-----:R-:W-:-:S05]  /*10c00*/  LOP3.LUT R12, R4, 0x20, RZ, 0x3c, !PT ;  /* 0x00000020040c7812 */ /* 0x001fca00078e3cff */
[----:B----4-:R1:W-:Y:S02]  /*10c10*/  STS.U16 [R12+UR4+0x2900], R10 ;  /* 0x0029000a0c007988 */ /* 0x0103e40008000404 */
[----:B-1----:R-:W-:Y:S02]  /*10c20*/  IADD3 R10, P1, R11, R2, RZ ;  /* 0x000000020b0a7210 */ /* 0x002fe40007f3e0ff */
[----:B------:R-:W4:Y:S01]  /*10c30*/  LDL R11, [R1+0x1b0] ;  /* 0x0001b000010b7983 */ /* 0x000f220000100800 */
[----:B------:R-:W-:Y:S02]  /*10c40*/  PRMT R27, RZ, 0x7610, R27 ;  /* 0x00007610ff1b7816 */ /* 0x000fe4000000001b */
[----:B----4-:R-:W-:-:S05]  /*10c50*/  IMAD.X R11, R11, 0x1, R0, P1 ;  /* 0x000000010b0b7824 */ /* 0x010fca00008e0600 */
[----:B------:R-:W4:Y:S04]  /*10c60*/  @!P0 LDG.E.U16 R27, desc[UR8][R10.64] ;  /* 0x000000080a1b8981 */ /* 0x000f28000c1e1500 */
[----:B----4-:R0:W-:Y:S04]  /*10c70*/  STL [R1+0x44], R27 ;  /* 0x0000441b01007387 */ /* 0x0101e80000100800 */
[----:B0-----:R-:W4:Y:S04]  /*10c80*/  LDL.LU R27, [R1+0xd2c] ;  /* 0x000d2c00011b7983 */ /* 0x001f280000300800 */
[----:B------:R-:W2:Y:S01]  /*10c90*/  LDL.LU R11, [R1+0x34] ;  /* 0x00003400010b7983 */ /* 0x000ea20000300800 */
[----:B------:R-:W-:-:S02]  /*10ca0*/  IADD3 R10, P1, R20, R2, RZ ;  /* 0x00000002140a7210 */ /* 0x000fc40007f3e0ff */
[----:B----4-:R-:W-:Y:S01]  /*10cb0*/  PRMT R27, RZ, 0x7610, R27 ;  /* 0x00007610ff1b7816 */ /* 0x010fe2000000001b */
[----:B--2---:R0:W-:Y:S02]  /*10cc0*/  STS.U16 [R12+UR4+0x2d00], R11 ;  /* 0x002d000b0c007988 */ /* 0x0041e40008000404 */
[----:B0-----:R-:W-:-:S05]  /*10cd0*/  IMAD.X R11, R21, 0x1, R0, P1 ;  /* 0x00000001150b7824 */ /* 0x001fca00008e0600 */
[----:B------:R-:W2:Y:S04]  /*10ce0*/  @!P0 LDG.E.U16 R27, desc[UR8][R10.64] ;  /* 0x000000080a1b8981 */ /* 0x000ea8000c1e1500 */
[----:B------:R0:W-:Y:S04]  /*10cf0*/  STL.64 [R1+0x8f8], R20 ;  /* 0x0008f81401007387 */ /* 0x0001e80000100a00 */
[----:B0-----:R-:W4:Y:S04]  /*10d00*/  LDL.LU R21, [R1+0x1c] ;  /* 0x00001c0001157983 */ /* 0x001f280000300800 */
[----:B--2---:R0:W-:Y:S04]  /*10d10*/  STL [R1+0x48], R27 ;  /* 0x0000481b01007387 */ /* 0x0041e80000100800 */
[----:B0-----:R-:W2:Y:S04]  /*10d20*/  LDL.LU R27, [R1+0xd28] ;  /* 0x000d2800011b7983 */ /* 0x001ea80000300800 */
[----:B------:R-:W3:Y:S04]  /*10d30*/  LDL.LU R10, [R1+0x30] ;  /* 0x00003000010a7983 */ /* 0x000ee80000300800 */
[----:B------:R-:W4:Y:S04]  /*10d40*/  LDL R11, [R1+0x52c] ;  /* 0x00052c00010b7983 */ /* 0x000f280000100800 */
[----:B---3--:R4:W-:Y:S02]  /*10d50*/  STS.U16 [R12+UR4+0x3100], R10 ;  /* 0x0031000a0c007988 */ /* 0x0089e40008000404 */
[----:B----4-:R-:W-:-:S02]  /*10d60*/  IADD3 R10, P1, R11, R2, RZ ;  /* 0x000000020b0a7210 */ /* 0x010fc40007f3e0ff */
[----:B------:R-:W3:Y:S01]  /*10d70*/  LDL R11, [R1+0x500] ;  /* 0x00050000010b7983 */ /* 0x000ee20000100800 */
[----:B--2---:R-:W-:Y:S02]  /*10d80*/  PRMT R27, RZ, 0x7610, R27 ;  /* 0x00007610ff1b7816 */ /* 0x004fe4000000001b */
[----:B---3--:R-:W-:-:S05]  /*10d90*/  IMAD.X R11, R11, 0x1, R0, P1 ;  /* 0x000000010b0b7824 */ /* 0x008fca00008e0600 */
[----:B------:R-:W2:Y:S04]  /*10da0*/  @!P0 LDG.E.U16 R27, desc[UR8][R10.64] ;  /* 0x000000080a1b8981 */ /* 0x000ea8000c1e1500 */
        /* <DEDUP_REMOVED lines=17> */
[----:B------:R-:W-:Y:S02]  /*10ec0*/  PRMT R20, RZ, 0x7610, R20 ;  /* 0x00007610ff147816 */ /* 0x000fe40000000014 */
[----:B---3--:R-:W-:-:S05]  /*10ed0*/  IMAD.X R11, R11, 0x1, R0, P1 ;  /* 0x000000010b0b7824 */ /* 0x008fca00008e0600 */
[----:B------:R-:W3:Y:S04]  /*10ee0*/  @!P0 LDG.E.U16 R20, desc[UR8][R10.64] ;  /* 0x000000080a148981 */ /* 0x000ee8000c1e1500 */
[----:B------:R-:W4:Y:S04]  /*10ef0*/  LDL R11, [R1+0x46c] ;  /* 0x00046c00010b7983 */ /* 0x000f280000100800 */
[----:B------:R0:W-:Y:S04]  /*10f00*/  STS.U16 [R12+UR4+0x3d00], R21 ;  /* 0x003d00150c007988 */ /* 0x0001e80008000404 */
[----:B0-----:R-:W2:Y:S04]  /*10f10*/  LDL.LU R21, [R1+0x538] ;  /* 0x0005380001157983 */ /* 0x001ea80000300800 */
[----:B---3--:R0:W-:Y:S04]  /*10f20*/  STL [R1+0x38], R20 ;  /* 0x0000381401007387 */ /* 0x0081e80000100800 */
[----:B0-----:R-:W3:Y:S01]  /*10f30*/  LDL.LU R20, [R1+0x560] ;  /* 0x0005600001147983 */ /* 0x001ee20000300800 */
[----:B----4-:R-:W-:-:S03]  /*10f40*/  IADD3 R10, P1, R11, R2, RZ ;  /* 0x000000020b0a7210 */ /* 0x010fc60007f3e0ff */
[----:B------:R-:W4:Y:S01]  /*10f50*/  LDL R11, [R1+0x438] ;  /* 0x00043800010b7983 */ /* 0x000f220000100800 */
[----:B--2---:R-:W-:Y:S01]  /*10f60*/  PRMT R27, RZ, 0x7610, R27 ;  /* 0x00007610ff1b7816 */ /* 0x004fe2000000001b */
[----:B----4-:R-:W-:-:S05]  /*10f70*/  IMAD.X R11, R11, 0x1, R0, P1 ;  /* 0x000000010b0b7824 */ /* 0x010fca00008e0600 */
[----:B------:R-:W2:Y:S04]  /*10f80*/  @!P0 LDG.E.U16 R27, desc[UR8][R10.64] ;  /* 0x000000080a1b8981 */ /* 0x000ea8000c1e1500 */
[----:B--2---:R0:W-:Y:S04]  /*10f90*/  STL [R1+0x34], R27 ;  /* 0x0000341b01007387 */ /* 0x0041e80000100800 */
[----:B0-----:R-:W2:Y:S04]  /*10fa0*/  LDL.LU R27, [R1+0xd1c] ;  /* 0x000d1c00011b7983 */ /* 0x001ea80000300800 */
[----:B------:R-:W4:Y:S02]  /*10fb0*/  LDL R11, [R1+0x42c] ;  /* 0x00042c00010b7983 */ /* 0x000f240000100800 */
[----:B----4-:R-:W-:-:S02]  /*10fc0*/  IADD3 R10, P1, R11, R2, RZ ;  /* 0x000000020b0a7210 */ /* 0x010fc40007f3e0ff */
[----:B------:R-:W4:Y:S01]  /*10fd0*/  LDL R11, [R1+0x3f8] ;  /* 0x0003f800010b7983 */ /* 0x000f220000100800 */
[----:B------:R-:W-:Y:S02]  /*10fe0*/  PRMT R26, RZ, 0x7610, R26 ;  /* 0x00007610ff1a7816 */ /* 0x000fe4000000001a */
[----:B----4-:R-:W-:-:S05]  /*10ff0*/  IMAD.X R11, R11, 0x1, R0, P1 ;  /* 0x000000010b0b7824 */ /* 0x010fca00008e0600 */
[----:B------:R-:W4:Y:S04]  /*11000*/  @!P0 LDG.E.U16 R26, desc[UR8][R10.64] ;  /* 0x000000080a1a8981 */ /* 0x000f28000c1e1500 */
[----:B----4-:R0:W-:Y:S04]  /*11010*/  STL [R1+0x30], R26 ;  /* 0x0000301a01007387 */ /* 0x0101e80000100800 */
[----:B0-----:R-:W4:Y:S04]  /*11020*/  LDL.LU R26, [R1+0xd18] ;  /* 0x000d1800011a7983 */ /* 0x001f280000300800 */
[----:B------:R-:W3:Y:S02]  /*11030*/  LDL R11, [R1+0x3ec] ;  /* 0x0003ec00010b7983 */ /* 0x000ee40000100800 */
[----:B---3--:R-:W-:-:S02]  /*11040*/  IADD3 R10, P1, R11, R2, RZ ;  /* 0x000000020b0a7210 */ /* 0x008fc40007f3e0ff */
[----:B------:R-:W3:Y:S01]  /*11050*/  LDL R11, [R1+0x1ec] ;  /* 0x0001ec00010b7983 */ /* 0x000ee20000100800 */
[----:B------:R-:W-:Y:S02]  /*11060*/  PRMT R18, RZ, 0x7610, R18 ;  /* 0x00007610ff127816 */ /* 0x000fe40000000012 */
[----:B---3--:R-:W-:-:S05]  /*11070*/  IMAD.X R11, R11, 0x1, R0, P1 ;  /* 0x000000010b0b7824 */ /* 0x008fca00008e0600 */
[----:B------:R-:W3:Y:S04]  /*11080*/  @!P0 LDG.E.U16 R18, desc[UR8][R10.64] ;  /* 0x000000080a128981 */ /* 0x000ee8000c1e1500 */
[----:B---3--:R0:W-:Y:S04]  /*11090*/  STL [R1+0x2c], R18 ;  /* 0x00002c1201007387 */ /* 0x0081e80000100800 */
[----:B0-----:R-:W3:Y:S04]  /*110a0*/  LDL.LU R18, [R1+0xd14] ;  /* 0x000d140001127983 */ /* 0x001ee80000300800 */
[----:B------:R-:W2:Y:S02]  /*110b0*/  LDL R11, [R1+0x3c8] ;  /* 0x0003c800010b7983 */ /* 0x000ea40000100800 */
[----:B--2---:R-:W-:-:S02]  /*110c0*/  IADD3 R10, P1, R11, R2, RZ ;  /* 0x000000020b0a7210 */ /* 0x004fc40007f3e0ff */
[----:B------:R-:W2:Y:S01]  /*110d0*/  LDL R11, [R1+0x1c0] ;  /* 0x0001c000010b7983 */ /* 0x000ea20000100800 */
[----:B------:R-:W-:Y:S02]  /*110e0*/  PRMT R17, RZ, 0x7610, R17 ;  /* 0x00007610ff117816 */ /* 0x000fe40000000011 */
[----:B--2---:R-:W-:-:S05]  /*110f0*/  IMAD.X R11, R11, 0x1, R0, P1 ;  /* 0x000000010b0b7824 */ /* 0x004fca00008e0600 */
        /* <DEDUP_REMOVED lines=9> */
[----:B----4-:R-:W-:Y:S04]  /*11190*/  STL [R1+0x18], R4 ;  /* 0x0000180401007387 */ /* 0x010fe80000100800 */
[----:B------:R-:W4:Y:S01]  /*111a0*/  LDL R11, [R1+0x580] ;  /* 0x00058000010b7983 */ /* 0x000f220000100800 */
[----:B------:R-:W-:-:S06]  /*111b0*/  PRMT R22, RZ, 0x7610, R22 ;  /* 0x00007610ff167816 */ /* 0x000fcc0000000016 */
[----:B------:R0:W2:Y:S01]  /*111c0*/  @!P0 LDG.E.U16 R22, desc[UR8][R14.64] ;  /* 0x000000080e168981 */ /* 0x0000a2000c1e1500 */
[----:B----4-:R-:W-:-:S03]  /*111d0*/  IADD3 R10, P1, R11, R2, RZ ;  /* 0x000000020b0a7210 */ /* 0x010fc60007f3e0ff */
[----:B------:R-:W4:Y:S01]  /*111e0*/  LDL R11, [R1+0x1ac] ;  /* 0x0001ac00010b7983 */ /* 0x000f220000100800 */
[----:B0-----:R-:W-:Y:S02]  /*111f0*/  PRMT R15, RZ, 0x7610, R15 ;  /* 0x00007610ff0f7816 */ /* 0x001fe4000000000f */
[----:B----4-:R-:W-:-:S05]  /*11200*/  IADD3.X R11, R11, R0, RZ, P1, !PT ;  /* 0x000000000b0b7210 */ /* 0x010fca0000ffe4ff */
[----:B------:R0:W4:Y:S04]  /*11210*/  @!P0 LDG.E.U16 R15, desc[UR8][R10.64] ;  /* 0x000000080a0f8981 */ /* 0x000128000c1e1500 */
[----:B------:R1:W-:Y:S01]  /*11220*/  STS.U16 [R12+UR4+0x1100], R16 ;  /* 0x001100100c007988 */ /* 0x0003e20008000404 */
[----:B0-----:R-:W-:-:S03]  /*11230*/  IADD3 R10, P1, R20, R2, RZ ;  /* 0x00000002140a7210 */ /* 0x001fc60007f3e0ff */
[----:B-1----:R-:W3:Y:S02]  /*11240*/  LDL R16, [R1+0x4f8] ;  /* 0x0004f80001107983 */ /* 0x002ee40000100800 */
[----:B------:R-:W-:Y:S02]  /*11250*/  IMAD.X R11, R21, 0x1, R0, P1 ;  /* 0x00000001150b7824 */ /* 0x000fe400008e0600 */
[----:B----4-:R0:W-:Y:S04]  /*11260*/  STL [R1+0x1c], R15 ;  /* 0x00001c0f01007387 */ /* 0x0101e80000100800 */
[----:B0-----:R-:W4:Y:S04]  /*11270*/  LDL R15, [R1+0x4a4] ;  /* 0x0004a400010f7983 */ /* 0x001f280000100800 */
[----:B------:R0:W-:Y:S02]  /*11280*/  STL.64 [R1+0x900], R20 ;  /* 0x0009001401007387 */ /* 0x0001e40000100a00 */
[----:B0-----:R-:W-:-:S02]  /*11290*/  PRMT R20, RZ, 0x7610, R20 ;  /* 0x00007610ff147816 */ /* 0x001fc40000000014 */
[----:B------:R-:W2:Y:S04]  /*112a0*/  LDL R21, [R1+0x4b8] ;  /* 0x0004b80001157983 */ /* 0x000ea80000100800 */
[----:B------:R-:W3:Y:S04]  /*112b0*/  @!P0 LDG.E.U16 R20, desc[UR8][R10.64] ;  /* 0x000000080a148981 */ /* 0x000ee8000c1e1500 */
[----:B------:R-:W4:Y:S01]  /*112c0*/  LDL R11, [R1+0x524] ;  /* 0x00052400010b7983 */ /* 0x000f220000100800 */
[----:B------:R-:W-:-:S03]  /*112d0*/  PRMT R14, RZ, 0x7610, R14 ;  /* 0x00007610ff0e7816 */ /* 0x000fc6000000000e */
[----:B---3--:R0:W-:Y:S01]  /*112e0*/  STL [R1+0x14], R20 ;  /* 0x0000141401007387 */ /* 0x0081e20000100800 */
[----:B----4-:R-:W-:-:S03]  /*112f0*/  IADD3 R10, P1, R11, R2, RZ ;  /* 0x000000020b0a7210 */ /* 0x010fc60007f3e0ff */
[----:B------:R1:W-:Y:S02]  /*11300*/  STS.U16 [R12+UR4+0x1d00], R6 ;  /* 0x001d00060c007988 */ /* 0x0003e40008000404 */
[----:B------:R-:W-:Y:S02]  /*11310*/  IMAD.X R11, R16, 0x1, R0, P1 ;  /* 0x00000001100b7824 */ /* 0x000fe400008e0600 */
[----:B0-----:R-:W3:Y:S04]  /*11320*/  LDL R20, [R1+0x474] ;  /* 0x0004740001147983 */ /* 0x001ee80000100800 */
[----:B------:R0:W4:Y:S01]  /*11330*/  @!P0 LDG.E.U16 R14, desc[UR8][R10.64] ;  /* 0x000000080a0e8981 */ /* 0x000122000c1e1500 */
[----:B-1----:R-:W-:-:S03]  /*11340*/  PRMT R6, RZ, 0x7610, R6 ;  /* 0x00007610ff067816 */ /* 0x002fc60000000006 */
[----:B------:R-:W3:Y:S04]  /*11350*/  LDL R16, [R1+0x464] ;  /* 0x0004640001107983 */ /* 0x000ee80000100800 */
[----:B------:R-:W0:Y:S02]  /*11360*/  LDL R11, [R1+0x4e4] ;  /* 0x0004e400010b7983 */ /* 0x000e240000100800 */
[----:B0-----:R-:W-:-:S05]  /*11370*/  IADD3 R10, P1, R11, R2, RZ ;  /* 0x000000020b0a7210 */ /* 0x001fca0007f3e0ff */
[----:B--2---:R-:W-:-:S05]  /*11380*/  IMAD.X R11, R21, 0x1, R0, P1 ;  /* 0x00000001150b7824 */ /* 0x004fca00008e0600 */
[----:B------:R-:W2:Y:S04]  /*11390*/  @!P0 LDG.E.U16 R6, desc[UR8][R10.64] ;  /* 0x000000080a068981 */ /* 0x000ea8000c1e1500 */
[----:B----4-:R0:W-:Y:S04]  /*113a0*/  STL [R1+0x10], R14 ;  /* 0x0000100e01007387 */ /* 0x0101e80000100800 */
[----:B------:R1:W-:Y:S04]  /*113b0*/  STS.U16 [R12+UR4+0x900], R27 ;  /* 0x0009001b0c007988 */ /* 0x0003e80008000404 */
[----:B0-----:R-:W4:Y:S04]  /*113c0*/  LDL R14, [R1+0x430] ;  /* 0x00043000010e7983 */ /* 0x001f280000100800 */
[----:B------:R-:W4:Y:S01]  /*113d0*/  LDL.LU R21, [R1+0x58] ;  /* 0x0000580001157983 */ /* 0x000f220000300800 */
[----:B-1----:R-:W-:-:S03]  /*113e0*/  PRMT R27, RZ, 0x7610, R27 ;  /* 0x00007610ff1b7816 */ /* 0x002fc6000000001b */
[----:B------:R-:W-:Y:S04]  /*113f0*/  STS.U16 [R12+UR4+0x2100], R7 ;  /* 0x002100070c007988 */ /* 0x000fe80008000404 */
[----:B--2---:R0:W-:Y:S02]  /*11400*/  STL [R1+0xc], R6 ;  /* 0x00000c0601007387 */ /* 0x0041e40000100800 */
[----:B0-----:R-:W-:Y:S02]  /*11410*/  IADD3 R6, P1, R15, R2, RZ ;  /* 0x000000020f067210 */ /* 0x001fe40007f3e0ff */
[----:B------:R-:W-:Y:S01]  /*11420*/  PRMT R13, RZ, 0x7610, R13 ;  /* 0x00007610ff0d7816 */ /* 0x000fe2000000000d */
[----:B------:R-:W2:Y:S02]  /*11430*/  LDL R15, [R1+0x3f0] ;  /* 0x0003f000010f7983 */ /* 0x000ea40000100800 */
[----:B---3--:R-:W-:-:S05]  /*11440*/  IMAD.X R7, R20, 0x1, R0, P1 ;  /* 0x0000000114077824 */ /* 0x008fca00008e0600 */
[----:B------:R0:W3:Y:S02]  /*11450*/  @!P0 LDG.E.U16 R27, desc[UR8][R6.64] ;  /* 0x00000008061b8981 */ /* 0x0000e4000c1e1500 */
[----:B0-----:R-:W-:-:S05]  /*11460*/  IADD3 R6, P1, R16, R2, RZ ;  /* 0x0000000210067210 */ /* 0x001fca0007f3e0ff */
[----:B----4-:R-:W-:-:S05]  /*11470*/  IMAD.X R7, R14, 0x1, R0, P1 ;  /* 0x000000010e077824 */ /* 0x010fca00008e0600 */
[----:B------:R-:W4:Y:S01]  /*11480*/  @!P0 LDG.E.U16 R13, desc[UR8][R6.64] ;  /* 0x00000008060d8981 */ /* 0x000f22000c1e1500 */
[----:B------:R-:W0:Y:S03]  /*11490*/  S2R R4, SR_TID.X ;  /* 0x0000000000047919 */ /* 0x000e260000002100 */
[----:B---3--:R1:W-:Y:S04]  /*114a0*/  STL [R1+0xcf4], R27 ;  /* 0x000cf41b01007387 */ /* 0x0083e80000100800 */
[----:B------:R-:W3:Y:S04]  /*114b0*/  LDL R20, [R1+0x1e4] ;  /* 0x0001e40001147983 */ /* 0x000ee80000100800 */
[----:B-1----:R-:W2:Y:S04]  /*114c0*/  LDL R27, [R1+0x424] ;  /* 0x00042400011b7983 */ /* 0x002ea80000100800 */
[----:B------:R-:W3:Y:S04]  /*114d0*/  LDL.LU R14, [R1+0x50] ;  /* 0x00005000010e7983 */ /* 0x000ee80000300800 */
[----:B------:R-:W3:Y:S01]  /*114e0*/  LDL.LU R7, [R1+0x74] ;  /* 0x0000740001077983 */ /* 0x000ee20000300800 */
[----:B0-----:R-:W-:-:S05]  /*114f0*/  LOP3.LUT R4, R4, 0x3f, RZ, 0xc0, !PT ;  /* 0x0000003f04047812 */ /* 0x001fca00078ec0ff */
[----:B------:R-:W-:Y:S01]  /*11500*/  IMAD.SHL.U32 R4, R4, 0x2, RZ ;  /* 0x0000000204047824 */ /* 0x000fe200078e00ff */
[----:B------:R-:W-:Y:S04]  /*11510*/  STS.U16 [R12+UR4+0x500], R26 ;  /* 0x0005001a0c007988 */ /* 0x000fe80008000404 */
[----:B------:R-:W-:Y:S01]  /*11520*/  LOP3.LUT R16, R4, 0x30, RZ, 0x3c, !PT ;  /* 0x0000003004107812 */ /* 0x000fe200078e3cff */
[----:B------:R-:W-:Y:S04]  /*11530*/  STS.U16 [R12+UR4+0x100], R18 ;  /* 0x000100120c007988 */ /* 0x000fe80008000404 */
[----:B------:R-:W-:Y:S04]  /*11540*/  STS.U16 [R12+UR4+0xd00], R17 ;  /* 0x000d00110c007988 */ /* 0x000fe80008000404 */
[----:B------:R-:W-:Y:S04]  /*11550*/  STS.U16 [R12+UR4+0x1500], R3 ;  /* 0x001500030c007988 */ /* 0x000fe80008000404 */
[----:B------:R-:W-:Y:S04]  /*11560*/  STS.U16 [R12+UR4+0x1900], R5 ;  /* 0x001900050c007988 */ /* 0x000fe80008000404 */
[----:B------:R0:W-:Y:S04]  /*11570*/  STS.U16 [R12+UR4+0x2500], R8 ;  /* 0x002500080c007988 */ /* 0x0001e80008000404 */
[----:B----4-:R1:W-:Y:S01]  /*11580*/  STL [R1+0xcf8], R13 ;  /* 0x000cf80d01007387 */ /* 0x0103e20000100800 */
[----:B0-----:R-:W-:-:S03]  /*11590*/  PRMT R12, RZ, 0x7610, R12 ;  /* 0x00007610ff0c7816 */ /* 0x001fc6000000000c */
[----:B-1----:R-:W4:Y:S01]  /*115a0*/  LDL R13, [R1+0x3e4] ;  /* 0x0003e400010d7983 */ /* 0x002f220000100800 */
[----:B--2---:R-:W-:-:S03]  /*115b0*/  IADD3 R6, P1, R27, R2, RZ ;  /* 0x000000021b067210 */ /* 0x004fc60007f3e0ff */
[----:B------:R-:W2:Y:S04]  /*115c0*/  LDL R27, [R1+0x1c8] ;  /* 0x0001c800011b7983 */ /* 0x000ea80000100800 */
[----:B---3--:R0:W-:Y:S02]  /*115d0*/  STS.U16 [R16+UR4+0x2980], R7 ;  /* 0x0029800710007988 */ /* 0x0081e40008000404 */
[----:B0-----:R-:W-:Y:S02]  /*115e0*/  IMAD.X R7, R15, 0x1, R0, P1 ;  /* 0x000000010f077824 */ /* 0x001fe400008e0600 */
[----:B------:R-:W3:Y:S04]  /*115f0*/  LDL.LU R15, [R1+0x4c] ;  /* 0x00004c00010f7983 */ /* 0x000ee80000300800 */
[----:B------:R4:W2:Y:S04]  /*11600*/  @!P0 LDG.E.U16 R12, desc[UR8][R6.64] ;  /* 0x00000008060c8981 */ /* 0x0008a8000c1e1500 */
[----:B------:R-:W3:Y:S01]  /*11610*/  LDL.LU R7, [R1+0x6c] ;  /* 0x00006c0001077983 */ /* 0x000ee20000300800 */
[----:B------:R-:W-:-:S02]  /*11620*/  PRMT R10, RZ, 0x7610, R10 ;  /* 0x00007610ff0a7816 */ /* 0x000fc4000000000a */
[----:B----4-:R-:W-:Y:S01]  /*11630*/  IADD3 R6, P1, R13, R2, RZ ;  /* 0x000000020d067210 */ /* 0x010fe20007f3e0ff */
[----:B--2---:R-:W-:Y:S04]  /*11640*/  STL [R1+0xcfc], R12 ;  /* 0x000cfc0c01007387 */ /* 0x004fe80000100800 */
[----:B---3--:R0:W-:Y:S02]  /*11650*/  STS.U16 [R16+UR4+0x2d80], R7 ;  /* 0x002d800710007988 */ /* 0x0081e40008000404 */
[----:B0-----:R-:W-:-:S05]  /*11660*/  IMAD.X R7, R20, 0x1, R0, P1 ;  /* 0x0000000114077824 */ /* 0x001fca00008e0600 */
[----:B------:R-:W2:Y:S04]  /*11670*/  @!P0 LDG.E.U16 R10, desc[UR8][R6.64] ;  /* 0x00000008060a8981 */ /* 0x000ea8000c1e1500 */
[----:B------:R-:W3:Y:S01]  /*11680*/  LDL R7, [R1+0x3c4] ;  /* 0x0003c40001077983 */ /* 0x000ee20000100800 */
[----:B------:R-:W-:-:S03]  /*11690*/  PRMT R11, RZ, 0x7610, R11 ;  /* 0x00007610ff0b7816 */ /* 0x000fc6000000000b */
[----:B------:R-:W-:Y:S04]  /*116a0*/  STS.U16 [R16+UR4+0x3180], R21 ;  /* 0x0031801510007988 */ /* 0x000fe80008000404 */
[----:B--2---:R0:W-:Y:S04]  /*116b0*/  STL [R1+0xd00], R10 ;  /* 0x000d000a01007387 */ /* 0x0041e80000100800 */
[----:B------:R-:W2:Y:S01]  /*116c0*/  LDL R13, [R1+0x1a8] ;  /* 0x0001a800010d7983 */ /* 0x000ea20000100800 */
[----:B---3--:R-:W-:-:S03]  /*116d0*/  IADD3 R6, P1, R7, R2, RZ ;  /* 0x0000000207067210 */ /* 0x008fc60007f3e0ff */
[----:B0-----:R-:W3:Y:S02]  /*116e0*/  LDL R10, [R1+0x57c] ;  /* 0x00057c00010a7983 */ /* 0x001ee40000100800 */
[----:B------:R-:W-:Y:S02]  /*116f0*/  IMAD.X R7, R27, 0x1, R0, P1 ;  /* 0x000000011b077824 */ /* 0x000fe400008e0600 */
[----:B------:R-:W4:Y:S04]  /*11700*/  LDL.LU R21, [R1+0x530] ;  /* 0x0005300001157983 */ /* 0x000f280000300800 */
[----:B------:R-:W4:Y:S04]  /*11710*/  LDL.LU R20, [R1+0x55c] ;  /* 0x00055c0001147983 */ /* 0x000f280000300800 */
[----:B------:R-:W4:Y:S04]  /*11720*/  LDL.LU R27, [R1+0x24] ;  /* 0x00002400011b7983 */ /* 0x000f280000300800 */
[----:B------:R-:W2:Y:S04]  /*11730*/  @!P0 LDG.E.U16 R11, desc[UR8][R6.64] ;  /* 0x00000008060b8981 */ /* 0x000ea8000c1e1500 */
[----:B------:R-:W3:Y:S04]  /*11740*/  LDL.LU R6, [R1+0x54] ;  /* 0x0000540001067983 */ /* 0x000ee80000300800 */
[----:B------:R-:W4:Y:S04]  /*11750*/  LDL R7, [R1+0x3a4] ;  /* 0x0003a40001077983 */ /* 0x000f280000100800 */
[----:B--2---:R-:W-:Y:S04]  /*11760*/  STL [R1+0xd04], R11 ;  /* 0x000d040b01007387 */ /* 0x004fe80000100800 */
[----:B---3--:R4:W-:Y:S02]  /*11770*/  STS.U16 [R16+UR4+0x3580], R6 ;  /* 0x0035800610007988 */ /* 0x0089e40008000404 */
[----:B----4-:R-:W-:-:S02]  /*11780*/  IADD3 R6, P1, R7, R2, RZ ;  /* 0x0000000207067210 */ /* 0x010fc40007f3e0ff */
[----:B------:R-:W2:Y:S01]  /*11790*/  LDL R7, [R1+0x208] ;  /* 0x0002080001077983 */ /* 0x000ea20000100800 */
[----:B------:R-:W-:Y:S02]  /*117a0*/  PRMT R3, RZ, 0x7610, R3 ;  /* 0x00007610ff037816 */ /* 0x000fe40000000003 */
[----:B------:R-:W-:Y:S01]  /*117b0*/  PRMT R11, RZ, 0x7610, R11 ;  /* 0x00007610ff0b7816 */ /* 0x000fe2000000000b */
[----:B--2---:R-:W-:-:S05]  /*117c0*/  IMAD.X R7, R7, 0x1, R0, P1 ;  /* 0x0000000107077824 */ /* 0x004fca00008e0600 */
[----:B------:R0:W2:Y:S02]  /*117d0*/  @!P0 LDG.E.U16 R3, desc[UR8][R6.64] ;  /* 0x0000000806038981 */ /* 0x0000a4000c1e1500 */
[----:B0-----:R-:W-:-:S05]  /*117e0*/  IADD3 R6, P1, R10, R2, RZ ;  /* 0x000000020a067210 */ /* 0x001fca0007f3e0ff */
[----:B------:R-:W-:-:S05]  /*117f0*/  IMAD.X R7, R13, 0x1, R0, P1 ;  /* 0x000000010d077824 */ /* 0x000fca00008e0600 */
[----:B------:R0:W3:Y:S04]  /*11800*/  @!P0 LDG.E.U16 R11, desc[UR8][R6.64] ;  /* 0x00000008060b8981 */ /* 0x0000e8000c1e1500 */
[----:B------:R1:W-:Y:S01]  /*11810*/  STS.U16 [R16+UR4+0x3980], R14 ;  /* 0x0039800e10007988 */ /* 0x0003e20008000404 */
[----:B0-----:R-:W-:-:S03]  /*11820*/  IADD3 R6, P1, R20, R2, RZ ;  /* 0x0000000214067210 */ /* 0x001fc60007f3e0ff */
[----:B------:R-:W-:Y:S02]  /*11830*/  STS.U16 [R16+UR4+0x3d80], R15 ;  /* 0x003d800f10007988 */ /* 0x000fe40008000404 */
[----:B------:R-:W-:Y:S01]  /*11840*/  IMAD.X R7, R21, 0x1, R0, P1 ;  /* 0x0000000115077824 */ /* 0x000fe200008e0600 */
[----:B------:R-:W-:-:S06]  /*11850*/  PRMT R12, RZ, 0x7610, R12 ;  /* 0x00007610ff0c7816 */ /* 0x000fcc000000000c */
[----:B------:R-:W4:Y:S04]  /*11860*/  @!P0 LDG.E.U16 R12, desc[UR8][R6.64] ;  /* 0x00000008060c8981 */ /* 0x000f28000c1e1500 */
[----:B--2---:R-:W-:Y:S04]  /*11870*/  STL [R1+0xd08], R3 ;  /* 0x000d080301007387 */ /* 0x004fe80000100800 */
[----:B------:R-:W2:Y:S04]  /*11880*/  LDL R10, [R1+0x4f0] ;  /* 0x0004f000010a7983 */ /* 0x000ea80000100800 */
[----:B-1----:R-:W2:Y:S04]  /*11890*/  LDL R14, [R1+0x4dc] ;  /* 0x0004dc00010e7983 */ /* 0x002ea80000100800 */
[----:B------:R-:W2:Y:S04]  /*118a0*/  LDL R13, [R1+0x4b0] ;  /* 0x0004b000010d7983 */ /* 0x000ea80000100800 */
[----:B---3--:R0:W-:Y:S04]  /*118b0*/  STL [R1+0x8], R11 ;  /* 0x0000080b01007387 */ /* 0x0081e80000100800 */
[----:B0-----:R-:W3:Y:S04]  /*118c0*/  LDL R11, [R1+0x49c] ;  /* 0x00049c00010b7983 */ /* 0x001ee80000100800 */
[----:B------:R-:W3:Y:S04]  /*118d0*/  LDL.LU R15, [R1+0x20] ;  /* 0x00002000010f7983 */ /* 0x000ee80000300800 */
[----:B------:R0:W-:Y:S04]  /*118e0*/  STL.64 [R1+0x908], R20 ;  /* 0x0009081401007387 */ /* 0x0001e80000100a00 */
[----:B0-----:R-:W2:Y:S01]  /*118f0*/  LDL R21, [R1+0x51c] ;  /* 0x00051c0001157983 */ /* 0x001ea20000100800 */
[----:B------:R-:W-:-:S03]  /*11900*/  PRMT R3, RZ, 0x7610, R3 ;  /* 0x00007610ff037816 */ /* 0x000fc60000000003 */
[----:B----4-:R0:W-:Y:S04]  /*11910*/  STL [R1+0x4], R12 ;  /* 0x0000040c01007387 */ /* 0x0101e80000100800 */
[----:B0-----:R-:W4:Y:S01]  /*11920*/  LDL R12, [R1+0x468] ;  /* 0x00046800010c7983 */ /* 0x001f220000100800 */
[----:B--2---:R-:W-:-:S05]  /*11930*/  IADD3 R6, P1, R21, R2, RZ ;  /* 0x0000000215067210 */ /* 0x004fca0007f3e0ff */
[----:B------:R-:W-:Y:S02]  /*11940*/  IMAD.X R7, R10, 0x1, R0, P1 ;  /* 0x000000010a077824 */ /* 0x000fe400008e0600 */
[----:B------:R-:W2:Y:S04]  /*11950*/  LDL R10, [R1+0x45c] ;  /* 0x00045c00010a7983 */ /* 0x000ea80000100800 */
[----:B------:R0:W2:Y:S04]  /*11960*/  @!P0 LDG.E.U16 R3, desc[UR8][R6.64] ;  /* 0x0000000806038981 */ /* 0x0000a8000c1e1500 */
[----:B------:R1:W-:Y:S01]  /*11970*/  STS.U16 [R16+UR4+0x580], R29 ;  /* 0x0005801d10007988 */ /* 0x0003e20008000404 */
[----:B0-----:R-:W-:-:S02]  /*11980*/  IADD3 R6, P1, R14, R2, RZ ;  /* 0x000000020e067210 */ /* 0x001fc40007f3e0ff */
[----:B-1----:R-:W-:-:S03]  /*11990*/  PRMT R29, RZ, 0x7610, R29 ;  /* 0x00007610ff1d7816 */ /* 0x002fc6000000001d */
[----:B------:R-:W-:-:S05]  /*119a0*/  IMAD.X R7, R13, 0x1, R0, P1 ;  /* 0x000000010d077824 */ /* 0x000fca00008e0600 */
[----:B------:R3:W2:Y:S04]  /*119b0*/  @!P0 LDG.E.U16 R29, desc[UR8][R6.64] ;  /* 0x00000008061d8981 */ /* 0x0006a8000c1e1500 */
[----:B------:R0:W-:Y:S01]  /*119c0*/  STS.U16 [R16+UR4+0x980], R25 ;  /* 0x0009801910007988 */ /* 0x0001e20008000404 */
[----:B---3--:R-:W-:Y:S02]  /*119d0*/  IADD3 R6, P1, R11, R2, RZ ;  /* 0x000000020b067210 */ /* 0x008fe40007f3e0ff */
[----:B0-----:R-:W-:-:S03]  /*119e0*/  PRMT R25, RZ, 0x7610, R25 ;  /* 0x00007610ff197816 */ /* 0x001fc60000000019 */
[----:B----4-:R-:W-:-:S05]  /*119f0*/  IMAD.X R7, R12, 0x1, R0, P1 ;  /* 0x000000010c077824 */ /* 0x010fca00008e0600 */
[----:B------:R0:W3:Y:S04]  /*11a00*/  @!P0 LDG.E.U16 R25, desc[UR8][R6.64] ;  /* 0x0000000806198981 */ /* 0x0000e8000c1e1500 */
[----:B--2---:R1:W-:Y:S04]  /*11a10*/  STL [R1], R3 ;  /* 0x0000000301007387 */ /* 0x0043e80000100800 */
[----:B-1----:R-:W2:Y:S01]  /*11a20*/  LDL R3, [R1+0x428] ;  /* 0x0004280001037983 */ /* 0x002ea20000100800 */
[----:B0-----:R-:W-:-:S03]  /*11a30*/  IADD3 R6, P1, R10, R2, RZ ;  /* 0x000000020a067210 */ /* 0x001fc60007f3e0ff */
[----:B------:R0:W-:Y:S02]  /*11a40*/  STS.U16 [R16+UR4+0xd80], R23 ;  /* 0x000d801710007988 */ /* 0x0001e40008000404 */
[----:B0-----:R-:W-:Y:S02]  /*11a50*/  PRMT R23, RZ, 0x7610, R23 ;  /* 0x00007610ff177816 */ /* 0x001fe40000000017 */
[----:B------:R-:W-:Y:S04]  /*11a60*/  STL [R1+0xcdc], R29 ;  /* 0x000cdc1d01007387 */ /* 0x000fe80000100800 */
[----:B------:R-:W4:Y:S04]  /*11a70*/  LDL R11, [R1+0x41c] ;  /* 0x00041c00010b7983 */ /* 0x000f280000100800 */
[----:B------:R-:W4:Y:S04]  /*11a80*/  LDL R14, [R1+0x3e8] ;  /* 0x0003e800010e7983 */ /* 0x000f280000100800 */
[----:B---3--:R0:W-:Y:S04]  /*11a90*/  STL [R1+0xce0], R25 ;  /* 0x000ce01901007387 */ /* 0x0081e80000100800 */
[----:B------:R-:W3:Y:S04]  /*11aa0*/  LDL R10, [R1+0x3e0] ;  /* 0x0003e000010a7983 */ /* 0x000ee80000100800 */
[----:B0-----:R-:W3:Y:S01]  /*11ab0*/  LDL R25, [R1+0x1dc] ;  /* 0x0001dc0001197983 */ /* 0x001ee20000100800 */
[----:B--2---:R-:W-:-:S05]  /*11ac0*/  IMAD.X R7, R3, 0x1, R0, P1 ;  /* 0x0000000103077824 */ /* 0x004fca00008e0600 */
[----:B------:R4:W2:Y:S01]  /*11ad0*/  @!P0 LDG.E.U16 R23, desc[UR8][R6.64] ;  /* 0x0000000806178981 */ /* 0x0008a2000c1e1500 */
[----:B------:R-:W-:Y:S02]  /*11ae0*/  PRMT R5, RZ, 0x7610, R5 ;  /* 0x00007610ff057816 */ /* 0x000fe40000000005 */
[----:B----4-:R-:W-:-:S04]  /*11af0*/  IADD3 R6, P1, R11, R2, RZ ;  /* 0x000000020b067210 */ /* 0x010fc80007f3e0ff */
[----:B------:R-:W-:-:S05]  /*11b00*/  IADD3.X R7, R14, R0, RZ, P1, !PT ;  /* 0x000000000e077210 */ /* 0x000fca0000ffe4ff */
[----:B------:R0:W4:Y:S01]  /*11b10*/  @!P0 LDG.E.U16 R5, desc[UR8][R6.64] ;  /* 0x0000000806058981 */ /* 0x000122000c1e1500 */
[----:B---3--:R-:W-:-:S03]  /*11b20*/  IADD3 R14, P1, R10, R2, RZ ;  /* 0x000000020a0e7210 */ /* 0x008fc60007f3e0ff */
[----:B------:R1:W-:Y:S01]  /*11b30*/  STS.U16 [R16+UR4+0x1180], R15 ;  /* 0x0011800f10007988 */ /* 0x0003e20008000404 */
[----:B0-----:R-:W-:Y:S01]  /*11b40*/  PRMT R6, RZ, 0x7610, R6 ;  /* 0x00007610ff067816 */ /* 0x001fe20000000006 */
[----:B-1----:R-:W-:-:S05]  /*11b50*/  IMAD.X R15, R25, 0x1, R0, P1 ;  /* 0x00000001190f7824 */ /* 0x002fca00008e0600 */
[----:B------:R-:W3:Y:S04]  /*11b60*/  @!P0 LDG.E.U16 R6, desc[UR8][R14.64] ;  /* 0x000000080e068981 */ /* 0x000ee8000c1e1500 */
[----:B--2---:R-:W-:Y:S04]  /*11b70*/  STL [R1+0xce4], R23 ;  /* 0x000ce41701007387 */ /* 0x004fe80000100800 */
[----:B------:R-:W2:Y:S04]  /*11b80*/  LDL R13, [R1+0x3c0] ;  /* 0x0003c000010d7983 */ /* 0x000ea80000100800 */
[----:B------:R-:W2:Y:S04]  /*11b90*/  LDL R3, [R1+0x1d0] ;  /* 0x0001d00001037983 */ /* 0x000ea80000100800 */
[----:B------:R-:W2:Y:S04]  /*11ba0*/  LDL.LU R21, [R1+0x528] ;  /* 0x0005280001157983 */ /* 0x000ea80000300800 */
[----:B------:R-:W2:Y:S04]  /*11bb0*/  LDL.LU R20, [R1+0x554] ;  /* 0x0005540001147983 */ /* 0x000ea80000300800 */
[----:B------:R-:W2:Y:S04]  /*11bc0*/  LDL R12, [R1+0x3a0] ;  /* 0x0003a000010c7983 */ /* 0x000ea80000100800 */
[----:B------:R-:W2:Y:S01]  /*11bd0*/  LDL R11, [R1+0x210] ;  /* 0x00021000010b7983 */ /* 0x000ea20000100800 */
[----:B------:R-:W-:-:S02]  /*11be0*/  PRMT R7, RZ, 0x7610, R7 ;  /* 0x00007610ff077816 */ /* 0x000fc40000000007 */
[----:B------:R-:W-:Y:S01]  /*11bf0*/  PRMT R8, RZ, 0x7610, R8 ;  /* 0x00007610ff087816 */ /* 0x000fe20000000008 */
[----:B----4-:R0:W-:Y:S04]  /*11c00*/  STL [R1+0xce8], R5 ;  /* 0x000ce80501007387 */ /* 0x0101e80000100800 */
[----:B------:R-:W4:Y:S04]  /*11c10*/  LDL R10, [R1+0x578] ;  /* 0x00057800010a7983 */ /* 0x000f280000100800 */
[----:B0-----:R-:W4:Y:S04]  /*11c20*/  LDL R5, [R1+0x1a4] ;  /* 0x0001a40001057983 */ /* 0x001f280000100800 */
[----:B---3--:R-:W-:Y:S01]  /*11c30*/  STL [R1+0xcec], R6 ;  /* 0x000cec0601007387 */ /* 0x008fe20000100800 */
[----:B--2---:R-:W-:-:S05]  /*11c40*/  IADD3 R14, P1, R13, R2, RZ ;  /* 0x000000020d0e7210 */ /* 0x004fca0007f3e0ff */
[----:B------:R-:W-:Y:S02]  /*11c50*/  IMAD.X R15, R3, 0x1, R0, P1 ;  /* 0x00000001030f7824 */ /* 0x000fe400008e0600 */
[----:B------:R-:W2:Y:S04]  /*11c60*/  LDL.LU R3, [R1+0xa8] ;  /* 0x0000a80001037983 */ /* 0x000ea80000300800 */
[----:B------:R0:W3:Y:S02]  /*11c70*/  @!P0 LDG.E.U16 R7, desc[UR8][R14.64] ;  /* 0x000000080e078981 */ /* 0x0000e4000c1e1500 */
[----:B0-----:R-:W-:-:S05]  /*11c80*/  IADD3 R14, P1, R12, R2, RZ ;  /* 0x000000020c0e7210 */ /* 0x001fca0007f3e0ff */
[----:B------:R-:W-:-:S05]  /*11c90*/  IMAD.X R15, R11, 0x1, R0, P1 ;  /* 0x000000010b0f7824 */ /* 0x000fca00008e0600 */
[----:B------:R4:W2:Y:S04]  /*11ca0*/  @!P0 LDG.E.U16 R8, desc[UR8][R14.64] ;  /* 0x000000080e088981 */ /* 0x0008a8000c1e1500 */
[----:B------:R0:W-:Y:S01]  /*11cb0*/  STS.U16 [R16+UR4+0x2180], R19 ;  /* 0x0021801310007988 */ /* 0x0001e20008000404 */
[----:B----4-:R-:W-:Y:S02]  /*11cc0*/  IADD3 R14, P1, R10, R2, RZ ;  /* 0x000000020a0e7210 */ /* 0x010fe40007f3e0ff */
[----:B0-----:R-:W-:-:S03]  /*11cd0*/  PRMT R19, RZ, 0x7610, R19 ;  /* 0x00007610ff137816 */ /* 0x001fc60000000013 */
[----:B------:R-:W-:Y:S01]  /*11ce0*/  IMAD.X R15, R5, 0x1, R0, P1 ;  /* 0x00000001050f7824 */ /* 0x000fe200008e0600 */
[----:B------:R-:W-:Y:S04]  /*11cf0*/  STS.U16 [R16+UR4+0x180], R27 ;  /* 0x0001801b10007988 */ /* 0x000fe80008000404 */
[----:B------:R0:W4:Y:S02]  /*11d00*/  @!P0 LDG.E.U16 R19, desc[UR8][R14.64] ;  /* 0x000000080e138981 */ /* 0x000124000c1e1500 */
[----:B0-----:R-:W-:-:S05]  /*11d10*/  IADD3 R14, P1, R20, R2, RZ ;  /* 0x00000002140e7210 */ /* 0x001fca0007f3e0ff */
[----:B------:R-:W-:Y:S01]  /*11d20*/  IMAD.X R15, R21, 0x1, R0, P1 ;  /* 0x00000001150f7824 */ /* 0x000fe200008e0600 */
[----:B------:R-:W-:Y:S01]  /*11d30*/  LOP3.LUT R4, R4, 0x40, RZ, 0x3c, !PT ;  /* 0x0000004004047812 */ /* 0x000fe200078e3cff */
[----:B------:R-:W-:Y:S04]  /*11d40*/  STS.U16 [R16+UR4+0x1580], R28 ;  /* 0x0015801c10007988 */ /* 0x000fe80008000404 */
[----:B------:R-:W-:Y:S04]  /*11d50*/  STS.U16 [R16+UR4+0x1980], R24 ;  /* 0x0019801810007988 */ /* 0x000fe80008000404 */
[----:B------:R-:W-:Y:S04]  /*11d60*/  STS.U16 [R16+UR4+0x1d80], R22 ;  /* 0x001d801610007988 */ /* 0x000fe80008000404 */
[----:B------:R-:W-:Y:S04]  /*11d70*/  STS.U16 [R16+UR4+0x2580], R9 ;  /* 0x0025800910007988 */ /* 0x000fe80008000404 */
[----:B---3--:R-:W-:Y:S04]  /*11d80*/  STL [R1+0xcf0], R7 ;  /* 0x000cf00701007387 */ /* 0x008fe80000100800 */
[----:B------:R-:W3:Y:S04]  /*11d90*/  LDL.LU R29, [R1+0x9c] ;  /* 0x00009c00011d7983 */ /* 0x000ee80000300800 */
[----:B------:R-:W4:Y:S04]  /*11da0*/  LDL.LU R11, [R1+0x8c] ;  /* 0x00008c00010b7983 */ /* 0x000f280000300800 */
[----:B--2---:R0:W-:Y:S04]  /*11db0*/  STL [R1+0xd0c], R8 ;  /* 0x000d0c0801007387 */ /* 0x0041e80000100800 */
[----:B------:R-:W2:Y:S04]  /*11dc0*/  LDL R25, [R1+0x4d4] ;  /* 0x0004d40001197983 */ /* 0x000ea80000100800 */
[----:B------:R-:W3:Y:S04]  /*11dd0*/  LDL R23, [R1+0x4a8] ;  /* 0x0004a80001177983 */ /* 0x000ee80000100800 */
[----:B------:R-:W4:Y:S04]  /*11de0*/  LDL R10, [R1+0x494] ;  /* 0x00049400010a7983 */ /* 0x000f280000100800 */
[----:B0-----:R-:W4:Y:S04]  /*11df0*/  LDL R8, [R1+0x460] ;  /* 0x0004600001087983 */ /* 0x001f280000100800 */
[----:B------:R-:W4:Y:S04]  /*11e00*/  LDL.LU R12, [R1+0x84] ;  /* 0x00008400010c7983 */ /* 0x000f280000300800 */
[----:B------:R-:W4:Y:S04]  /*11e10*/  LDL.LU R13, [R1+0x70] ;  /* 0x00007000010d7983 */ /* 0x000f280000300800 */
[----:B------:R-:W4:Y:S04]  /*11e20*/  LDL.LU R27, [R1+0x60] ;  /* 0x00006000011b7983 */ /* 0x000f280000300800 */
[----:B------:R0:W-:Y:S04]  /*11e30*/  STL.64 [R1+0x910], R20 ;  /* 0x0009101401007387 */ /* 0x0001e80000100a00 */
[----:B------:R-:W4:Y:S04]  /*11e40*/  LDL R7, [R1+0x454] ;  /* 0x0004540001077983 */ /* 0x000f280000100800 */
[----:B------:R-:W4:Y:S04]  /*11e50*/  LDL R6, [R1+0x420] ;  /* 0x0004200001067983 */ /* 0x000f280000100800 */
[----:B0-----:R-:W2:Y:S04]  /*11e60*/  LDL R20, [R1+0x514] ;  /* 0x0005140001147983 */ /* 0x001ea80000100800 */
[----:B------:R-:W3:Y:S04]  /*11e70*/  LDL R21, [R1+0x4e8] ;  /* 0x0004e80001157983 */ /* 0x000ee80000100800 */
[----:B------:R-:W4:Y:S04]  /*11e80*/  LDL R5, [R1+0x414] ;  /* 0x0004140001057983 */ /* 0x000f280000100800 */
[----:B------:R0:W-:Y:S04]  /*11e90*/  STS.U16 [R4+UR4+0x2a00], R3 ;  /* 0x002a000304007988 */ /* 0x0001e80008000404 */
[----:B0-----:R-:W4:Y:S01]  /*11ea0*/  LDL R3, [R1+0x214] ;  /* 0x0002140001037983 */ /* 0x001f220000100800 */
[----:B------:R-:W-:-:S06]  /*11eb0*/  PRMT R17, RZ, 0x7610, R17 ;  /* 0x00007610ff117816 */ /* 0x000fcc0000000011 */
[----:B------:R2:W4:Y:S01]  /*11ec0*/  @!P0 LDG.E.U16 R17, desc[UR8][R14.64] ;  /* 0x000000080e118981 */ /* 0x000522000c1e1500 */
[----:B------:R-:W-:Y:S02]  /*11ed0*/  PRMT R9, RZ, 0x7610, R9 ;  /* 0x00007610ff097816 */ /* 0x000fe40000000009 */
[----:B------:R-:W-:Y:S02]  /*11ee0*/  PRMT R16, RZ, 0x7610, R16 ;  /* 0x00007610ff107816 */ /* 0x000fe40000000010 */
[----:B------:R-:W-:Y:S02]  /*11ef0*/  PRMT R18, RZ, 0x7610, R18 ;  /* 0x00007610ff127816 */ /* 0x000fe40000000012 */
[----:B------:R-:W-:Y:S02]  /*11f00*/  PRMT R22, RZ, 0x7610, R22 ;  /* 0x00007610ff167816 */ /* 0x000fe40000000016 */
[----:B------:R-:W-:Y:S02]  /*11f10*/  PRMT R24, RZ, 0x7610, R24 ;  /* 0x00007610ff187816 */ /* 0x000fe40000000018 */
[----:B--2---:R-:W-:-:S05]  /*11f20*/  IADD3 R14, P1, R20, R2, RZ ;  /* 0x00000002140e7210 */ /* 0x004fca0007f3e0ff */
[----:B---3--:R-:W-:-:S05]  /*11f30*/  IMAD.X R15, R21, 0x1, R0, P1 ;  /* 0x00000001150f7824 */ /* 0x008fca00008e0600 */
[----:B------:R0:W2:Y:S02]  /*11f40*/  @!P0 LDG.E.U16 R9, desc[UR8][R14.64] ;  /* 0x000000080e098981 */ /* 0x0000a4000c1e1500 */
[----:B0-----:R-:W-:-:S05]  /*11f50*/  IADD3 R14, P1, R25, R2, RZ ;  /* 0x00000002190e7210 */ /* 0x001fca0007f3e0ff */
[----:B------:R-:W-:-:S05]  /*11f60*/  IMAD.X R15, R23, 0x1, R0, P1 ;  /* 0x00000001170f7824 */ /* 0x000fca00008e0600 */
[----:B------:R4:W3:Y:S02]  /*11f70*/  @!P0 LDG.E.U16 R16, desc[UR8][R14.64] ;  /* 0x000000080e108981 */ /* 0x0008e4000c1e1500 */
[----:B----4-:R-:W-:-:S05]  /*11f80*/  IADD3 R14, P1, R10, R2, RZ ;  /* 0x000000020a0e7210 */ /* 0x010fca0007f3e0ff */
[----:B------:R-:W-:-:S05]  /*11f90*/  IMAD.X R15, R8, 0x1, R0, P1 ;  /* 0x00000001080f7824 */ /* 0x000fca00008e0600 */
[----:B------:R0:W4:Y:S02]  /*11fa0*/  @!P0 LDG.E.U16 R18, desc[UR8][R14.64] ;  /* 0x000000080e128981 */ /* 0x000124000c1e1500 */
[----:B0-----:R-:W-:-:S05]  /*11fb0*/  IADD3 R14, P1, R7, R2, RZ ;  /* 0x00000002070e7210 */ /* 0x001fca0007f3e0ff */
[----:B------:R-:W-:-:S05]  /*11fc0*/  IMAD.X R15, R6, 0x1, R0, P1 ;  /* 0x00000001060f7824 */ /* 0x000fca00008e0600 */
[----:B------:R0:W4:Y:S02]  /*11fd0*/  @!P0 LDG.E.U16 R22, desc[UR8][R14.64] ;  /* 0x000000080e168981 */ /* 0x000124000c1e1500 */
[----:B0-----:R-:W-:-:S05]  /*11fe0*/  IADD3 R14, P1, R5, R2, RZ ;  /* 0x00000002050e7210 */ /* 0x001fca0007f3e0ff */
[----:B------:R-:W-:-:S05]  /*11ff0*/  IMAD.X R15, R3, 0x1, R0, P1 ;  /* 0x00000001030f7824 */ /* 0x000fca00008e0600 */
[----:B------:R0:W4:Y:S04]  /*12000*/  @!P0 LDG.E.U16 R24, desc[UR8][R14.64] ;  /* 0x000000080e188981 */ /* 0x000128000c1e1500 */
[----:B------:R-:W0:Y:S04]  /*12010*/  LDL R15, [R1+0x3dc] ;  /* 0x0003dc00010f7983 */ /* 0x000e280000100800 */
[----:B------:R-:W-:Y:S04]  /*12020*/  STS.U16 [R4+UR4+0x2e00], R29 ;  /* 0x002e001d04007988 */ /* 0x000fe80008000404 */
[----:B------:R-:W2:Y:S04]  /*12030*/  LDL.LU R8, [R1+0x48] ;  /* 0x0000480001087983 */ /* 0x000ea80000300800 */
[----:B------:R1:W-:Y:S04]  /*12040*/  STS.U16 [R4+UR4+0x3200], R11 ;  /* 0x0032000b04007988 */ /* 0x0003e80008000404 */
[----:B------:R-:W3:Y:S04]  /*12050*/  LDL.LU R3, [R1+0x40] ;  /* 0x0000400001037983 */ /* 0x000ee80000300800 */
[----:B------:R1:W-:Y:S04]  /*12060*/  STS.U16 [R4+UR4+0x3600], R12 ;  /* 0x0036000c04007988 */ /* 0x0003e80008000404 */
[----:B-1----:R-:W4:Y:S04]  /*12070*/  LDL.LU R11, [R1+0x3c] ;  /* 0x00003c00010b7983 */ /* 0x002f280000300800 */
[----:B------:R-:W4:Y:S04]  /*12080*/  LDL.LU R10, [R1+0x38] ;  /* 0x00003800010a7983 */ /* 0x000f280000300800 */
[----:B------:R1:W-:Y:S04]  /*12090*/  STS.U16 [R4+UR4+0x3a00], R13 ;  /* 0x003a000d04007988 */ /* 0x0003e80008000404 */
[----:B------:R-:W4:Y:S04]  /*120a0*/  LDL.LU R12, [R1+0x34] ;  /* 0x00003400010c7983 */ /* 0x000f280000300800 */
[----:B------:R1:W-:Y:S04]  /*120b0*/  STS.U16 [R4+UR4+0x3e00], R27 ;  /* 0x003e001b04007988 */ /* 0x0003e80008000404 */
[----:B-1----:R-:W4:Y:S04]  /*120c0*/  LDL.LU R13, [R1+0x30] ;  /* 0x00003000010d7983 */ /* 0x002f280000300800 */
[----:B------:R-:W4:Y:S04]  /*120d0*/  LDL.LU R27, [R1+0x2c] ;  /* 0x00002c00011b7983 */ /* 0x000f280000300800 */
[----:B------:R-:W4:Y:S04]  /*120e0*/  LDL.LU R20, [R1+0x98] ;  /* 0x0000980001147983 */ /* 0x000f280000300800 */
[----:B------:R-:W4:Y:S04]  /*120f0*/  LDL.LU R21, [R1+0x88] ;  /* 0x0000880001157983 */ /* 0x000f280000300800 */
[----:B------:R-:W4:Y:S04]  /*12100*/  LDL.LU R7, [R1+0x78] ;  /* 0x0000780001077983 */ /* 0x000f280000300800 */
[----:B------:R-:W4:Y:S04]  /*12110*/  LDL.LU R6, [R1+0x64] ;  /* 0x0000640001067983 */ /* 0x000f280000300800 */
[----:B------:R-:W4:Y:S04]  /*12120*/  LDL.LU R5, [R1+0x1c] ;  /* 0x00001c0001057983 */ /* 0x000f280000300800 */
[----:B------:R-:W4:Y:S04]  /*12130*/  LDL.LU R23, [R1+0x14] ;  /* 0x0000140001177983 */ /* 0x000f280000300800 */
[----:B------:R-:W4:Y:S04]  /*12140*/  LDL.LU R25, [R1+0x10] ;  /* 0x0000100001197983 */ /* 0x000f280000300800 */
[----:B------:R-:W4:Y:S01]  /*12150*/  LDL.LU R29, [R1+0xc] ;  /* 0x00000c00011d7983 */ /* 0x000f220000300800 */
[----:B0-----:R-:W-:-:S03]  /*12160*/  IADD3 R14, P1, R15, R2, RZ ;  /* 0x000000020f0e7210 */ /* 0x001fc60007f3e0ff */
[----:B------:R-:W2:Y:S01]  /*12170*/  LDL R15, [R1+0x1d4] ;  /* 0x0001d400010f7983 */ /* 0x000ea20000100800 */
[----:B------:R-:W-:Y:S01]  /*12180*/  PRMT R26, RZ, 0x7610, R26 ;  /* 0x00007610ff1a7816 */ /* 0x000fe2000000001a */
[----:B--2---:R-:W-:-:S05]  /*12190*/  IMAD.X R15, R15, 0x1, R0, P1 ;  /* 0x000000010f0f7824 */ /* 0x004fca00008e0600 */
[----:B------:R0:W2:Y:S04]  /*121a0*/  @!P0 LDG.E.U16 R26, desc[UR8][R14.64] ;  /* 0x000000080e1a8981 */ /* 0x0000a8000c1e1500 */
[----:B------:R-:W3:Y:S04]  /*121b0*/  LDL.LU R14, [R1+0x44] ;  /* 0x00004400010e7983 */ /* 0x000ee80000300800 */
[----:B------:R-:W0:Y:S04]  /*121c0*/  LDL R15, [R1+0x3bc] ;  /* 0x0003bc00010f7983 */ /* 0x000e280000100800 */
[----:B---3--:R0:W-:Y:S02]  /*121d0*/  STS.U16 [R4+UR4+0x200], R14 ;  /* 0x0002000e04007988 */ /* 0x0081e40008000404 */
[----:B0-----:R-:W-:-:S02]  /*121e0*/  IADD3 R14, P1, R15, R2, RZ ;  /* 0x000000020f0e7210 */ /* 0x001fc40007f3e0ff */
[----:B------:R-:W3:Y:S01]  /*121f0*/  LDL R15, [R1+0x1d8] ;  /* 0x0001d800010f7983 */ /* 0x000ee20000100800 */
[----:B------:R-:W0:Y:S01]  /*12200*/  S2R R4, SR_TID.X ;  /* 0x0000000000047919 */ /* 0x000e220000002100 */
[----:B------:R-:W-:Y:S02]  /*12210*/  PRMT R28, RZ, 0x7610, R28 ;  /* 0x00007610ff1c7816 */ /* 0x000fe4000000001c */
[----:B------:R1:W-:Y:S04]  /*12220*/  STL [R1+0xb58], R2 ;  /* 0x000b580201007387 */ /* 0x0003e80000100800 */
[----:B-1----:R-:W2:Y:S04]  /*12230*/  LDL.LU R2, [R1+0xac] ;  /* 0x0000ac0001027983 */ /* 0x002ea80000300800 */
[----:B------:R1:W-:Y:S01]  /*12240*/  STL [R1+0x6fc], R0 ;  /* 0x0006fc0001007387 */ /* 0x0003e20000100800 */
[----:B0-----:R-:W-:-:S05]  /*12250*/  LOP3.LUT R4, R4, 0x3f, RZ, 0xc0, !PT ;  /* 0x0000003f04047812 */ /* 0x001fca00078ec0ff */
[----:B------:R-:W-:Y:S02]  /*12260*/  IMAD.SHL.U32 R4, R4, 0x2, RZ ;  /* 0x0000000204047824 */ /* 0x000fe400078e00ff */
[----:B---3--:R-:W-:Y:S02]  /*12270*/  IMAD.X R15, R15, 0x1, R0, P1 ;  /* 0x000000010f0f7824 */ /* 0x008fe400008e0600 */
[----:B-1----:R-:W3:Y:S04]  /*12280*/  LDL.LU R0, [R1+0xb8] ;  /* 0x0000b80001007983 */ /* 0x002ee80000300800 */
[----:B------:R0:W2:Y:S02]  /*12290*/  @!P0 LDG.E.U16 R28, desc[UR8][R14.64] ;  /* 0x000000080e1c8981 */ /* 0x0000a4000c1e1500 */
[----:B0-----:R-:W-:-:S02]  /*122a0*/  LOP3.LUT R14, R4, 0x40, RZ, 0x3c, !PT ;  /* 0x00000040040e7812 */ /* 0x001fc400078e3cff */
[----:B------:R-:W3:Y:S04]  /*122b0*/  LDL.LU R4, [R1+0x28] ;  /* 0x0000280001047983 */ /* 0x000ee80000300800 */
[----:B------:R-:W2:Y:S04]  /*122c0*/  LDL.LU R15, [R1+0x18] ;  /* 0x00001800010f7983 */ /* 0x000ea80000300800 */
[----:B------:R0:W-:Y:S04]  /*122d0*/  STS.U16 [R14+UR4+0x600], R8 ;  /* 0x000600080e007988 */ /* 0x0001e80008000404 */
[----:B------:R1:W-:Y:S04]  /*122e0*/  STS.U16 [R14+UR4+0xa00], R3 ;  /* 0x000a00030e007988 */ /* 0x0003e80008000404 */
[----:B----4-:R4:W-:Y:S04]  /*122f0*/  STS.U16 [R14+UR4+0xe00], R11 ;  /* 0x000e000b0e007988 */ /* 0x0109e80008000404 */
[----:B0-----:R-:W2:Y:S04]  /*12300*/  LDL.LU R8, [R1+0xd0c] ;  /* 0x000d0c0001087983 */ /* 0x001ea80000300800 */
[----:B-1----:R-:W2:Y:S04]  /*12310*/  LDL.LU R3, [R1+0xd08] ;  /* 0x000d080001037983 */ /* 0x002ea80000300800 */
[----:B----4-:R-:W4:Y:S04]  /*12320*/  LDL.LU R11, [R1+0xd04] ;  /* 0x000d0400010b7983 */ /* 0x010f280000300800 */
[----:B------:R0:W-:Y:S04]  /*12330*/  STS.U16 [R14+UR4+0x1200], R10 ;  /* 0x0012000a0e007988 */ /* 0x0001e80008000404 */
[----:B------:R1:W-:Y:S04]  /*12340*/  STS.U16 [R14+UR4+0x1600], R12 ;  /* 0x0016000c0e007988 */ /* 0x0003e80008000404 */
[----:B0-----:R-:W4:Y:S04]  /*12350*/  LDL.LU R10, [R1+0xd00] ;  /* 0x000d0000010a7983 */ /* 0x001f280000300800 */
[----:B-1----:R-:W4:Y:S04]  /*12360*/  LDL.LU R12, [R1+0xcfc] ;  /* 0x000cfc00010c7983 */ /* 0x002f280000300800 */
[----:B------:R0:W-:Y:S04]  /*12370*/  STS.U16 [R14+UR4+0x1a00], R13 ;  /* 0x001a000d0e007988 */ /* 0x0001e80008000404 */
[----:B------:R1:W-:Y:S04]  /*12380*/  STS.U16 [R14+UR4+0x1e00], R27 ;  /* 0x001e001b0e007988 */ /* 0x0003e80008000404 */
[----:B0-----:R-:W4:Y:S04]  /*12390*/  LDL.LU R13, [R1+0xcf8] ;  /* 0x000cf800010d7983 */ /* 0x001f280000300800 */
[----:B-1----:R-:W4:Y:S04]  /*123a0*/  LDL.LU R27, [R1+0xcf4] ;  /* 0x000cf400011b7983 */ /* 0x002f280000300800 */
[----:B---3--:R0:W-:Y:S02]  /*123b0*/  STS.U16 [R14+UR4+0x2200], R4 ;  /* 0x002200040e007988 */ /* 0x0081e40008000404 */
[----:B0-----:R-:W0:Y:S02]  /*123c0*/  S2R R4, SR_TID.X ;  /* 0x0000000000047919 */ /* 0x001e240000002100 */
[----:B--2---:R1:W-:Y:S01]  /*123d0*/  STS.U16 [R14+UR4+0x2600], R15 ;  /* 0x0026000f0e007988 */ /* 0x0043e20008000404 */
[----:B0-----:R-:W-:-:S05]  /*123e0*/  LOP3.LUT R4, R4, 0x3f, RZ, 0xc0, !PT ;  /* 0x0000003f04047812 */ /* 0x001fca00078ec0ff */
[----:B------:R-:W-:-:S05]  /*123f0*/  IMAD.SHL.U32 R4, R4, 0x2, RZ ;  /* 0x0000000204047824 */ /* 0x000fca00078e00ff */
[----:B-1----:R-:W-:-:S05]  /*12400*/  LOP3.LUT R14, R4, 0x50, RZ, 0x3c, !PT ;  /* 0x00000050040e7812 */ /* 0x002fca00078e3cff */
[----:B------:R0:W-:Y:S04]  /*12410*/  STS.U16 [R14+UR4+0x3a80], R7 ;  /* 0x003a80070e007988 */ /* 0x0001e80008000404 */
[----:B------:R1:W-:Y:S04]  /*12420*/  STS.U16 [R14+UR4+0x3e80], R6 ;  /* 0x003e80060e007988 */ /* 0x0003e80008000404 */
[----:B------:R2:W-:Y:S04]  /*12430*/  STS.U16 [R14+UR4+0x280], R5 ;  /* 0x000280050e007988 */ /* 0x0005e80008000404 */
[----:B0-----:R-:W3:Y:S04]  /*12440*/  LDL.LU R7, [R1+0xc0] ;  /* 0x0000c00001077983 */ /* 0x001ee80000300800 */
[----:B-1----:R-:W3:Y:S04]  /*12450*/  LDL.LU R6, [R1+0xb4] ;  /* 0x0000b40001067983 */ /* 0x002ee80000300800 */
[----:B--2---:R-:W2:Y:S04]  /*12460*/  LDL.LU R5, [R1+0xa4] ;  /* 0x0000a40001057983 */ /* 0x004ea80000300800 */
[----:B------:R0:W-:Y:S04]  /*12470*/  STS.U16 [R14+UR4+0x680], R23 ;  /* 0x000680170e007988 */ /* 0x0001e80008000404 */
[----:B------:R1:W-:Y:S04]  /*12480*/  STS.U16 [R14+UR4+0xa80], R25 ;  /* 0x000a80190e007988 */ /* 0x0003e80008000404 */
[----:B------:R4:W-:Y:S04]  /*12490*/  STS.U16 [R14+UR4+0xe80], R29 ;  /* 0x000e801d0e007988 */ /* 0x0009e80008000404 */
[----:B0-----:R-:W2:Y:S04]  /*124a0*/  LDL.LU R23, [R1+0x94] ;  /* 0x0000940001177983 */ /* 0x001ea80000300800 */
[----:B-1----:R-:W2:Y:S04]  /*124b0*/  LDL.LU R25, [R1+0x80] ;  /* 0x0000800001197983 */ /* 0x002ea80000300800 */
[----:B----4-:R-:W4:Y:S04]  /*124c0*/  LDL.LU R29, [R1+0x68] ;  /* 0x00006800011d7983 */ /* 0x010f280000300800 */
[----:B------:R0:W-:Y:S02]  /*124d0*/  STS.U16 [R14+UR4+0x3680], R21 ;  /* 0x003680150e007988 */ /* 0x0001e40008000404 */
[----:B0-----:R-:W0:Y:S02]  /*124e0*/  S2R R21, SR_TID.X ;  /* 0x0000000000157919 */ /* 0x001e240000002100 */
[----:B------:R0:W-:Y:S04]  /*124f0*/  STS.U16 [R14+UR4+0x1a80], R12 ;  /* 0x001a800c0e007988 */ /* 0x0001e80008000404 */
[----:B------:R-:W-:Y:S04]  /*12500*/  STS.U16 [R14+UR4+0x1e80], R10 ;  /* 0x001e800a0e007988 */ /* 0x000fe80008000404 */
[----:B------:R1:W-:Y:S04]  /*12510*/  STS.U16 [R14+UR4+0x1680], R13 ;  /* 0x0016800d0e007988 */ /* 0x0003e80008000404 */
[----:B------:R1:W-:Y:S04]  /*12520*/  STS.U16 [R14+UR4+0x2680], R3 ;  /* 0x002680030e007988 */ /* 0x0003e80008000404 */
[----:B------:R-:W-:Y:S01]  /*12530*/  STS.U16 [R14+UR4+0x2a80], R0 ;  /* 0x002a80000e007988 */ /* 0x000fe20008000404 */
[----:B0-----:R-:W-:-:S02]  /*12540*/  SHF.R.S32.HI R12, RZ, 0x2, R21 ;  /* 0x00000002ff0c7819 */ /* 0x001fc40000011415 */
[C---:B-1----:R-:W-:Y:S02]  /*12550*/  LOP3.LUT R13, R21.reuse, 0x7, RZ, 0xc0, !PT ;  /* 0x00000007150d7812 */ /* 0x042fe400078ec0ff */
[----:B------:R-:W-:Y:S01]  /*12560*/  SGXT R10, R12, 0x1 ;  /* 0x000000010c0a781a */ /* 0x000fe20000000200 */
[----:B------:R-:W-:Y:S01]  /*12570*/  IMAD.SHL.U32 R12, R21, 0x20, RZ ;  /* 0x00000020150c7824 */ /* 0x000fe200078e00ff */
[----:B------:R-:W-:Y:S02]  /*12580*/  STS.U16 [R14+UR4+0x2e80], R2 ;  /* 0x002e80020e007988 */ /* 0x000fe40008000404 */
[----:B------:R-:W-:Y:S01]  /*12590*/  LOP3.LUT R3, R10, 0x90, RZ, 0xc0, !PT ;  /* 0x000000900a037812 */ /* 0x000fe200078ec0ff */
[----:B------:R-:W-:Y:S01]  /*125a0*/  IMAD R13, R13, 0x90, RZ ;  /* 0x000000900d0d7824 */ /* 0x000fe200078e02ff */
[----:B------:R-:W-:Y:S01]  /*125b0*/  STS.U16 [R14+UR4+0x3280], R20 ;  /* 0x003280140e007988 */ /* 0x000fe20008000404 */
[----:B------:R-:W-:-:S03]  /*125c0*/  SHF.L.U32 R10, R21, 0x1, RZ ;  /* 0x00000001150a7819 */ /* 0x000fc600000006ff */
[----:B------:R-:W-:Y:S04]  /*125d0*/  STS.U16 [R14+UR4+0x1280], R27 ;  /* 0x0012801b0e007988 */ /* 0x000fe80008000404 */
[----:B------:R0:W-:Y:S04]  /*125e0*/  STS.U16 [R14+UR4+0x2280], R11 ;  /* 0x0022800b0e007988 */ /* 0x0001e80008000404 */
[----:B0-----:R-:W4:Y:S01]  /*125f0*/  LDL.LU R14, [R1+0xc4] ;  /* 0x0000c400010e7983 */ /* 0x001f220000300800 */
[----:B------:R-:W-:-:S03]  /*12600*/  LOP3.LUT R11, R3, 0x60, R12, 0xf8, !PT ;  /* 0x00000060030b7812 */ /* 0x000fc600078ef80c */
[----:B------:R-:W4:Y:S01]  /*12610*/  LDL.LU R27, [R1+0xbc] ;  /* 0x0000bc00011b7983 */ /* 0x000f220000300800 */
[----:B------:R-:W-:-:S03]  /*12620*/  LOP3.LUT R3, R13, 0x30, R10, 0x78, !PT ;  /* 0x000000300d037812 */ /* 0x000fc600078e780a */
[----:B------:R-:W4:Y:S01]  /*12630*/  LDL.LU R15, [R1+0xb0] ;  /* 0x0000b000010f7983 */ /* 0x000f220000300800 */
[----:B------:R-:W-:Y:S01]  /*12640*/  LOP3.LUT R11, R11, 0x10, R10, 0x78, !PT ;  /* 0x000000100b0b7812 */ /* 0x000fe200078e780a */
[----:B------:R-:W-:Y:S02]  /*12650*/  IMAD.SHL.U32 R13, R21, 0x10, RZ ;  /* 0x00000010150d7824 */ /* 0x000fe400078e00ff */
[----:B------:R-:W4:Y:S01]  /*12660*/  LDL.LU R0, [R1+0xa0] ;  /* 0x0000a00001007983 */ /* 0x000f220000300800 */
[----:B------:R-:W-:-:S03]  /*12670*/  LOP3.LUT R10, R4, 0x60, RZ, 0x3c, !PT ;  /* 0x00000060040a7812 */ /* 0x000fc600078e3cff */
[----:B------:R-:W4:Y:S04]  /*12680*/  LDL.LU R2, [R1+0x90] ;  /* 0x0000900001027983 */ /* 0x000f280000300800 */
[----:B------:R-:W4:Y:S04]  /*12690*/  LDL.LU R20, [R1+0x7c] ;  /* 0x00007c0001147983 */ /* 0x000f280000300800 */
[----:B------:R-:W4:Y:S04]  /*126a0*/  LDL.LU R21, [R1+0x5c] ;  /* 0x00005c0001157983 */ /* 0x000f280000300800 */
[----:B------:R-:W4:Y:S01]  /*126b0*/  LDL.LU R4, [R1+0x8] ;  /* 0x0000080001047983 */ /* 0x000f220000300800 */
[----:B------:R-:W0:Y:S01]  /*126c0*/  S2UR UR6, SR_CgaCtaId ;  /* 0x00000000000679c3 */ /* 0x000e220000008800 */
[----:B------:R-:W-:Y:S01]  /*126d0*/  UMOV UR5, 0x400 ;  /* 0x0000040000057882 */ /* 0x000fe20000000000 */
[----:B------:R-:W-:-:S02]  /*126e0*/  LOP3.LUT R13, R13, 0x100, RZ, 0xc0, !PT ;  /* 0x000001000d0d7812 */ /* 0x000fc400078ec0ff */
[----:B------:R-:W-:Y:S02]  /*126f0*/  LOP3.LUT R3, R3, 0x400, R12, 0xf8, !PT ;  /* 0x0000040003037812 */ /* 0x000fe400078ef80c */
[----:B------:R-:W4:Y:S01]  /*12700*/  LDL.LU R12, [R1] ;  /* 0x00000000010c7983 */ /* 0x000f220000300800 */
[----:B0-----:R-:W-:-:S06]  /*12710*/  ULEA UR5, UR6, UR5, 0x18 ;  /* 0x0000000506057291 */ /* 0x001fcc000f8ec03f */
[----:B------:R-:W-:Y:S02]  /*12720*/  IADD3 R13, R11, UR5, R13 ;  /* 0x000000050b0d7c10 */ /* 0x000fe4000fffe00d */
[----:B------:R-:W4:Y:S04]  /*12730*/  LDL.LU R11, [R1+0x4] ;  /* 0x00000400010b7983 */ /* 0x000f280000300800 */
[----:B---3--:R0:W-:Y:S04]  /*12740*/  STS.U16 [R10+UR4+0x2b00], R7 ;  /* 0x002b00070a007988 */ /* 0x0081e80008000404 */
[----:B------:R1:W-:Y:S04]  /*12750*/  STS.U16 [R10+UR4+0x2f00], R6 ;  /* 0x002f00060a007988 */ /* 0x0003e80008000404 */
[----:B--2---:R2:W-:Y:S04]  /*12760*/  STS.U16 [R10+UR4+0x3300], R5 ;  /* 0x003300050a007988 */ /* 0x0045e80008000404 */
[----:B0-----:R-:W3:Y:S04]  /*12770*/  LDL.LU R7, [R1+0xcf0] ;  /* 0x000cf00001077983 */ /* 0x001ee80000300800 */
[----:B-1----:R-:W3:Y:S04]  /*12780*/  LDL.LU R6, [R1+0xcec] ;  /* 0x000cec0001067983 */ /* 0x002ee80000300800 */
[----:B--2---:R-:W2:Y:S04]  /*12790*/  LDL.LU R5, [R1+0xce8] ;  /* 0x000ce80001057983 */ /* 0x004ea80000300800 */
[----:B------:R-:W-:Y:S04]  /*127a0*/  STL [R1+0x130], R13 ;  /* 0x0001300d01007387 */ /* 0x000fe80000100800 */
[----:B------:R0:W-:Y:S04]  /*127b0*/  STS.U16 [R10+UR4+0x3700], R23 ;  /* 0x003700170a007988 */ /* 0x0001e80008000404 */
[----:B------:R1:W-:Y:S04]  /*127c0*/  STS.U16 [R10+UR4+0x3b00], R25 ;  /* 0x003b00190a007988 */ /* 0x0003e80008000404 */
[----:B----4-:R4:W-:Y:S04]  /*127d0*/  STS.U16 [R10+UR4+0x3f00], R29 ;  /* 0x003f001d0a007988 */ /* 0x0109e80008000404 */
[----:B0-----:R-:W2:Y:S04]  /*127e0*/  LDL.LU R23, [R1+0xce4] ;  /* 0x000ce40001177983 */ /* 0x001ea80000300800 */
[----:B-1----:R-:W2:Y:S04]  /*127f0*/  LDL.LU R25, [R1+0xce0] ;  /* 0x000ce00001197983 */ /* 0x002ea80000300800 */
[----:B----4-:R-:W4:Y:S04]  /*12800*/  LDL.LU R29, [R1+0xcdc] ;  /* 0x000cdc00011d7983 */ /* 0x010f280000300800 */
[----:B------:R-:W-:Y:S04]  /*12810*/  STS.U16 [R10+UR4+0x2700], R8 ;  /* 0x002700080a007988 */ /* 0x000fe80008000404 */
[----:B------:R0:W-:Y:S02]  /*12820*/  STS.U16 [R10+UR4+0x300], R4 ;  /* 0x000300040a007988 */ /* 0x0001e40008000404 */
[----:B0-----:R-:W0:Y:S02]  /*12830*/  S2R R4, SR_TID.X ;  /* 0x0000000000047919 */ /* 0x001e240000002100 */
[----:B------:R-:W-:Y:S04]  /*12840*/  STS.U16 [R10+UR4+0xb00], R12 ;  /* 0x000b000c0a007988 */ /* 0x000fe80008000404 */
[----:B------:R1:W-:Y:S01]  /*12850*/  STS.U16 [R10+UR4+0x700], R11 ;  /* 0x0007000b0a007988 */ /* 0x0003e20008000404 */
[----:B0-----:R-:W-:-:S05]  /*12860*/  LOP3.LUT R4, R4, 0x3f, RZ, 0xc0, !PT ;  /* 0x0000003f04047812 */ /* 0x001fca00078ec0ff */
[----:B------:R-:W-:-:S05]  /*12870*/  IMAD.SHL.U32 R4, R4, 0x2, RZ ;  /* 0x0000000204047824 */ /* 0x000fca00078e00ff */
[----:B-1----:R-:W-:Y:S01]  /*12880*/  LOP3.LUT R11, R4, 0x70, RZ, 0x3c, !PT ;  /* 0x00000070040b7812 */ /* 0x002fe200078e3cff */
[----:B---3--:R-:W-:Y:S04]  /*12890*/  STS.U16 [R10+UR4+0x2300], R7 ;  /* 0x002300070a007988 */ /* 0x008fe80008000404 */
[----:B------:R-:W-:Y:S04]  /*128a0*/  STS.U16 [R10+UR4+0x1f00], R6 ;  /* 0x001f00060a007988 */ /* 0x000fe80008000404 */
[----:B--2---:R-:W-:Y:S04]  /*128b0*/  STS.U16 [R10+UR4+0x1b00], R5 ;  /* 0x001b00050a007988 */ /* 0x004fe80008000404 */
[----:B------:R-:W-:Y:S04]  /*128c0*/  STS.U16 [R10+UR4+0x1700], R23 ;  /* 0x001700170a007988 */ /* 0x000fe80008000404 */
[----:B------:R-:W-:Y:S04]  /*128d0*/  STS.U16 [R10+UR4+0x1300], R25 ;  /* 0x001300190a007988 */ /* 0x000fe80008000404 */
[----:B----4-:R0:W-:Y:S04]  /*128e0*/  STS.U16 [R10+UR4+0xf00], R29 ;  /* 0x000f001d0a007988 */ /* 0x0101e80008000404 */
[----:B------:R-:W-:Y:S04]  /*128f0*/  STS.U16 [R11+UR4+0x2780], R14 ;  /* 0x0027800e0b007988 */ /* 0x000fe80008000404 */
        /* <DEDUP_REMOVED lines=14> */
[----:B------:R-:W-:Y:S01]  /*129e0*/  STS.U16 [R11+UR4+0x2380], R28 ;  /* 0x0023801c0b007988 */ /* 0x000fe20008000404 */
[----:B------:R-:W-:Y:S01]  /*129f0*/  BAR.SYNC.DEFER_BLOCKING 0x0 ;  /* 0x0000000000007b1d */ /* 0x000fe20000010000 */
[----:B0-----:R-:W-:-:S05]  /*12a00*/  IMAD.MOV.U32 R10, RZ, RZ, R13 ;  /* 0x000000ffff0a7224 */ /* 0x001fca00078e000d */
[----:B------:R-:W0:Y:S04]  /*12a10*/  LDSM.16.M88.4 R12, [R3+UR5] ;  /* 0x00000005030c783b */ /* 0x000e280008000200 */
[----:B------:R-:W-:Y:S04]  /*12a20*/  LDSM.16.M88.4 R24, [R3+UR5+0x1000] ;  /* 0x001000050318783b */ /* 0x000fe80008000200 */
[----:B------:R-:W-:Y:S04]  /*12a30*/  STL [R1+0xcd8], R10 ;  /* 0x000cd80a01007387 */ /* 0x000fe80000100800 */
[----:B------:R-:W-:Y:S04]  /*12a40*/  LDSM.16.MT88.4 R4, [R10+0x4000] ;  /* 0x004000000a04783b */ /* 0x000fe80000004200 */
[----:B------:R-:W-:Y:S01]  /*12a50*/  LDSM.16.M88.4 R16, [R3+UR5+0x2000] ;  /* 0x002000050310783b */ /* 0x000fe20008000200 */
[----:B0-----:R-:W-:-:S02]  /*12a60*/  IMAD.MOV.U32 R2, RZ, RZ, R12 ;  /* 0x000000ffff027224 */ /* 0x001fc400078e000c */
[----:B------:R-:W-:Y:S02]  /*12a70*/  IMAD.MOV.U32 R0, RZ, RZ, R13 ;  /* 0x000000ffff007224 */ /* 0x000fe400078e000d */
[----:B------:R-:W-:Y:S02]  /*12a80*/  IMAD.MOV.U32 R23, RZ, RZ, R14 ;  /* 0x000000ffff177224 */ /* 0x000fe400078e000e */
[----:B------:R-:W-:Y:S02]  /*12a90*/  IMAD.MOV.U32 R22, RZ, RZ, R15 ;  /* 0x000000ffff167224 */ /* 0x000fe400078e000f */
[----:B------:R-:W0:Y:S04]  /*12aa0*/  LDSM.16.M88.4 R12, [R3+UR5+0x800] ;  /* 0x00080005030c783b */ /* 0x000e280008000200 */
[----:B------:R1:W-:Y:S04]  /*12ab0*/  STL.64 [R1+0xcd0], R22 ;  /* 0x000cd01601007387 */ /* 0x0003e80000100a00 */
[----:B------:R-:W2:Y:S04]  /*12ac0*/  LDL.LU.64 R20, [R1+0x620] ;  /* 0x0006200001147983 */ /* 0x000ea80000300a00 */
[----:B-1----:R-:W2:Y:S01]  /*12ad0*/  LDL.LU.64 R22, [R1+0x628] ;  /* 0x0006280001167983 */ /* 0x002ea20000300a00 */
[----:B0-----:R-:W-:-:S02]  /*12ae0*/  IMAD.MOV.U32 R9, RZ, RZ, R12 ;  /* 0x000000ffff097224 */ /* 0x001fc400078e000c */
[----:B------:R-:W-:Y:S01]  /*12af0*/  IMAD.MOV.U32 R8, RZ, RZ, R13 ;  /* 0x000000ffff087224 */ /* 0x000fe200078e000d */
[----:B------:R-:W-:Y:S04]  /*12b00*/  STL.64 [R1+0x58], R14 ;  /* 0x0000580e01007387 */ /* 0x000fe80000100a00 */
[----:B------:R0:W-:Y:S01]  /*12b10*/  STL.64 [R1+0xcb8], R24 ;  /* 0x000cb81801007387 */ /* 0x0001e20000100a00 */
[----:B------:R-:W-:-:S03]  /*12b20*/  IMAD.MOV.U32 R29, RZ, RZ, R26 ;  /* 0x000000ffff1d7224 */ /* 0x000fc600078e001a */
[----:B------:R-:W-:Y:S01]  /*12b30*/  LDSM.16.M88.4 R12, [R3+UR5+0x1800] ;  /* 0x00180005030c783b */ /* 0x000fe20008000200 */
[----:B0-----:R-:W-:Y:S02]  /*12b40*/  IMAD.MOV.U32 R24, RZ, RZ, R9 ;  /* 0x000000ffff187224 */ /* 0x001fe400078e0009 */
[----:B------:R-:W-:Y:S02]  /*12b50*/  IMAD.MOV.U32 R25, RZ, RZ, R8 ;  /* 0x000000ffff197224 */ /* 0x000fe400078e0008 */
[----:B------:R-:W0:Y:S04]  /*12b60*/  LDSM.16.M88.4 R8, [R3+UR5+0x2800] ;  /* 0x002800050308783b */ /* 0x000e280008000200 */
[----:B------:R1:W-:Y:S04]  /*12b70*/  STL.64 [R1+0xcc8], R24 ;  /* 0x000cc81801007387 */ /* 0x0003e80000100a00 */
[----:B------:R-:W-:Y:S01]  /*12b80*/  STL [R1+0xca0], R29 ;  /* 0x000ca01d01007387 */ /* 0x000fe20000100800 */
[----:B-1----:R-:W-:-:S02]  /*12b90*/  IMAD.MOV.U32 R24, RZ, RZ, R2 ;  /* 0x000000ffff187224 */ /* 0x002fc400078e0002 */
[----:B------:R-:W-:Y:S01]  /*12ba0*/  IMAD.MOV.U32 R25, RZ, RZ, R0 ;  /* 0x000000ffff197224 */ /* 0x000fe200078e0000 */
[----:B0-----:R-:W-:Y:S01]  /*12bb0*/  MOV R2, R8 ;  /* 0x0000000800027202 */ /* 0x001fe20000000f00 */
[----:B------:R-:W-:Y:S01]  /*12bc0*/  STL.64 [R1+0x88], R10 ;  /* 0x0000880a01007387 */ /* 0x000fe20000100a00 */
[----:B------:R-:W-:-:S03]  /*12bd0*/  IMAD.MOV.U32 R0, RZ, RZ, R9 ;  /* 0x000000ffff007224 */ /* 0x000fc600078e0009 */
[----:B------:R-:W0:Y:S04]  /*12be0*/  LDSM.16.M88.4 R8, [R3+UR5+0x3000] ;  /* 0x003000050308783b */ /* 0x000e280008000200 */
[----:B0-----:R0:W-:Y:S04]  /*12bf0*/  STL.64 [R1+0xa8], R10 ;  /* 0x0000a80a01007387 */ /* 0x0011e80000100a00 */
[----:B0-----:R-:W3:Y:S04]  /*12c00*/  LDL.LU R10, [R1+0xcd8] ;  /* 0x000cd800010a7983 */ /* 0x001ee80000300800 */
[----:B------:R-:W-:Y:S04]  /*12c10*/  STL.64 [R1+0x38], R14 ;  /* 0x0000380e01007387 */ /* 0x000fe80000100a00 */
[----:B------:R-:W-:Y:S04]  /*12c20*/  STL.64 [R1+0xcc0], R12 ;  /* 0x000cc00c01007387 */ /* 0x000fe80000100a00 */
[----:B------:R-:W0:Y:S01]  /*12c30*/  LDSM.16.M88.4 R12, [R3+UR5+0x3800] ;  /* 0x00380005030c783b */ /* 0x000e220008000200 */
[----:B------:R-:W-:-:S02]  /*12c40*/  IMAD.MOV.U32 R28, RZ, RZ, R27 ;  /* 0x000000ffff1c7224 */ /* 0x000fc400078e001b */
[----:B------:R-:W-:Y:S02]  /*12c50*/  IMAD.MOV.U32 R27, RZ, RZ, R8 ;  /* 0x000000ffff1b7224 */ /* 0x000fe400078e0008 */
[----:B------:R-:W-:Y:S02]  /*12c60*/  IMAD.MOV.U32 R26, RZ, RZ, R9 ;  /* 0x000000ffff1a7224 */ /* 0x000fe400078e0009 */
[----:B0-----:R-:W-:Y:S01]  /*12c70*/  IMAD.MOV.U32 R8, RZ, RZ, R12 ;  /* 0x000000ffff087224 */ /* 0x001fe200078e000c */
[----:B------:R-:W-:Y:S04]  /*12c80*/  STL.64 [R1+0x128], R14 ;  /* 0x0001280e01007387 */ /* 0x000fe80000100a00 */
[----:B------:R0:W-:Y:S02]  /*12c90*/  STL.64 [R1+0x28], R18 ;  /* 0x0000281201007387 */ /* 0x0001e40000100a00 */
[----:B0-----:R-:W-:-:S02]  /*12ca0*/  IMAD.MOV.U32 R19, RZ, RZ, R8 ;  /* 0x000000ffff137224 */ /* 0x001fc400078e0008 */
[----:B------:R-:W-:Y:S01]  /*12cb0*/  STL [R1+0xc28], R3 ;  /* 0x000c280301007387 */ /* 0x000fe20000100800 */
[----:B------:R-:W-:-:S03]  /*12cc0*/  IMAD.MOV.U32 R29, RZ, RZ, R13 ;  /* 0x000000ffff1d7224 */ /* 0x000fc600078e000d */
[----:B------:R-:W4:Y:S04]  /*12cd0*/  LDL.LU.64 R12, [R1+0x610] ;  /* 0x00061000010c7983 */ /* 0x000f280000300a00 */
[----:B------:R-:W4:Y:S04]  /*12ce0*/  LDL.LU.64 R14, [R1+0x618] ;  /* 0x00061800010e7983 */ /* 0x000f280000300a00 */
[----:B---3--:R-:W0:Y:S04]  /*12cf0*/  LDSM.16.MT88.4 R8, [R10+0x4200] ;  /* 0x004200000a08783b */ /* 0x008e280000004200 */
[----:B0-----:R-:W-:Y:S04]  /*12d00*/  STL.64 [R1+0xc78], R10 ;  /* 0x000c780a01007387 */ /* 0x001fe80000100a00 */
[----:B------:R0:W-:Y:S02]  /*12d10*/  STL.64 [R1+0xc70], R8 ;  /* 0x000c700801007387 */ /* 0x0001e40000100a00 */
[----:B0-----:R-:W-:-:S02]  /*12d20*/  IMAD.MOV.U32 R8, RZ, RZ, R19 ;  /* 0x000000ffff087224 */ /* 0x001fc400078e0013 */
[----:B------:R-:W-:-:S05]  /*12d30*/  IMAD.MOV.U32 R9, RZ, RZ, R29 ;  /* 0x000000ffff097224 */ /* 0x000fca00078e001d */
[----:B------:R0:W-:Y:S02]  /*12d40*/  STL.64 [R1+0xc88], R8 ;  /* 0x000c880801007387 */ /* 0x0001e40000100a00 */
[----:B0-----:R-:W-:Y:S02]  /*12d50*/  IMAD.MOV.U32 R8, RZ, RZ, R27 ;  /* 0x000000ffff087224 */ /* 0x001fe400078e001b */
[----:B------:R-:W-:Y:S02]  /*12d60*/  IMAD.MOV.U32 R9, RZ, RZ, R26 ;  /* 0x000000ffff097224 */ /* 0x000fe400078e001a */
[----:B--2---:R-:W-:Y:S03]  /*12d70*/  HMMA.16816.F32 R24, R4, R24, R20 ;  /* 0x000000180418723c */ /* 0x004fe60000001814 */
[----:B------:R0:W-:Y:S04]  /*12d80*/  STL.64 [R1+0xc98], R8 ;  /* 0x000c980801007387 */ /* 0x0001e80000100a00 */
[----:B------:R-:W2:-:S15]  /*12d90*/  LDL.LU.64 R22, [R1+0xcd0] ;  /* 0x000cd00001167983 */ /* 0x000e9e0000300a00 */
[----:B------:R-:W-:-:S02]  /*12da0*/  NOP ;  /* 0x0000000000007918 */ /* 0x000fc40000000000 */
[----:B------:R-:W-:Y:S02]  /*12db0*/  IMAD.MOV.U32 R20, RZ, RZ, R24 ;  /* 0x000000ffff147224 */ /* 0x000fe400078e0018 */
[----:B------:R-:W-:Y:S02]  /*12dc0*/  IMAD.MOV.U32 R21, RZ, RZ, R25 ;  /* 0x000000ffff157224 */ /* 0x000fe400078e0019 */
[----:B------:R-:W4:Y:S01]  /*12dd0*/  LDL.LU.64 R24, [R1+0xcc8] ;  /* 0x000cc80001187983 */ /* 0x000f220000300a00 */
[----:B0-----:R-:W-:Y:S02]  /*12de0*/  IMAD.MOV.U32 R8, RZ, RZ, R2 ;  /* 0x000000ffff087224 */ /* 0x001fe400078e0002 */
[----:B------:R-:W-:Y:S01]  /*12df0*/  IMAD.MOV.U32 R9, RZ, RZ, R0 ;  /* 0x000000ffff097224 */ /* 0x000fe200078e0000 */
[----:B------:R-:W-:Y:S01]  /*12e00*/  MOV R0, R27 ;  /* 0x0000001b00007202 */ /* 0x000fe20000000f00 */
[----:B------:R-:W-:Y:S01]  /*12e10*/  IMAD.MOV.U32 R2, RZ, RZ, R26 ;  /* 0x000000ffff027224 */ /* 0x000fe200078e001a */
[----:B------:R-:W-:Y:S01]  /*12e20*/  STL.64 [R1+0xc80], R20 ;  /* 0x000c801401007387 */ /* 0x000fe20000100a00 */
[----:B----4-:R-:W-:Y:S03]  /*12e30*/  HMMA.16816.F32 R24, R4, R24, R12 ;  /* 0x000000180418723c */ /* 0x010fe6000000180c */
[----:B------:R-:W3:-:S15]  /*12e40*/  LDL.LU.64 R12, [R1+0xcc0] ;  /* 0x000cc000010c7983 */ /* 0x000ede0000300a00 */
[----:B------:R-:W-:-:S06]  /*12e50*/  NOP ;  /* 0x0000000000007918 */ /* 0x000fcc0000000000 */
[----:B------:R-:W-:Y:S02]  /*12e60*/  IMAD.MOV.U32 R11, RZ, RZ, R25 ;  /* 0x000000ffff0b7224 */ /* 0x000fe400078e0019 */
[----:B------:R-:W-:Y:S02]  /*12e70*/  IMAD.MOV.U32 R10, RZ, RZ, R26 ;  /* 0x000000ffff0a7224 */ /* 0x000fe400078e001a */
[----:B------:R-:W-:Y:S02]  /*12e80*/  IMAD.MOV.U32 R29, RZ, RZ, R24 ;  /* 0x000000ffff1d7224 */ /* 0x000fe400078e0018 */
[----:B------:R-:W4:Y:S04]  /*12e90*/  LDL.LU.64 R24, [R1+0xcb8] ;  /* 0x000cb80001187983 */ /* 0x000f280000300a00 */
[----:B------:R-:W-:Y:S04]  /*12ea0*/  STL.64 [R1+0xcb0], R10 ;  /* 0x000cb00a01007387 */ /* 0x000fe80000100a00 */
[----:B------:R0:W-:Y:S04]  /*12eb0*/  STL.64 [R1+0xca8], R8 ;  /* 0x000ca80801007387 */ /* 0x0001e80000100a00 */
[----:B0-----:R-:W4:Y:S04]  /*12ec0*/  LDL.LU.64 R8, [R1+0x600] ;  /* 0x0006000001087983 */ /* 0x001f280000300a00 */
[----:B------:R-:W4:Y:S01]  /*12ed0*/  LDL.LU.64 R10, [R1+0x608] ;  /* 0x00060800010a7983 */ /* 0x000f220000300a00 */
[----:B------:R-:W-:-:S02]  /*12ee0*/  IMAD.MOV.U32 R3, RZ, RZ, R27 ;  /* 0x000000ffff037224 */ /* 0x000fc400078e001b */
[----:B----4-:R-:W-:Y:S01]  /*12ef0*/  HMMA.16816.F32 R24, R4, R24, R8 ;  /* 0x000000180418723c */ /* 0x010fe20000001808 */
[----:B------:R-:W4:Y:S04]  /*12f00*/  LDL.LU.64 R8, [R1+0x5e0] ;  /* 0x0005e00001087983 */ /* 0x000f280000300a00 */
[----:B------:R-:W4:-:S15]  /*12f10*/  LDL.LU.64 R10, [R1+0x5e8] ;  /* 0x0005e800010a7983 */ /* 0x000f1e0000300a00 */
[----:B------:R-:W-:-:S03]  /*12f20*/  NOP ;  /* 0x0000000000007918 */ /* 0x000fc60000000000 */
[----:B------:R0:W-:Y:S04]  /*12f30*/  STL.64 [R1+0xc50], R26 ;  /* 0x000c501a01007387 */ /* 0x0001e80000100a00 */
[----:B------:R1:W-:Y:S04]  /*12f40*/  STL.64 [R1+0xc48], R24 ;  /* 0x000c481801007387 */ /* 0x0003e80000100a00 */
[----:B0-----:R-:W2:Y:S04]  /*12f50*/  LDL.LU R26, [R1+0x58] ;  /* 0x00005800011a7983 */ /* 0x001ea80000300800 */
[----:B------:R-:W2:Y:S04]  /*12f60*/  LDL.LU R27, [R1+0x5c] ;  /* 0x00005c00011b7983 */ /* 0x000ea80000300800 */
[----:B--2---:R0:W-:Y:S04]  /*12f70*/  STL.64 [R1+0xc68], R26 ;  /* 0x000c681a01007387 */ /* 0x0041e80000100a00 */
[----:B-1----:R-:W3:Y:S04]  /*12f80*/  LDL.LU.64 R24, [R1+0x5f0] ;  /* 0x0005f00001187983 */ /* 0x002ee80000300a00 */
[----:B0-----:R-:W3:Y:S01]  /*12f90*/  LDL.LU.64 R26, [R1+0x5f8] ;  /* 0x0005f800011a7983 */ /* 0x001ee20000300a00 */
[C---:B----4-:R-:W-:Y:S06]  /*12fa0*/  HMMA.16816.F32 R16, R4.reuse, R16, R8 ;  /* 0x000000100410723c */ /* 0x050fec0000001808 */
[----:B---3--:R-:W-:Y:S07]  /*12fb0*/  HMMA.16816.F32 R12, R4, R12, R24 ;  /* 0x0000000c040c723c */ /* 0x008fee0000001818 */
[----:B------:R-:W-:-:S02]  /*12fc0*/  IMAD.MOV.U32 R26, RZ, RZ, R23 ;  /* 0x000000ffff1a7224 */ /* 0x000fc400078e0017 */
[----:B------:R-:W-:-:S05]  /*12fd0*/  IMAD.MOV.U32 R27, RZ, RZ, R22 ;  /* 0x000000ffff1b7224 */ /* 0x000fca00078e0016 */
[----:B------:R0:W-:Y:S04]  /*12fe0*/  STL.64 [R1+0xc90], R26 ;  /* 0x000c901a01007387 */ /* 0x0001e80000100a00 */
[----:B------:R-:W2:Y:S04]  /*12ff0*/  LDL.LU.64 R24, [R1+0x5c0] ;  /* 0x0005c00001187983 */ /* 0x000ea80000300a00 */
[----:B0-----:R-:W2:Y:S04]  /*13000*/  LDL.LU.64 R26, [R1+0x5c8] ;  /* 0x0005c800011a7983 */ /* 0x001ea80000300a00 */
[----:B------:R-:W3:Y:S04]  /*13010*/  LDL.LU.64 R20, [R1+0x5b0] ;  /* 0x0005b00001147983 */ /* 0x000ee80000300a00 */
[----:B------:R-:W3:Y:S04]  /*13020*/  LDL.LU.64 R22, [R1+0x5b8] ;  /* 0x0005b80001167983 */ /* 0x000ee80000300a00 */
[----:B------:R-:W-:Y:S04]  /*13030*/  STL.64 [R1+0xc40], R14 ;  /* 0x000c400e01007387 */ /* 0x000fe80000100a00 */
[----:B------:R0:W-:Y:S04]  /*13040*/  STL.64 [R1+0xc38], R12 ;  /* 0x000c380c01007387 */ /* 0x0001e80000100a00 */
[----:B0-----:R-:W4:Y:S04]  /*13050*/  LDL.LU.64 R12, [R1+0x5d0] ;  /* 0x0005d000010c7983 */ /* 0x001f280000300a00 */
[----:B------:R-:W4:Y:S04]  /*13060*/  LDL.LU.64 R14, [R1+0x5d8] ;  /* 0x0005d800010e7983 */ /* 0x000f280000300a00 */
[----:B------:R-:W2:Y:S04]  /*13070*/  LDL.LU.64 R10, [R1+0xcb0] ;  /* 0x000cb000010a7983 */ /* 0x000ea80000300a00 */
[----:B------:R-:W4:Y:S04]  /*13080*/  LDL.LU.64 R8, [R1+0xca8] ;  /* 0x000ca80001087983 */ /* 0x000f280000300a00 */
[----:B------:R-:W-:Y:S04]  /*13090*/  STL.64 [R1+0xc60], R18 ;  /* 0x000c601201007387 */ /* 0x000fe80000100a00 */
[----:B------:R0:W-:Y:S02]  /*130a0*/  STL.64 [R1+0xc58], R16 ;  /* 0x000c581001007387 */ /* 0x0001e40000100a00 */
[----:B0-----:R-:W-:-:S02]  /*130b0*/  IMAD.MOV.U32 R16, RZ, RZ, R29 ;  /* 0x000000ffff107224 */ /* 0x001fc400078e001d */
[----:B------:R-:W3:Y:S01]  /*130c0*/  LDL.LU R29, [R1+0xca0] ;  /* 0x000ca000011d7983 */ /* 0x000ee20000300800 */
[----:B--2---:R-:W-:Y:S02]  /*130d0*/  IMAD.MOV.U32 R17, RZ, RZ, R11 ;  /* 0x000000ffff117224 */ /* 0x004fe400078e000b */
[----:B------:R-:W-:Y:S02]  /*130e0*/  IMAD.MOV.U32 R18, RZ, RZ, R10 ;  /* 0x000000ffff127224 */ /* 0x000fe400078e000a */
[----:B----4-:R-:W-:-:S15]  /*130f0*/  HMMA.16816.F32 R8, R4, R8, R12 ;  /* 0x000000080408723c */ /* 0x010fde000000180c */
[----:B------:R-:W-:-:S08]  /*13100*/  NOP ;  /* 0x0000000000007918 */ /* 0x000fd00000000000 */
[----:B------:R0:W-:Y:S04]  /*13110*/  STL.64 [R1+0x70], R8 ;  /* 0x0000700801007387 */ /* 0x0001e80000100a00 */
[----:B0-----:R-:W2:Y:S01]  /*13120*/  LDL.LU.64 R8, [R1+0xc98] ;  /* 0x000c980001087983 */ /* 0x001ea20000300a00 */
[----:B------:R-:W-:Y:S02]  /*13130*/  IMAD.MOV.U32 R13, RZ, RZ, R10 ;  /* 0x000000ffff0d7224 */ /* 0x000fe400078e000a */
[----:B------:R-:W-:Y:S02]  /*13140*/  IMAD.MOV.U32 R12, RZ, RZ, R11 ;  /* 0x000000ffff0c7224 */ /* 0x000fe400078e000b */
[----:B------:R-:W-:Y:S01]  /*13150*/  IMAD.MOV.U32 R19, RZ, RZ, R3 ;  /* 0x000000ffff137224 */ /* 0x000fe200078e0003 */
[----:B--2---:R-:W-:Y:S01]  /*13160*/  HMMA.16816.F32 R8, R4, R8, R24 ;  /* 0x000000080408723c */ /* 0x004fe20000001818 */
[----:B------:R-:W2:-:S15]  /*13170*/  LDL.LU.64 R26, [R1+0xc90] ;  /* 0x000c9000011a7983 */ /* 0x000e9e0000300a00 */
[----:B------:R-:W-:-:S07]  /*13180*/  NOP ;  /* 0x0000000000007918 */ /* 0x000fce0000000000 */
[----:B------:R0:W-:Y:S01]  /*13190*/  STL [R1+0x90], R8 ;  /* 0x0000900801007387 */ /* 0x0001e20000100800 */
[----:B------:R-:W-:-:S03]  /*131a0*/  IMAD.MOV.U32 R3, RZ, RZ, R9 ;  /* 0x000000ffff037224 */ /* 0x000fc600078e0009 */
[----:B------:R1:W-:Y:S04]  /*131b0*/  STL.64 [R1+0x98], R10 ;  /* 0x0000980a01007387 */ /* 0x0003e80000100a00 */
[----:B0-----:R-:W3:Y:S02]  /*131c0*/  LDL.LU.64 R8, [R1+0xc88] ;  /* 0x000c880001087983 */ /* 0x001ee40000300a00 */
[----:B---3--:R-:W-:Y:S02]  /*131d0*/  HMMA.16816.F32 R4, R4, R8, R20 ;  /* 0x000000080404723c */ /* 0x008fe40000001814 */
[----:B------:R-:W2:Y:S04]  /*131e0*/  LDL.LU.64 R20, [R1+0xc80] ;  /* 0x000c800001147983 */ /* 0x000ea80000300a00 */
[----:B-1----:R-:W2:Y:S04]  /*131f0*/  LDL.LU.64 R10, [R1+0xc78] ;  /* 0x000c7800010a7983 */ /* 0x002ea80000300a00 */
[----:B------:R-:W2:-:S14]  /*13200*/  LDL.LU.64 R8, [R1+0xc70] ;  /* 0x000c700001087983 */ /* 0x000e9c0000300a00 */
[----:B------:R-:W-:Y:S02]  /*13210*/  IMAD.MOV.U32 R23, RZ, RZ, R6 ;  /* 0x000000ffff177224 */ /* 0x000fe400078e0006 */
[----:B------:R-:W-:Y:S01]  /*13220*/  IMAD.MOV.U32 R22, RZ, RZ, R7 ;  /* 0x000000ffff167224 */ /* 0x000fe200078e0007 */
[----:B------:R-:W3:Y:S04]  /*13230*/  LDL.LU R6, [R1+0x88] ;  /* 0x0000880001067983 */ /* 0x000ee80000300800 */
[----:B------:R-:W3:Y:S01]  /*13240*/  LDL.LU R7, [R1+0x8c] ;  /* 0x00008c0001077983 */ /* 0x000ee20000300800 */
[----:B------:R-:W-:Y:S02]  /*13250*/  IMAD.MOV.U32 R15, RZ, RZ, R28 ;  /* 0x000000ffff0f7224 */ /* 0x000fe400078e001c */
[----:B------:R-:W-:Y:S01]  /*13260*/  IMAD.MOV.U32 R14, RZ, RZ, R29 ;  /* 0x000000ffff0e7224 */ /* 0x000fe200078e001d */
[----:B------:R-:W-:Y:S01]  /*13270*/  MOV R29, R4 ;  /* 0x00000004001d7202 */ /* 0x000fe20000000f00 */
[----:B------:R-:W-:Y:S01]  /*13280*/  IMAD.MOV.U32 R28, RZ, RZ, R5 ;  /* 0x000000ffff1c7224 */ /* 0x000fe200078e0005 */
[----:B---3--:R0:W-:Y:S04]  /*13290*/  STL.64 [R1+0xc30], R6 ;  /* 0x000c300601007387 */ /* 0x0081e80000100a00 */
[----:B0-----:R-:W3:Y:S04]  /*132a0*/  LDL.LU R6, [R1+0x28] ;  /* 0x0000280001067983 */ /* 0x001ee80000300800 */
[----:B------:R-:W3:Y:S04]  /*132b0*/  LDL.LU R7, [R1+0x2c] ;  /* 0x00002c0001077983 */ /* 0x000ee80000300800 */
[----:B------:R0:W-:Y:S04]  /*132c0*/  STL [R1+0xc14], R22 ;  /* 0x000c141601007387 */ /* 0x0001e80000100800 */
[----:B------:R1:W-:Y:S01]  /*132d0*/  STL [R1+0xc10], R23 ;  /* 0x000c101701007387 */ /* 0x0003e20000100800 */
[----:B0-----:R-:W-:-:S02]  /*132e0*/  IMAD.MOV.U32 R22, RZ, RZ, R2 ;  /* 0x000000ffff167224 */ /* 0x001fc400078e0002 */
[----:B-1----:R-:W-:-:S07]  /*132f0*/  IMAD.MOV.U32 R23, RZ, RZ, R0 ;  /* 0x000000ffff177224 */ /* 0x002fce00078e0000 */
[----:B--2---:R-:W-:Y:S01]  /*13300*/  HMMA.16816.F32 R24, R8, R26, R20 ;  /* 0x0000001a0818723c */ /* 0x004fe20000001814 */
[----:B------:R0:W-:Y:S04]  /*13310*/  STL [R1+0xc0c], R28 ;  /* 0x000c0c1c01007387 */ /* 0x0001e80000100800 */
[----:B------:R1:W-:-:S15]  /*13320*/  STL [R1+0xc08], R29 ;  /* 0x000c081d01007387 */ /* 0x0003de0000100800 */
[----:B------:R-:W-:-:S04]  /*13330*/  NOP ;  /* 0x0000000000007918 */ /* 0x000fc80000000000 */
[----:B------:R-:W-:Y:S02]  /*13340*/  IMAD.MOV.U32 R2, RZ, RZ, R26 ;  /* 0x000000ffff027224 */ /* 0x000fe400078e001a */
[----:B------:R-:W-:Y:S02]  /*13350*/  IMAD.MOV.U32 R0, RZ, RZ, R27 ;  /* 0x000000ffff007224 */ /* 0x000fe400078e001b */
[----:B------:R-:W2:Y:S01]  /*13360*/  LDL.LU.64 R26, [R1+0xc68] ;  /* 0x000c6800011a7983 */ /* 0x000ea20000300a00 */
[----:B------:R-:W-:Y:S02]  /*13370*/  IMAD.MOV.U32 R21, RZ, RZ, R24 ;  /* 0x000000ffff157224 */ /* 0x000fe400078e0018 */
[----:B------:R-:W-:Y:S02]  /*13380*/  IMAD.MOV.U32 R20, RZ, RZ, R25 ;  /* 0x000000ffff147224 */ /* 0x000fe400078e0019 */
[----:B--2---:R-:W-:Y:S01]  /*13390*/  HMMA.16816.F32 R24, R8, R26, R16 ;  /* 0x0000001a0818723c */ /* 0x004fe20000001810 */
[----:B------:R-:W3:Y:S04]  /*133a0*/  LDL.LU.64 R18, [R1+0xc60] ;  /* 0x000c600001127983 */ /* 0x000ee80000300a00 */
[----:B------:R-:W3:-:S15]  /*133b0*/  LDL.LU.64 R16, [R1+0xc58] ;  /* 0x000c580001107983 */ /* 0x000ede0000300a00 */
[----:B------:R-:W-:-:S04]  /*133c0*/  NOP ;  /* 0x0000000000007918 */ /* 0x000fc80000000000 */
[----:B0-----:R-:W-:Y:S02]  /*133d0*/  IMAD.MOV.U32 R28, RZ, RZ, R26 ;  /* 0x000000ffff1c7224 */ /* 0x001fe400078e001a */
[----:B-1----:R-:W-:Y:S02]  /*133e0*/  IMAD.MOV.U32 R29, RZ, RZ, R27 ;  /* 0x000000ffff1d7224 */ /* 0x002fe400078e001b */
[----:B------:R-:W-:Y:S01]  /*133f0*/  IMAD.MOV.U32 R22, RZ, RZ, R24 ;  /* 0x000000ffff167224 */ /* 0x000fe200078e0018 */
[----:B------:R-:W2:Y:S01]  /*13400*/  LDL.LU.64 R26, [R1+0xc50] ;  /* 0x000c5000011a7983 */ /* 0x000ea20000300a00 */
[----:B------:R-:W-:-:S03]  /*13410*/  IMAD.MOV.U32 R23, RZ, RZ, R25 ;  /* 0x000000ffff177224 */ /* 0x000fc600078e0019 */
[----:B------:R-:W2:Y:S04]  /*13420*/  LDL.LU.64 R24, [R1+0xc48] ;  /* 0x000c480001187983 */ /* 0x000ea80000300a00 */
[----:B------:R0:W-:Y:S04]  /*13430*/  STL.64 [R1+0xc20], R22 ;  /* 0x000c201601007387 */ /* 0x0001e80000100a00 */
[----:B------:R1:W-:Y:S01]  /*13440*/  STL.64 [R1+0xc18], R20 ;  /* 0x000c181401007387 */ /* 0x0003e20000100a00 */
[----:B0-----:R-:W-:Y:S02]  /*13450*/  IMAD.MOV.U32 R22, RZ, RZ, R13 ;  /* 0x000000ffff167224 */ /* 0x001fe400078e000d */
[----:B------:R-:W-:Y:S01]  /*13460*/  IMAD.MOV.U32 R23, RZ, RZ, R12 ;  /* 0x000000ffff177224 */ /* 0x000fe200078e000c */
[----:B-1----:R-:W4:Y:S04]  /*13470*/  LDL.LU R20, [R1+0x70] ;  /* 0x0000700001147983 */ /* 0x002f280000300800 */
[----:B------:R-:W4:Y:S01]  /*13480*/  LDL.LU R21, [R1+0x74] ;  /* 0x0000740001157983 */ /* 0x000f220000300800 */
[----:B--2---:R-:W-:Y:S03]  /*13490*/  HMMA.16816.F32 R24, R8, R14, R24 ;  /* 0x0000000e0818723c */ /* 0x004fe60000001818 */
[----:B------:R-:W2:Y:S04]  /*134a0*/  LDL.LU.64 R14, [R1+0xc40] ;  /* 0x000c4000010e7983 */ /* 0x000ea80000300a00 */
[----:B------:R-:W2:-:S15]  /*134b0*/  LDL.LU.64 R12, [R1+0xc38] ;  /* 0x000c3800010c7983 */ /* 0x000e9e0000300a00 */
[----:B------:R-:W-:-:S01]  /*134c0*/  NOP ;  /* 0x0000000000007918 */ /* 0x000fc20000000000 */
[----:B------:R-:W-:Y:S04]  /*134d0*/  STL.64 [R1+0xe0], R24 ;  /* 0x0000e01801007387 */ /* 0x000fe80000100a00 */
[----:B------:R0:W-:Y:S04]  /*134e0*/  STL.64 [R1+0xe8], R26 ;  /* 0x0000e81a01007387 */ /* 0x0001e80000100a00 */
[----:B0-----:R-:W2:Y:S04]  /*134f0*/  LDL.LU R26, [R1+0x38] ;  /* 0x00003800011a7983 */ /* 0x001ea80000300800 */
[----:B------:R-:W2:Y:S01]  /*13500*/  LDL.LU R27, [R1+0x3c] ;  /* 0x00003c00011b7983 */ /* 0x000ea20000300800 */
[C---:B---3--:R-:W-:Y:S06]  /*13510*/  HMMA.16816.F32 R16, R8.reuse, R6, R16 ;  /* 0x000000060810723c */ /* 0x048fec0000001810 */
[----:B--2---:R-:W-:Y:S01]  /*13520*/  HMMA.16816.F32 R24, R8, R26, R12 ;  /* 0x0000001a0818723c */ /* 0x004fe2000000180c */
[----:B------:R-:W2:-:S15]  /*13530*/  LDL R15, [R1+0x130] ;  /* 0x00013000010f7983 */ /* 0x000e9e0000100800 */
[----:B------:R-:W-:-:S07]  /*13540*/  NOP ;  /* 0x0000000000007918 */ /* 0x000fce0000000000 */
[----:B------:R0:W-:Y:S04]  /*13550*/  STL.64 [R1+0xbb8], R26 ;  /* 0x000bb81a01007387 */ /* 0x0001e80000100a00 */
[----:B------:R-:W-:Y:S04]  /*13560*/  STL.64 [R1+0xbb0], R24 ;  /* 0x000bb01801007387 */ /* 0x000fe80000100a00 */
[----:B0-----:R-:W3:Y:S04]  /*13570*/  LDL.LU R26, [R1+0xa8] ;  /* 0x0000a800011a7983 */ /* 0x001ee80000300800 */
[----:B------:R-:W3:Y:S04]  /*13580*/  LDL.LU R27, [R1+0xac] ;  /* 0x0000ac00011b7983 */ /* 0x000ee80000300800 */
[----:B------:R-:W4:Y:S04]  /*13590*/  LDL.LU.64 R6, [R1+0xc30] ;  /* 0x000c300001067983 */ /* 0x000f280000300a00 */
[----:B------:R-:W-:Y:S04]  /*135a0*/  STL [R1+0xba0], R16 ;  /* 0x000ba01001007387 */ /* 0x000fe80000100800 */
[----:B------:R0:W-:Y:S04]  /*135b0*/  STL [R1+0xb9c], R17 ;  /* 0x000b9c1101007387 */ /* 0x0001e80000100800 */
[----:B------:R1:W-:Y:S04]  /*135c0*/  STL [R1+0xb98], R18 ;  /* 0x000b981201007387 */ /* 0x0003e80000100800 */
[----:B------:R1:W-:Y:S01]  /*135d0*/  STL [R1+0xb94], R19 ;  /* 0x000b941301007387 */ /* 0x0003e20000100800 */
[----:B0-----:R-:W-:-:S03]  /*135e0*/  MOV R17, R3 ;  /* 0x0000000300117202 */ /* 0x001fc60000000f00 */
[----:B------:R-:W3:Y:S04]  /*135f0*/  LDL.LU R16, [R1+0x90] ;  /* 0x0000900001107983 */ /* 0x000ee80000300800 */
[----:B------:R-:W3:Y:S04]  /*13600*/  LDL.LU R3, [R1+0xc28] ;  /* 0x000c280001037983 */ /* 0x000ee80000300800 */
[----:B-1----:R-:W3:Y:S04]  /*13610*/  LDL.LU R18, [R1+0x98] ;  /* 0x0000980001127983 */ /* 0x002ee80000300800 */
[----:B------:R-:W3:Y:S04]  /*13620*/  LDL.LU R19, [R1+0x9c] ;  /* 0x00009c0001137983 */ /* 0x000ee80000300800 */
[----:B--2---:R-:W0:Y:S01]  /*13630*/  LDSM.16.MT88.4 R12, [R15+0x4400] ;  /* 0x004400000f0c783b */ /* 0x004e220000004200 */
[----:B----4-:R-:W-:Y:S03]  /*13640*/  HMMA.16816.F32 R4, R8, R6, R20 ;  /* 0x000000060804723c */ /* 0x010fe60000001814 */
[----:B------:R-:W2:Y:S04]  /*13650*/  LDL.LU.64 R22, [R1+0xc20] ;  /* 0x000c200001167983 */ /* 0x000ea80000300a00 */
[----:B------:R-:W4:-:S15]  /*13660*/  LDL.LU.64 R20, [R1+0xc18] ;  /* 0x000c180001147983 */ /* 0x000f1e0000300a00 */
[----:B------:R-:W-:-:S01]  /*13670*/  NOP ;  /* 0x0000000000007918 */ /* 0x000fc20000000000 */
[----:B------:R-:W-:Y:S04]  /*13680*/  STL [R1+0xb74], R4 ;  /* 0x000b740401007387 */ /* 0x000fe80000100800 */
[----:B------:R-:W-:Y:S04]  /*13690*/  STL [R1+0xb70], R5 ;  /* 0x000b700501007387 */ /* 0x000fe80000100800 */
[----:B------:R-:W-:Y:S04]  /*136a0*/  STL [R1+0xb6c], R6 ;  /* 0x000b6c0601007387 */ /* 0x000fe80000100800 */
[----:B------:R3:W-:Y:S02]  /*136b0*/  STL [R1+0xb68], R7 ;  /* 0x000b680701007387 */ /* 0x0007e40000100800 */
[----:B---3--:R-:W-:Y:S06]  /*136c0*/  HMMA.16816.F32 R4, R8, R26, R16 ;  /* 0x0000001a0804723c */ /* 0x008fec0000001810 */
[----:B------:R-:W-:Y:S04]  /*136d0*/  STL.64 [R1+0xc00], R10 ;  /* 0x000c000a01007387 */ /* 0x000fe80000100a00 */
[----:B------:R-:W-:Y:S01]  /*136e0*/  STL.64 [R1+0xbf8], R8 ;  /* 0x000bf80801007387 */ /* 0x000fe20000100a00 */
[----:B------:R-:W-:-:S12]  /*136f0*/  IMAD.MOV.U32 R26, RZ, RZ, R28 ;  /* 0x000000ffff1a7224 */ /* 0x000fd800078e001c */
[----:B------:R-:W-:Y:S04]  /*13700*/  STL.64 [R1+0x10], R4 ;  /* 0x0000100401007387 */ /* 0x000fe80000100a00 */
[----:B------:R-:W-:Y:S01]  /*13710*/  STL.64 [R1+0x18], R6 ;  /* 0x0000180601007387 */ /* 0x000fe20000100a00 */
[----:B------:R-:W-:Y:S01]  /*13720*/  IMAD.MOV.U32 R27, RZ, RZ, R29 ;  /* 0x000000ffff1b7224 */ /* 0x000fe200078e001d */
[----:B------:R-:W-:-:S05]  /*13730*/  LOP3.LUT R3, R3, 0x40, RZ, 0x3c, !PT ;  /* 0x0000004003037812 */ /* 0x000fca00078e3cff */
[----:B------:R-:W-:Y:S04]  /*13740*/  LDSM.16.M88.4 R8, [R3+UR5+0x1000] ;  /* 0x001000050308783b */ /* 0x000fe80008000200 */
[----:B------:R-:W-:Y:S01]  /*13750*/  LDSM.16.M88.4 R4, [R3+UR5+0x800] ;  /* 0x000800050304783b */ /* 0x000fe20008000200 */
[----:B--2---:R-:W-:-:S03]  /*13760*/  IMAD.MOV.U32 R24, RZ, RZ, R22 ;  /* 0x000000ffff187224 */ /* 0x004fc600078e0016 */
[----:B------:R-:W2:Y:S01]  /*13770*/  LDL.LU R22, [R1+0xc14] ;  /* 0x000c140001167983 */ /* 0x000ea20000300800 */
[----:B------:R-:W-:-:S03]  /*13780*/  IMAD.MOV.U32 R25, RZ, RZ, R23 ;  /* 0x000000ffff197224 */ /* 0x000fc600078e0017 */
[----:B------:R-:W3:Y:S04]  /*13790*/  LDL.LU R23, [R1+0xc10] ;  /* 0x000c100001177983 */ /* 0x000ee80000300800 */
[----:B------:R-:W4:Y:S04]  /*137a0*/  LDL.LU R28, [R1+0xc0c] ;  /* 0x000c0c00011c7983 */ /* 0x000f280000300800 */
[----:B------:R-:W2:Y:S04]  /*137b0*/  LDL.LU R29, [R1+0xc08] ;  /* 0x000c0800011d7983 */ /* 0x000ea80000300800 */
[----:B------:R-:W-:Y:S04]  /*137c0*/  STL.64 [R1+0xbc8], R26 ;  /* 0x000bc81a01007387 */ /* 0x000fe80000100a00 */
[----:B------:R-:W-:Y:S04]  /*137d0*/  STL.64 [R1+0xbc0], R24 ;  /* 0x000bc01801007387 */ /* 0x000fe80000100a00 */
[----:B------:R-:W1:Y:S04]  /*137e0*/  LDSM.16.M88.4 R24, [R3+UR5] ;  /* 0x000000050318783b */ /* 0x000e680008000200 */
[----:B0-----:R0:W-:Y:S04]  /*137f0*/  STL.64 [R1+0xbe0], R14 ;  /* 0x000be00e01007387 */ /* 0x0011e80000100a00 */
[----:B------:R-:W-:Y:S04]  /*13800*/  STL.64 [R1+0xbd8], R12 ;  /* 0x000bd80c01007387 */ /* 0x000fe80000100a00 */
[----:B0-----:R-:W3:Y:S04]  /*13810*/  LDL.LU R14, [R1+0x128] ;  /* 0x00012800010e7983 */ /* 0x001ee80000300800 */
[----:B------:R-:W3:Y:S01]  /*13820*/  LDL.LU R15, [R1+0x12c] ;  /* 0x00012c00010f7983 */ /* 0x000ee20000300800 */
[----:B-1----:R-:W-:-:S02]  /*13830*/  IMAD.MOV.U32 R19, RZ, RZ, R27 ;  /* 0x000000ffff137224 */ /* 0x002fc400078e001b */
[----:B------:R-:W-:-:S03]  /*13840*/  IMAD.MOV.U32 R18, RZ, RZ, R26 ;  /* 0x000000ffff127224 */ /* 0x000fc600078e001a */
[----:B------:R0:W-:Y:S01]  /*13850*/  STL [R1+0xba8], R19 ;  /* 0x000ba81301007387 */ /* 0x0001e20000100800 */
[----:B------:R-:W-:Y:S02]  /*13860*/  IMAD.MOV.U32 R27, RZ, RZ, R8 ;  /* 0x000000ffff1b7224 */ /* 0x000fe400078e0008 */
[----:B------:R-:W-:Y:S01]  /*13870*/  IMAD.MOV.U32 R26, RZ, RZ, R9 ;  /* 0x000000ffff1a7224 */ /* 0x000fe200078e0009 */
[----:B------:R1:W-:Y:S01]  /*13880*/  STL [R1+0xba4], R18 ;  /* 0x000ba41201007387 */ /* 0x0003e20000100800 */
[----:B0-----:R-:W-:Y:S02]  /*13890*/  IMAD.MOV.U32 R19, RZ, RZ, R10 ;  /* 0x000000ffff137224 */ /* 0x001fe400078e000a */
[----:B-1----:R-:W-:Y:S02]  /*138a0*/  IMAD.MOV.U32 R18, RZ, RZ, R11 ;  /* 0x000000ffff127224 */ /* 0x002fe400078e000b */
[----:B------:R-:W0:Y:S04]  /*138b0*/  LDSM.16.M88.4 R8, [R3+UR5+0x2000] ;  /* 0x002000050308783b */ /* 0x000e280008000200 */
[----:B------:R-:W-:Y:S04]  /*138c0*/  STL.64 [R1+0xbf0], R26 ;  /* 0x000bf01a01007387 */ /* 0x000fe80000100a00 */
[----:B------:R-:W-:Y:S04]  /*138d0*/  STL.64 [R1+0xbe8], R24 ;  /* 0x000be81801007387 */ /* 0x000fe80000100a00 */
[----:B------:R1:W-:Y:S04]  /*138e0*/  STL.64 [R1+0xc8], R6 ;  /* 0x0000c80601007387 */ /* 0x0003e80000100a00 */
[----:B------:R-:W-:Y:S04]  /*138f0*/  STL.64 [R1+0xbd0], R4 ;  /* 0x000bd00401007387 */ /* 0x000fe80000100a00 */
[----:B0-----:R-:W-:Y:S04]  /*13900*/  STL.64 [R1+0x90], R8 ;  /* 0x0000900801007387 */ /* 0x001fe80000100a00 */
[----:B------:R-:W-:Y:S04]  /*13910*/  STL.64 [R1+0x98], R10 ;  /* 0x0000980a01007387 */ /* 0x000fe80000100a00 */
[----:B------:R-:W0:Y:S01]  /*13920*/  LDSM.16.M88.4 R8, [R3+UR5+0x2800] ;  /* 0x002800050308783b */ /* 0x000e220008000200 */
[----:B-1----:R-:W-:-:S03]  /*13930*/  IMAD.MOV.U32 R7, RZ, RZ, R0 ;  /* 0x000000ffff077224 */ /* 0x002fc600078e0000 */
[----:B0-----:R-:W-:Y:S01]  /*13940*/  STL.64 [R1+0x80], R8 ;  /* 0x0000800801007387 */ /* 0x001fe20000100a00 */
[----:B------:R-:W-:Y:S02]  /*13950*/  IMAD.MOV.U32 R0, RZ, RZ, R11 ;  /* 0x000000ffff007224 */ /* 0x000fe400078e000b */
[----:B------:R-:W-:-:S03]  /*13960*/  IMAD.MOV.U32 R6, RZ, RZ, R2 ;  /* 0x000000ffff067224 */ /* 0x000fc600078e0002 */
[----:B------:R0:W-:Y:S04]  /*13970*/  STL [R1+0xb60], R0 ;  /* 0x000b600001007387 */ /* 0x0001e80000100800 */
[----:B0-----:R-:W3:Y:S01]  /*13980*/  LDL.LU R0, [R1+0x130] ;  /* 0x0001300001007983 */ /* 0x001ee20000300800 */
[----:B----4-:R-:W-:Y:S02]  /*13990*/  IMAD.MOV.U32 R25, RZ, RZ, R28 ;  /* 0x000000ffff197224 */ /* 0x010fe400078e001c */
[----:B------:R-:W-:Y:S02]  /*139a0*/  IMAD.MOV.U32 R28, RZ, RZ, R10 ;  /* 0x000000ffff1c7224 */ /* 0x000fe400078e000a */
[----:B------:R-:W0:Y:S01]  /*139b0*/  LDSM.16.M88.4 R8, [R3+UR5+0x3000] ;  /* 0x003000050308783b */ /* 0x000e220008000200 */
[----:B--2---:R-:W-:-:S03]  /*139c0*/  IMAD.MOV.U32 R24, RZ, RZ, R29 ;  /* 0x000000ffff187224 */ /* 0x004fc600078e001d */
[----:B------:R-:W-:Y:S01]  /*139d0*/  STL [R1+0xb5c], R28 ;  /* 0x000b5c1c01007387 */ /* 0x000fe20000100800 */
[----:B0-----:R-:W-:-:S03]  /*139e0*/  IMAD.MOV.U32 R2, RZ, RZ, R8 ;  /* 0x000000ffff027224 */ /* 0x001fc600078e0008 */
[----:B------:R-:W-:Y:S01]  /*139f0*/  STL.64 [R1+0x78], R10 ;  /* 0x0000780a01007387 */ /* 0x000fe20000100a00 */
[----:B------:R-:W-:-:S03]  /*13a00*/  IMAD.MOV.U32 R29, RZ, RZ, R9 ;  /* 0x000000ffff1d7224 */ /* 0x000fc600078e0009 */
[----:B------:R-:W0:Y:S04]  /*13a10*/  LDSM.16.M88.4 R8, [R3+UR5+0x3800] ;  /* 0x003800050308783b */ /* 0x000e280008000200 */
[----:B------:R-:W-:Y:S04]  /*13a20*/  STL [R1+0xb78], R29 ;  /* 0x000b781d01007387 */ /* 0x000fe80000100800 */
[----:B------:R-:W-:Y:S04]  /*13a30*/  STL [R1+0xb64], R2 ;  /* 0x000b640201007387 */ /* 0x000fe80000100800 */
[----:B0-----:R0:W-:Y:S01]  /*13a40*/  STL.64 [R1+0x68], R10 ;  /* 0x0000680a01007387 */ /* 0x0011e20000100a00 */
[----:B------:R-:W-:-:S02]  /*13a50*/  IMAD.MOV.U32 R16, RZ, RZ, R8 ;  /* 0x000000ffff107224 */ /* 0x000fc400078e0008 */
[----:B------:R-:W-:Y:S01]  /*13a60*/  IMAD.MOV.U32 R17, RZ, RZ, R9 ;  /* 0x000000ffff117224 */ /* 0x000fe200078e0009 */
[----:B0-----:R-:W2:Y:S04]  /*13a70*/  LDL.LU.64 R10, [R1+0xc00] ;  /* 0x000c0000010a7983 */ /* 0x001ea80000300a00 */
[----:B------:R-:W2:Y:S01]  /*13a80*/  LDL.LU.64 R8, [R1+0xbf8] ;  /* 0x000bf80001087983 */ /* 0x000ea20000300a00 */
[----:B---3--:R-:W-:Y:S02]  /*13a90*/  IMAD.MOV.U32 R26, RZ, RZ, R23 ;  /* 0x000000ffff1a7224 */ /* 0x008fe400078e0017 */
[----:B------:R-:W-:-:S07]  /*13aa0*/  IMAD.MOV.U32 R27, RZ, RZ, R22 ;  /* 0x000000ffff1b7224 */ /* 0x000fce00078e0016 */
[----:B--2---:R-:W-:Y:S01]  /*13ab0*/  HMMA.16816.F32 R8, R8, R14, R24 ;  /* 0x0000000e0808723c */ /* 0x004fe20000001818 */
[----:B------:R-:W2:Y:S04]  /*13ac0*/  LDL.LU.64 R26, [R1+0xbf0] ;  /* 0x000bf000011a7983 */ /* 0x000ea80000300a00 */
[----:B------:R-:W3:Y:S04]  /*13ad0*/  LDL.LU.64 R24, [R1+0xbe8] ;  /* 0x000be80001187983 */ /* 0x000ee80000300a00 */
[----:B------:R-:W3:Y:S04]  /*13ae0*/  LDL.LU.64 R14, [R1+0xbe0] ;  /* 0x000be000010e7983 */ /* 0x000ee80000300a00 */
[----:B------:R-:W3:Y:S10]  /*13af0*/  LDL.LU.64 R12, [R1+0xbd8] ;  /* 0x000bd800010c7983 */ /* 0x000ef40000300a00 */
[----:B------:R-:W-:Y:S04]  /*13b00*/  STL.64 [R1], R8 ;  /* 0x0000000801007387 */ /* 0x000fe80000100a00 */
[----:B------:R-:W-:Y:S04]  /*13b10*/  STL.64 [R1+0x8], R10 ;  /* 0x0000080a01007387 */ /* 0x000fe80000100a00 */
[----:B------:R-:W0:Y:S01]  /*13b20*/  LDSM.16.MT88.4 R8, [R0+0x4600] ;  /* 0x004600000008783b */ /* 0x000e220000004200 */
[----:B------:R-:W-:Y:S01]  /*13b30*/  IMAD.MOV.U32 R4, RZ, RZ, R21 ;  /* 0x000000ffff047224 */ /* 0x000fe200078e0015 */
[----:B------:R-:W-:-:S02]  /*13b40*/  MOV R5, R20 ;  /* 0x0000001400057202 */ /* 0x000fc40000000f00 */
[----:B------:R-:W1:Y:S04]  /*13b50*/  LDSM.16.M88.4 R20, [R3+UR5+0x1800] ;  /* 0x001800050314783b */ /* 0x000e680008000200 */
[----:B0-----:R-:W-:Y:S04]  /*13b60*/  STL.64 [R1+0xb40], R10 ;  /* 0x000b400a01007387 */ /* 0x001fe80000100a00 */
[----:B------:R2:W-:Y:S02]  /*13b70*/  STL.64 [R1+0xb38], R8 ;  /* 0x000b380801007387 */ /* 0x0005e40000100a00 */
[----:B--2---:R-:W-:-:S02]  /*13b80*/  IMAD.MOV.U32 R8, RZ, RZ, R27 ;  /* 0x000000ffff087224 */ /* 0x004fc400078e001b */
[----:B------:R-:W-:Y:S02]  /*13b90*/  IMAD.MOV.U32 R9, RZ, RZ, R26 ;  /* 0x000000ffff097224 */ /* 0x000fe400078e001a */
[----:B---3--:R-:W-:Y:S01]  /*13ba0*/  HMMA.16816.F32 R24, R12, R24, R4 ;  /* 0x000000180c18723c */ /* 0x008fe20000001804 */
[----:B------:R-:W2:-:S15]  /*13bb0*/  LDL.LU.64 R4, [R1+0xbd0] ;  /* 0x000bd00001047983 */ /* 0x000e9e0000300a00 */
[----:B------:R-:W-:-:S07]  /*13bc0*/  NOP ;  /* 0x0000000000007918 */ /* 0x000fce0000000000 */
[----:B------:R0:W-:Y:S01]  /*13bd0*/  STL [R1+0x50], R24 ;  /* 0x0000501801007387 */ /* 0x0001e20000100800 */
[----:B------:R-:W-:Y:S02]  /*13be0*/  IMAD.MOV.U32 R28, RZ, RZ, R26 ;  /* 0x000000ffff1c7224 */ /* 0x000fe400078e001a */
[----:B------:R-:W-:Y:S02]  /*13bf0*/  IMAD.MOV.U32 R3, RZ, RZ, R27 ;  /* 0x000000ffff037224 */ /* 0x000fe400078e001b */
[----:B------:R-:W-:Y:S01]  /*13c00*/  IMAD.MOV.U32 R0, RZ, RZ, R25 ;  /* 0x000000ffff007224 */ /* 0x000fe200078e0019 */
[----:B------:R-:W2:Y:S04]  /*13c10*/  LDL.LU.64 R26, [R1+0xbc8] ;  /* 0x000bc800011a7983 */ /* 0x000ea80000300a00 */
[----:B0-----:R-:W2:Y:S04]  /*13c20*/  LDL.LU.64 R24, [R1+0xbc0] ;  /* 0x000bc00001187983 */ /* 0x001ea80000300a00 */
[----:B------:R-:W-:Y:S04]  /*13c30*/  STL [R1+0xb84], R3 ;  /* 0x000b840301007387 */ /* 0x000fe80000100800 */
[----:B------:R-:W-:Y:S04]  /*13c40*/  STL [R1+0xb80], R28 ;  /* 0x000b801c01007387 */ /* 0x000fe80000100800 */
[----:B------:R-:W-:Y:S01]  /*13c50*/  STL [R1+0xb7c], R0 ;  /* 0x000b7c0001007387 */ /* 0x000fe20000100800 */
[----:B--2---:R-:W-:-:S15]  /*13c60*/  HMMA.16816.F32 R24, R12, R4, R24 ;  /* 0x000000040c18723c */ /* 0x004fde0000001818 */
[----:B------:R-:W-:-:S09]  /*13c70*/  NOP ;  /* 0x0000000000007918 */ /* 0x000fd20000000000 */
[----:B------:R-:W-:Y:S01]  /*13c80*/  MOV R7, R26 ;  /* 0x0000001a00077202 */ /* 0x000fe20000000f00 */
[----:B------:R-:W-:Y:S02]  /*13c90*/  IMAD.MOV.U32 R6, RZ, RZ, R25 ;  /* 0x000000ffff067224 */ /* 0x000fe400078e0019 */
[----:B------:R-:W-:Y:S02]  /*13ca0*/  IMAD.MOV.U32 R5, RZ, RZ, R24 ;  /* 0x000000ffff057224 */ /* 0x000fe400078e0018 */
[----:B------:R-:W-:Y:S02]  /*13cb0*/  IMAD.MOV.U32 R2, RZ, RZ, R27 ;  /* 0x000000ffff027224 */ /* 0x000fe400078e001b */
[----:B------:R-:W1:Y:S04]  /*13cc0*/  LDL.LU.64 R26, [R1+0xbb8] ;  /* 0x000bb800011a7983 */ /* 0x000e680000300a00 */
[----:B------:R-:W1:Y:S04]  /*13cd0*/  LDL.LU.64 R24, [R1+0xbb0] ;  /* 0x000bb00001187983 */ /* 0x000e680000300a00 */
[----:B------:R-:W-:Y:S04]  /*13ce0*/  STL [R1+0xb90], R7 ;  /* 0x000b900701007387 */ /* 0x000fe80000100800 */
[----:B------:R-:W-:Y:S04]  /*13cf0*/  STL [R1+0xb8c], R6 ;  /* 0x000b8c0601007387 */ /* 0x000fe80000100800 */
[----:B------:R0:W-:Y:S04]  /*13d00*/  STL [R1+0xb88], R5 ;  /* 0x000b880501007387 */ /* 0x0001e80000100800 */
[----:B------:R-:W2:Y:S04]  /*13d10*/  LDL.LU R4, [R1+0xe0] ;  /* 0x0000e00001047983 */ /* 0x000ea80000300800 */
[----:B0-----:R-:W2:Y:S04]  /*13d20*/  LDL.LU R5, [R1+0xe4] ;  /* 0x0000e40001057983 */ /* 0x001ea80000300800 */
[----:B------:R-:W2:Y:S04]  /*13d30*/  LDL.LU R6, [R1+0xe8] ;  /* 0x0000e80001067983 */ /* 0x000ea80000300800 */
[----:B------:R-:W2:Y:S02]  /*13d40*/  LDL.LU R7, [R1+0xec] ;  /* 0x0000ec0001077983 */ /* 0x000ea40000300800 */
[----:B--2---:R-:W-:-:S15]  /*13d50*/  HMMA.16816.F32 R8, R12, R8, R4 ;  /* 0x000000080c08723c */ /* 0x004fde0000001804 */
[----:B------:R-:W-:-:S09]  /*13d60*/  NOP ;  /* 0x0000000000007918 */ /* 0x000fd20000000000 */
[----:B------:R-:W-:Y:S02]  /*13d70*/  IMAD.MOV.U32 R28, RZ, RZ, R8 ;  /* 0x000000ffff1c7224 */ /* 0x000fe400078e0008 */
[----:B------:R-:W-:Y:S02]  /*13d80*/  IMAD.MOV.U32 R0, RZ, RZ, R9 ;  /* 0x000000ffff007224 */ /* 0x000fe400078e0009 */
[----:B------:R-:W-:Y:S02]  /*13d90*/  IMAD.MOV.U32 R29, RZ, RZ, R10 ;  /* 0x000000ffff1d7224 */ /* 0x000fe400078e000a */
[----:B------:R-:W-:Y:S02]  /*13da0*/  IMAD.MOV.U32 R4, RZ, RZ, R11 ;  /* 0x000000ffff047224 */ /* 0x000fe400078e000b */
[----:B-1----:R-:W-:Y:S01]  /*13db0*/  HMMA.16816.F32 R8, R12, R20, R24 ;  /* 0x000000140c08723c */ /* 0x002fe20000001818 */
[----:B------:R-:W2:Y:S04]  /*13dc0*/  LDL.LU R24, [R1+0x90] ;  /* 0x0000900001187983 */ /* 0x000ea80000300800 */
[----:B------:R-:W2:Y:S04]  /*13dd0*/  LDL.LU R25, [R1+0x94] ;  /* 0x0000940001197983 */ /* 0x000ea80000300800 */
[----:B------:R0:W-:Y:S02]  /*13de0*/  STL.64 [R1+0xaf0], R22 ;  /* 0x000af01601007387 */ /* 0x0001e40000100a00 */
[----:B0-----:R-:W-:-:S02]  /*13df0*/  IMAD.MOV.U32 R22, RZ, RZ, R19 ;  /* 0x000000ffff167224 */ /* 0x001fc400078e0013 */
[----:B------:R-:W-:Y:S01]  /*13e00*/  IMAD.MOV.U32 R23, RZ, RZ, R18 ;  /* 0x000000ffff177224 */ /* 0x000fe200078e0012 */
[----:B------:R-:W3:Y:S04]  /*13e10*/  LDL.LU R19, [R1+0xba8] ;  /* 0x000ba80001137983 */ /* 0x000ee80000300800 */
[----:B------:R-:W4:Y:S04]  /*13e20*/  LDL.LU R18, [R1+0xba4] ;  /* 0x000ba40001127983 */ /* 0x000f280000300800 */
[----:B------:R0:W-:Y:S04]  /*13e30*/  STL.64 [R1+0xb08], R22 ;  /* 0x000b081601007387 */ /* 0x0001e80000100a00 */
[----:B0-----:R-:W2:Y:S04]  /*13e40*/  LDL.LU R22, [R1+0xc8] ;  /* 0x0000c80001167983 */ /* 0x001ea80000300800 */
[----:B------:R-:W2:Y:S01]  /*13e50*/  LDL.LU R23, [R1+0xcc] ;  /* 0x0000cc0001177983 */ /* 0x000ea20000300800 */
[----:B------:R-:W-:-:S02]  /*13e60*/  IMAD.MOV.U32 R7, RZ, RZ, R8 ;  /* 0x000000ffff077224 */ /* 0x000fc400078e0008 */
[----:B------:R-:W-:Y:S02]  /*13e70*/  IMAD.MOV.U32 R6, RZ, RZ, R9 ;  /* 0x000000ffff067224 */ /* 0x000fe400078e0009 */
[----:B------:R-:W-:Y:S02]  /*13e80*/  IMAD.MOV.U32 R8, RZ, RZ, R16 ;  /* 0x000000ffff087224 */ /* 0x000fe400078e0010 */
[----:B------:R-:W-:Y:S01]  /*13e90*/  IMAD.MOV.U32 R9, RZ, RZ, R17 ;  /* 0x000000ffff097224 */ /* 0x000fe200078e0011 */
[----:B------:R-:W3:Y:S04]  /*13ea0*/  LDL.LU R16, [R1+0xba0] ;  /* 0x000ba00001107983 */ /* 0x000ee80000300800 */
[----:B------:R-:W3:Y:S04]  /*13eb0*/  LDL.LU R17, [R1+0xb9c] ;  /* 0x000b9c0001117983 */ /* 0x000ee80000300800 */
[----:B------:R-:W-:Y:S04]  /*13ec0*/  STL.64 [R1+0xb50], R8 ;  /* 0x000b500801007387 */ /* 0x000fe80000100a00 */
[----:B--2---:R4:W-:Y:S02]  /*13ed0*/  STL.64 [R1+0xb20], R22 ;  /* 0x000b201601007387 */ /* 0x0049e40000100a00 */
[----:B----4-:R-:W-:-:S02]  /*13ee0*/  IMAD.MOV.U32 R22, RZ, RZ, R18 ;  /* 0x000000ffff167224 */ /* 0x010fc400078e0012 */
[----:B------:R-:W2:Y:S01]  /*13ef0*/  LDL.LU R18, [R1+0xb98] ;  /* 0x000b980001127983 */ /* 0x000ea20000300800 */
[----:B---3--:R-:W-:-:S03]  /*13f00*/  IMAD.MOV.U32 R23, RZ, RZ, R19 ;  /* 0x000000ffff177224 */ /* 0x008fc600078e0013 */
[----:B------:R-:W2:Y:S01]  /*13f10*/  LDL.LU R19, [R1+0xb94] ;  /* 0x000b940001137983 */ /* 0x000ea20000300800 */
[----:B------:R-:W-:-:S03]  /*13f20*/  IMAD.MOV.U32 R5, RZ, RZ, R10 ;  /* 0x000000ffff057224 */ /* 0x000fc600078e000a */
[----:B------:R-:W3:Y:S01]  /*13f30*/  LDL.LU R8, [R1+0x10] ;  /* 0x0000100001087983 */ /* 0x000ee20000300800 */
[----:B------:R-:W-:-:S03]  /*13f40*/  IMAD.MOV.U32 R3, RZ, RZ, R11 ;  /* 0x000000ffff037224 */ /* 0x000fc600078e000b */
[----:B------:R-:W3:Y:S04]  /*13f50*/  LDL.LU R9, [R1+0x14] ;  /* 0x0000140001097983 */ /* 0x000ee80000300800 */
[----:B------:R-:W3:Y:S04]  /*13f60*/  LDL.LU R10, [R1+0x18] ;  /* 0x00001800010a7983 */ /* 0x000ee80000300800 */
[----:B------:R-:W3:Y:S04]  /*13f70*/  LDL.LU R11, [R1+0x1c] ;  /* 0x00001c00010b7983 */ /* 0x000ee80000300800 */
[----:B------:R0:W-:Y:S04]  /*13f80*/  STL.64 [R1+0xb48], R22 ;  /* 0x000b481601007387 */ /* 0x0001e80000100a00 */
[----:B------:R-:W4:Y:S04]  /*13f90*/  LDL.LU R20, [R1] ;  /* 0x0000000001147983 */ /* 0x000f280000300800 */
[----:B------:R-:W4:Y:S04]  /*13fa0*/  LDL.LU R21, [R1+0x4] ;  /* 0x0000040001157983 */ /* 0x000f280000300800 */
[----:B0-----:R-:W4:Y:S04]  /*13fb0*/  LDL.LU R22, [R1+0x8] ;  /* 0x0000080001167983 */ /* 0x001f280000300800 */
[----:B------:R-:W4:Y:S01]  /*13fc0*/  LDL.LU R23, [R1+0xc] ;  /* 0x00000c0001177983 */ /* 0x000f220000300800 */
[----:B--2---:R-:W-:Y:S03]  /*13fd0*/  HMMA.16816.F32 R24, R12, R24, R16 ;  /* 0x000000180c18723c */ /* 0x004fe60000001810 */
[----:B------:R-:W2:Y:S04]  /*13fe0*/  LDL.LU R16, [R1+0x80] ;  /* 0x0000800001107983 */ /* 0x000ea80000300800 */
[----:B------:R-:W2:-:S15]  /*13ff0*/  LDL.LU R17, [R1+0x84] ;  /* 0x0000840001117983 */ /* 0x000e9e0000300800 */
[----:B------:R-:W-:-:S01]  /*14000*/  NOP ;  /* 0x0000000000007918 */ /* 0x000fc20000000000 */
[----:B------:R0:W-:Y:S04]  /*14010*/  STL.64 [R1+0xae8], R26 ;  /* 0x000ae81a01007387 */ /* 0x0001e80000100a00 */
[----:B------:R1:W-:Y:S01]  /*14020*/  STL.64 [R1+0xae0], R24 ;  /* 0x000ae01801007387 */ /* 0x0003e20000100a00 */
[----:B0-----:R-:W-:Y:S01]  /*14030*/  IMAD.MOV.U32 R26, RZ, RZ, R5 ;  /* 0x000000ffff1a7224 */ /* 0x001fe200078e0005 */
[----:B-1----:R-:W-:Y:S01]  /*14040*/  MOV R24, R7 ;  /* 0x0000000700187202 */ /* 0x002fe20000000f00 */
[----:B------:R-:W-:Y:S01]  /*14050*/  IMAD.MOV.U32 R25, RZ, RZ, R6 ;  /* 0x000000ffff197224 */ /* 0x000fe200078e0006 */
[----:B------:R-:W3:Y:S04]  /*14060*/  LDL.LU R7, [R1+0xb90] ;  /* 0x000b900001077983 */ /* 0x000ee80000300800 */
[----:B------:R-:W4:Y:S04]  /*14070*/  LDL.LU R6, [R1+0xb8c] ;  /* 0x000b8c0001067983 */ /* 0x000f280000300800 */
[----:B------:R-:W2:Y:S01]  /*14080*/  LDL.LU R5, [R1+0xb88] ;  /* 0x000b880001057983 */ /* 0x000ea20000300800 */
[----:B------:R-:W-:-:S03]  /*14090*/  IMAD.MOV.U32 R27, RZ, RZ, R3 ;  /* 0x000000ffff1b7224 */ /* 0x000fc600078e0003 */
[----:B------:R-:W2:Y:S04]  /*140a0*/  LDL.LU R3, [R1+0xb84] ;  /* 0x000b840001037983 */ /* 0x000ea80000300800 */
[----:B------:R0:W-:Y:S04]  /*140b0*/  STL.64 [R1+0xb00], R26 ;  /* 0x000b001a01007387 */ /* 0x0001e80000100a00 */
[----:B------:R1:W-:Y:S01]  /*140c0*/  STL.64 [R1+0xaf8], R24 ;  /* 0x000af81801007387 */ /* 0x0003e20000100a00 */
[----:B0-----:R-:W-:Y:S02]  /*140d0*/  IMAD.MOV.U32 R26, RZ, RZ, R29 ;  /* 0x000000ffff1a7224 */ /* 0x001fe400078e001d */
[----:B------:R-:W-:-:S02]  /*140e0*/  IMAD.MOV.U32 R27, RZ, RZ, R4 ;  /* 0x000000ffff1b7224 */ /* 0x000fc400078e0004 */
[----:B-1----:R-:W-:Y:S02]  /*140f0*/  IMAD.MOV.U32 R24, RZ, RZ, R28 ;  /* 0x000000ffff187224 */ /* 0x002fe400078e001c */
[----:B------:R-:W2:Y:S01]  /*14100*/  LDL.LU R28, [R1+0xb80] ;  /* 0x000b8000011c7983 */ /* 0x000ea20000300800 */
[----:B------:R-:W-:-:S03]  /*14110*/  IMAD.MOV.U32 R25, RZ, RZ, R0 ;  /* 0x000000ffff197224 */ /* 0x000fc600078e0000 */
[----:B------:R-:W2:Y:S04]  /*14120*/  LDL.LU R0, [R1+0xb7c] ;  /* 0x000b7c0001007983 */ /* 0x000ea80000300800 */
[----:B------:R-:W2:Y:S04]  /*14130*/  LDL.LU R29, [R1+0xb78] ;  /* 0x000b7800011d7983 */ /* 0x000ea80000300800 */
[----:B------:R-:W2:Y:S04]  /*14140*/  LDL.LU R4, [R1+0xb74] ;  /* 0x000b740001047983 */ /* 0x000ea80000300800 */
[----:B------:R0:W-:Y:S04]  /*14150*/  STL.64 [R1+0xb18], R26 ;  /* 0x000b181a01007387 */ /* 0x0001e80000100a00 */
[----:B------:R4:W-:Y:S01]  /*14160*/  STL.64 [R1+0xb10], R24 ;  /* 0x000b101801007387 */ /* 0x0009e20000100a00 */
[----:B0-----:R-:W-:-:S02]  /*14170*/  IMAD.MOV.U32 R27, RZ, RZ, R2 ;  /* 0x000000ffff1b7224 */ /* 0x001fc400078e0002 */
[----:B---3--:R-:W-:Y:S02]  /*14180*/  IMAD.MOV.U32 R26, RZ, RZ, R7 ;  /* 0x000000ffff1a7224 */ /* 0x008fe400078e0007 */
[----:B----4-:R-:W-:Y:S02]  /*14190*/  IMAD.MOV.U32 R25, RZ, RZ, R6 ;  /* 0x000000ffff197224 */ /* 0x010fe400078e0006 */
[----:B--2---:R-:W-:Y:S02]  /*141a0*/  IMAD.MOV.U32 R24, RZ, RZ, R5 ;  /* 0x000000ffff187224 */ /* 0x004fe400078e0005 */
[----:B------:R-:W2:Y:S04]  /*141b0*/  LDL.LU R5, [R1+0xb70] ;  /* 0x000b700001057983 */ /* 0x000ea80000300800 */
[----:B------:R-:W2:Y:S04]  /*141c0*/  LDL.LU R6, [R1+0xb6c] ;  /* 0x000b6c0001067983 */ /* 0x000ea80000300800 */
[----:B------:R-:W2:Y:S04]  /*141d0*/  LDL.LU R7, [R1+0xb68] ;  /* 0x000b680001077983 */ /* 0x000ea80000300800 */
[----:B------:R-:W3:Y:S04]  /*141e0*/  LDL.LU R2, [R1+0xb64] ;  /* 0x000b640001027983 */ /* 0x000ee80000300800 */
[----:B------:R0:W-:Y:S04]  /*141f0*/  STL.64 [R1+0xb30], R26 ;  /* 0x000b301a01007387 */ /* 0x0001e80000100a00 */
[----:B------:R1:W-:Y:S01]  /*14200*/  STL.64 [R1+0xb28], R24 ;  /* 0x000b281801007387 */ /* 0x0003e20000100a00 */
[----:B0-----:R-:W-:-:S03]  /*14210*/  IMAD.MOV.U32 R26, RZ, RZ, R28 ;  /* 0x000000ffff1a7224 */ /* 0x001fc600078e001c */
[----:B-1----:R-:W4:Y:S01]  /*14220*/  LDL.LU R24, [R1+0x50] ;  /* 0x0000500001187983 */ /* 0x002f220000300800 */
[----:B------:R-:W-:-:S03]  /*14230*/  IMAD.MOV.U32 R25, RZ, RZ, R0 ;  /* 0x000000ffff197224 */ /* 0x000fc600078e0000 */
[----:B------:R-:W4:Y:S04]  /*14240*/  LDL.LU R0, [R1+0xb60] ;  /* 0x000b600001007983 */ /* 0x000f280000300800 */
[----:B------:R-:W4:Y:S01]  /*14250*/  LDL.LU R28, [R1+0xb5c] ;  /* 0x000b5c00011c7983 */ /* 0x000f220000300800 */
[C---:B--2---:R-:W-:Y:S07]  /*14260*/  HMMA.16816.F32 R16, R12.reuse, R16, R4 ;  /* 0x000000100c10723c */ /* 0x044fee0000001804 */
[----:B---3--:R-:W-:Y:S01]  /*14270*/  IMAD.MOV.U32 R4, RZ, RZ, R2 ;  /* 0x000000ffff047224 */ /* 0x008fe200078e0002 */
[----:B------:R-:W-:Y:S01]  /*14280*/  MOV R5, R29 ;  /* 0x0000001d00057202 */ /* 0x000fe20000000f00 */
[----:B------:R-:W2:Y:S06]  /*14290*/  LDL.LU R2, [R1+0xb58] ;  /* 0x000b580001027983 */ /* 0x000eac0000300800 */
[----:B------:R-:W-:Y:S01]  /*142a0*/  HMMA.16816.F32 R4, R12, R4, R8 ;  /* 0x000000040c04723c */ /* 0x000fe20000001808 */
[----:B------:R-:W3:Y:S01]  /*142b0*/  LDL.LU.64 R8, [R1+0xb50] ;  /* 0x000b500001087983 */ /* 0x000ee20000300a00 */
[----:B------:R-:W-:-:S04]  /*142c0*/  IMAD.MOV.U32 R27, RZ, RZ, R3 ;  /* 0x000000ffff1b7224 */ /* 0x000fc800078e0003 */
[----:B---3--:R-:W-:Y:S01]  /*142d0*/  HMMA.16816.F32 R12, R12, R8, R20 ;  /* 0x000000080c0c723c */ /* 0x008fe20000001814 */
[----:B------:R-:W4:Y:S04]  /*142e0*/  LDL.LU.64 R22, [R1+0xb48] ;  /* 0x000b480001167983 */ /* 0x000f280000300a00 */
[----:B------:R-:W4:Y:S04]  /*142f0*/  LDL.LU.64 R10, [R1+0xb40] ;  /* 0x000b4000010a7983 */ /* 0x000f280000300a00 */
[----:B------:R-:W4:-:S14]  /*14300*/  LDL.LU.64 R8, [R1+0xb38] ;  /* 0x000b380001087983 */ /* 0x000f1c0000300a00 */
[----:B------:R-:W-:Y:S04]  /*14310*/  STL.64 [R1+0xad8], R14 ;  /* 0x000ad80e01007387 */ /* 0x000fe80000100a00 */
[----:B------:R-:W-:Y:S01]  /*14320*/  STL.64 [R1+0xad0], R12 ;  /* 0x000ad00c01007387 */ /* 0x000fe20000100a00 */
[----:B----4-:R-:W-:Y:S03]  /*14330*/  HMMA.16816.F32 R20, R8, R22, R24 ;  /* 0x000000160814723c */ /* 0x010fe60000001818 */
[----:B------:R-:W3:Y:S04]  /*14340*/  LDL.LU.64 R26, [R1+0xb30] ;  /* 0x000b3000011a7983 */ /* 0x000ee80000300a00 */
[----:B------:R-:W3:-:S15]  /*14350*/  LDL.LU.64 R24, [R1+0xb28] ;  /* 0x000b280001187983 */ /* 0x000ede0000300a00 */
[----:B------:R-:W-:-:S01]  /*14360*/  NOP ;  /* 0x0000000000007918 */ /* 0x000fc20000000000 */
[----:B------:R-:W-:Y:S04]  /*14370*/  STL.64 [R1+0x620], R20 ;  /* 0x0006201401007387 */ /* 0x000fe80000100a00 */
[----:B------:R0:W-:Y:S04]  /*14380*/  STL.64 [R1+0x628], R22 ;  /* 0x0006281601007387 */ /* 0x0001e80000100a00 */
[----:B0-----:R-:W3:Y:S02]  /*14390*/  LDL.LU.64 R22, [R1+0xb20] ;  /* 0x000b200001167983 */ /* 0x001ee40000300a00 */
[----:B---3--:R-:W-:Y:S02]  /*143a0*/  HMMA.16816.F32 R20, R8, R22, R24 ;  /* 0x000000160814723c */ /* 0x008fe40000001818 */
[----:B------:R-:W3:Y:S04]  /*143b0*/  LDL.LU.64 R26, [R1+0xb18] ;  /* 0x000b1800011a7983 */ /* 0x000ee80000300a00 */
[----:B------:R-:W3:-:S15]  /*143c0*/  LDL.LU.64 R24, [R1+0xb10] ;  /* 0x000b100001187983 */ /* 0x000ede0000300a00 */
[----:B------:R-:W-:-:S02]  /*143d0*/  NOP ;  /* 0x0000000000007918 */ /* 0x000fc40000000000 */
        /* <DEDUP_REMOVED lines=12> */
[----:B------:R-:W3:Y:S04]  /*144a0*/  LDL.LU.64 R24, [R1+0xae0] ;  /* 0x000ae00001187983 */ /* 0x000ee80000300a00 */
[----:B------:R-:W2:Y:S01]  /*144b0*/  LDL.LU R3, [R1+0x2e4] ;  /* 0x0002e40001037983 */ /* 0x000ea20000300800 */
[----:B------:R-:W-:-:S03]  /*144c0*/  IMAD.MOV.U32 R14, RZ, RZ, R28 ;  /* 0x000000ffff0e7224 */ /* 0x000fc600078e001c */
[----:B--2---:R-:W-:Y:S09]  /*144d0*/  STL.64 [R1+0xa58], R2 ;  /* 0x000a580201007387 */ /* 0x004ff20000100a00 */
[----:B------:R-:W-:Y:S04]  /*144e0*/  STL.64 [R1+0x5f0], R20 ;  /* 0x0005f01401007387 */ /* 0x000fe80000100a00 */
[----:B------:R0:W-:Y:S04]  /*144f0*/  STL.64 [R1+0x5f8], R22 ;  /* 0x0005f81601007387 */ /* 0x0001e80000100a00 */
[----:B------:R-:W2:Y:S04]  /*14500*/  LDL.LU R28, [R1+0x2e0] ;  /* 0x0002e000011c7983 */ /* 0x000ea80000300800 */
[----:B0-----:R-:W4:Y:S04]  /*14510*/  LDL.LU R22, [R1+0x2dc] ;  /* 0x0002dc0001167983 */ /* 0x001f280000300800 */
[----:B------:R-:W4:Y:S04]  /*14520*/  LDL.LU R23, [R1+0x2d8] ;  /* 0x0002d80001177983 */ /* 0x000f280000300800 */
[----:B----4-:R0:W-:Y:S04]  /*14530*/  STL.64 [R1+0xa60], R22 ;  /* 0x000a601601007387 */ /* 0x0101e80000100a00 */
[----:B------:R-:W2:Y:S01]  /*14540*/  LDL.LU R29, [R1+0x2d4] ;  /* 0x0002d400011d7983 */ /* 0x000ea20000300800 */
[----:B------:R-:W-:-:S03]  /*14550*/  IMAD.MOV.U32 R15, RZ, RZ, R0 ;  /* 0x000000ffff0f7224 */ /* 0x000fc600078e0000 */
[----:B--2---:R-:W-:Y:S04]  /*14560*/  STL.64 [R1+0xa68], R28 ;  /* 0x000a681c01007387 */ /* 0x004fe80000100a00 */
[----:B------:R-:W2:Y:S04]  /*14570*/  LDL.LU R0, [R1+0x2d0] ;  /* 0x0002d00001007983 */ /* 0x000ea80000300800 */
[----:B------:R-:W4:Y:S04]  /*14580*/  LDL.LU R20, [R1+0x2cc] ;  /* 0x0002cc0001147983 */ /* 0x000f280000300800 */
[----:B------:R-:W4:Y:S04]  /*14590*/  LDL.LU R21, [R1+0x2c8] ;  /* 0x0002c80001157983 */ /* 0x000f280000300800 */
[----:B----4-:R3:W-:Y:S04]  /*145a0*/  STL.64 [R1+0xa70], R20 ;  /* 0x000a701401007387 */ /* 0x0107e80000100a00 */
[----:B0-----:R-:W3:Y:S04]  /*145b0*/  LDL.LU R22, [R1+0x98] ;  /* 0x0000980001167983 */ /* 0x001ee80000300800 */
[----:B------:R-:W3:Y:S02]  /*145c0*/  LDL.LU R23, [R1+0x9c] ;  /* 0x00009c0001177983 */ /* 0x000ee40000300800 */
[----:B---3--:R-:W-:Y:S02]  /*145d0*/  HMMA.16816.F32 R20, R8, R22, R24 ;  /* 0x000000160814723c */ /* 0x008fe40000001818 */
[----:B------:R-:W3:Y:S04]  /*145e0*/  LDL.LU R24, [R1+0x2f4] ;  /* 0x0002f40001187983 */ /* 0x000ee80000300800 */
[----:B------:R-:W3:-:S15]  /*145f0*/  LDL.LU R25, [R1+0x2f0] ;  /* 0x0002f00001197983 */ /* 0x000ede0000300800 */
[----:B------:R-:W-:-:S02]  /*14600*/  NOP ;  /* 0x0000000000007918 */ /* 0x000fc40000000000 */
[----:B------:R-:W-:Y:S04]  /*14610*/  STL.64 [R1+0x5e0], R20 ;  /* 0x0005e01401007387 */ /* 0x000fe80000100a00 */
[----:B------:R-:W-:Y:S04]  /*14620*/  STL.64 [R1+0x5e8], R22 ;  /* 0x0005e81601007387 */ /* 0x000fe80000100a00 */
[----:B---3--:R-:W-:Y:S04]  /*14630*/  STL.64 [R1+0xa78], R24 ;  /* 0x000a781801007387 */ /* 0x008fe80000100a00 */
[----:B------:R-:W3:Y:S04]  /*14640*/  LDL.LU R26, [R1+0x2ec] ;  /* 0x0002ec00011a7983 */ /* 0x000ee80000300800 */
[----:B------:R-:W3:Y:S01]  /*14650*/  LDL.LU R27, [R1+0x2e8] ;  /* 0x0002e800011b7983 */ /* 0x000ee20000300800 */
[----:B------:R-:W-:Y:S03]  /*14660*/  HMMA.16816.F32 R16, R8, R14, R16 ;  /* 0x0000000e0810723c */ /* 0x000fe60000001810 */
[----:B---3--:R0:W-:Y:S04]  /*14670*/  STL.64 [R1+0xa80], R26 ;  /* 0x000a801a01007387 */ /* 0x0081e80000100a00 */
[----:B------:R-:W3:-:S15]  /*14680*/  LDL.LU R14, [R1+0x78] ;  /* 0x00007800010e7983 */ /* 0x000ede0000300800 */
[----:B------:R-:W-:-:S01]  /*14690*/  NOP ;  /* 0x0000000000007918 */ /* 0x000fc20000000000 */
[----:B------:R-:W-:Y:S04]  /*146a0*/  STL.64 [R1+0x5d0], R16 ;  /* 0x0005d01001007387 */ /* 0x000fe80000100a00 */
[----:B------:R-:W-:Y:S04]  /*146b0*/  STL.64 [R1+0x5d8], R18 ;  /* 0x0005d81201007387 */ /* 0x000fe80000100a00 */
[----:B------:R-:W3:Y:S04]  /*146c0*/  LDL.LU R15, [R1+0x7c] ;  /* 0x00007c00010f7983 */ /* 0x000ee80000300800 */
[----:B0-----:R-:W4:Y:S04]  /*146d0*/  LDL.LU R26, [R1+0x364] ;  /* 0x00036400011a7983 */ /* 0x001f280000300800 */
[----:B------:R-:W4:Y:S04]  /*146e0*/  LDL.LU R27, [R1+0x360] ;  /* 0x00036000011b7983 */ /* 0x000f280000300800 */
[----:B----4-:R0:W-:Y:S04]  /*146f0*/  STL.64 [R1+0xa88], R26 ;  /* 0x000a881a01007387 */ /* 0x0101e80000100a00 */
        /* <DEDUP_REMOVED lines=20> */
[----:B------:R-:W2:Y:S04]  /*14840*/  LDL.LU R24, [R1+0x35c] ;  /* 0x00035c0001187983 */ /* 0x000ea80000300800 */
[----:B------:R-:W2:Y:S01]  /*14850*/  LDL.LU R25, [R1+0x358] ;  /* 0x0003580001197983 */ /* 0x000ea20000300800 */
[C---:B---3--:R-:W-:Y:S03]  /*14860*/  HMMA.16816.F32 R4, R8.reuse, R14, R4 ;  /* 0x0000000e0804723c */ /* 0x048fe60000001804 */
[----:B----4-:R0:W-:Y:S04]  /*14870*/  STL.64 [R1+0xac8], R26 ;  /* 0x000ac81a01007387 */ /* 0x0101e80000100a00 */
[----:B--2---:R-:W-:Y:S04]  /*14880*/  STL.64 [R1+0xac0], R24 ;  /* 0x000ac01801007387 */ /* 0x004fe80000100a00 */
[----:B0-----:R-:W2:Y:S04]  /*14890*/  LDL.LU R26, [R1+0x68] ;  /* 0x00006800011a7983 */ /* 0x001ea80000300800 */
[----:B------:R-:W2:Y:S04]  /*148a0*/  LDL.LU R27, [R1+0x6c] ;  /* 0x00006c00011b7983 */ /* 0x000ea80000300800 */
[----:B------:R-:W3:Y:S04]  /*148b0*/  LDL.LU R20, [R1+0x354] ;  /* 0x0003540001147983 */ /* 0x000ee80000300800 */
[----:B------:R-:W3:Y:S04]  /*148c0*/  LDL.LU R21, [R1+0x350] ;  /* 0x0003500001157983 */ /* 0x000ee80000300800 */
        /* <DEDUP_REMOVED lines=10> */
[----:B------:R-:W2:Y:S04]  /*14970*/  LDL.LU.64 R14, [R1+0xad8] ;  /* 0x000ad800010e7983 */ /* 0x000ea80000300a00 */
[----:B------:R-:W2:Y:S04]  /*14980*/  LDL.LU.64 R12, [R1+0xad0] ;  /* 0x000ad000010c7983 */ /* 0x000ea80000300a00 */
[----:B------:R0:W-:Y:S04]  /*14990*/  STL.64 [R1+0x5c0], R4 ;  /* 0x0005c00401007387 */ /* 0x0001e80000100a00 */
[----:B------:R1:W-:Y:S04]  /*149a0*/  STL.64 [R1+0x5c8], R6 ;  /* 0x0005c80601007387 */ /* 0x0003e80000100a00 */
[----:B0-----:R-:W4:Y:S04]  /*149b0*/  LDL.LU R4, [R1+0x314] ;  /* 0x0003140001047983 */ /* 0x001f280000300800 */
[----:B------:R-:W4:Y:S04]  /*149c0*/  LDL.LU R5, [R1+0x310] ;  /* 0x0003100001057983 */ /* 0x000f280000300800 */
[----:B-1----:R-:W4:Y:S04]  /*149d0*/  LDL.LU R6, [R1+0x30c] ;  /* 0x00030c0001067983 */ /* 0x002f280000300800 */
[----:B------:R-:W4:Y:S01]  /*149e0*/  LDL.LU R7, [R1+0x308] ;  /* 0x0003080001077983 */ /* 0x000f220000300800 */
[----:B--2---:R-:W-:Y:S03]  /*149f0*/  HMMA.16816.F32 R12, R8, R26, R12 ;  /* 0x0000001a080c723c */ /* 0x004fe6000000180c */
[----:B------:R-:W2:Y:S04]  /*14a00*/  LDL.LU.64 R26, [R1+0xac8] ;  /* 0x000ac800011a7983 */ /* 0x000ea80000300a00 */
[----:B------:R-:W3:Y:S04]  /*14a10*/  LDL.LU.64 R24, [R1+0xac0] ;  /* 0x000ac00001187983 */ /* 0x000ee80000300a00 */
[----:B------:R-:W4:Y:S04]  /*14a20*/  LDL.LU R8, [R1+0x334] ;  /* 0x0003340001087983 */ /* 0x000f280000300800 */
[----:B------:R-:W4:Y:S08]  /*14a30*/  LDL.LU R9, [R1+0x330] ;  /* 0x0003300001097983 */ /* 0x000f300000300800 */
[----:B------:R0:W-:Y:S04]  /*14a40*/  STL.64 [R1+0x5b0], R12 ;  /* 0x0005b00c01007387 */ /* 0x0001e80000100a00 */
[----:B------:R1:W-:Y:S04]  /*14a50*/  STL.64 [R1+0x5b8], R14 ;  /* 0x0005b80e01007387 */ /* 0x0003e80000100a00 */
[----:B------:R-:W4:Y:S04]  /*14a60*/  LDL.LU R10, [R1+0x32c] ;  /* 0x00032c00010a7983 */ /* 0x000f280000300800 */
[----:B------:R-:W4:Y:S04]  /*14a70*/  LDL.LU R11, [R1+0x328] ;  /* 0x00032800010b7983 */ /* 0x000f280000300800 */
[----:B0-----:R-:W4:Y:S04]  /*14a80*/  LDL.LU R12, [R1+0x324] ;  /* 0x00032400010c7983 */ /* 0x001f280000300800 */
[----:B------:R-:W4:Y:S04]  /*14a90*/  LDL.LU R13, [R1+0x320] ;  /* 0x00032000010d7983 */ /* 0x000f280000300800 */
[----:B-1----:R-:W4:Y:S04]  /*14aa0*/  LDL.LU R14, [R1+0x31c] ;  /* 0x00031c00010e7983 */ /* 0x002f280000300800 */
[----:B------:R-:W4:Y:S01]  /*14ab0*/  LDL.LU R15, [R1+0x318] ;  /* 0x00031800010f7983 */ /* 0x000f220000300800 */
[----:B--2---:R-:W-:-:S04]  /*14ac0*/  LOP3.LUT R27, R27, R26, RZ, 0x3c, !PT ;  /* 0x0000001a1b1b7212 */ /* 0x004fc800078e3cff */
[----:B------:R-:W-:-:S04]  /*14ad0*/  LOP3.LUT R26, R27, R26, RZ, 0x3c, !PT ;  /* 0x0000001a1b1a7212 */ /* 0x000fc800078e3cff */
[----:B------:R-:W-:-:S05]  /*14ae0*/  LOP3.LUT R27, R27, R26, RZ, 0x3c, !PT ;  /* 0x0000001a1b1b7212 */ /* 0x000fca00078e3cff */
[----:B------:R0:W-:Y:S04]  /*14af0*/  STL.64 [R1+0x130], R26 ;  /* 0x0001301a01007387 */ /* 0x0001e80000100a00 */
[----:B0-----:R-:W2:Y:S02]  /*14b00*/  LDL.LU.64 R26, [R1+0xab8] ;  /* 0x000ab800011a7983 */ /* 0x001ea40000300a00 */
        /* <DEDUP_REMOVED lines=29> */
[----:B0-----:R-:W2:Y:S01]  /*14ce0*/  LDL.LU.64 R26, [R1+0xa88] ;  /* 0x000a8800011a7983 */ /* 0x001ea20000300a00 */
[----:B---3--:R-:W-:Y:S02]  /*14cf0*/  LOP3.LUT R25, R25, R24, RZ, 0x3c, !PT ;  /* 0x0000001819197212 */ /* 0x008fe400078e3cff */
[----:B------:R-:W-:Y:S02]  /*14d00*/  LOP3.LUT R21, R21, R20, RZ, 0x3c, !PT ;  /* 0x0000001415157212 */ /* 0x000fe400078e3cff */
[----:B------:R-:W-:Y:S02]  /*14d10*/  LOP3.LUT R24, R25, R24, RZ, 0x3c, !PT ;  /* 0x0000001819187212 */ /* 0x000fe400078e3cff */
[----:B----4-:R-:W-:-:S02]  /*14d20*/  LOP3.LUT R29, R29, R28, RZ, 0x3c, !PT ;  /* 0x0000001c1d1d7212 */ /* 0x010fc400078e3cff */
[----:B------:R-:W-:Y:S02]  /*14d30*/  LOP3.LUT R20, R21, R20, RZ, 0x3c, !PT ;  /* 0x0000001415147212 */ /* 0x000fe400078e3cff */
[----:B------:R-:W-:Y:S02]  /*14d40*/  LOP3.LUT R23, R23, R22, RZ, 0x3c, !PT ;  /* 0x0000001617177212 */ /* 0x000fe400078e3cff */
[----:B------:R-:W-:Y:S02]  /*14d50*/  LOP3.LUT R25, R25, R24, RZ, 0x3c, !PT ;  /* 0x0000001819197212 */ /* 0x000fe400078e3cff */
[----:B------:R-:W-:Y:S02]  /*14d60*/  LOP3.LUT R28, R29, R28, RZ, 0x3c, !PT ;  /* 0x0000001c1d1c7212 */ /* 0x000fe400078e3cff */
[----:B------:R-:W-:Y:S02]  /*14d70*/  LOP3.LUT R3, R3, R2, RZ, 0x3c, !PT ;  /* 0x0000000203037212 */ /* 0x000fe400078e3cff */
[----:B------:R-:W-:-:S02]  /*14d80*/  LOP3.LUT R21, R21, R20, RZ, 0x3c, !PT ;  /* 0x0000001415157212 */ /* 0x000fc400078e3cff */
[----:B------:R-:W-:Y:S02]  /*14d90*/  LOP3.LUT R22, R23, R22, RZ, 0x3c, !PT ;  /* 0x0000001617167212 */ /* 0x000fe400078e3cff */
[----:B------:R-:W-:Y:S02]  /*14da0*/  LOP3.LUT R29, R29, R28, RZ, 0x3c, !PT ;  /* 0x0000001c1d1d7212 */ /* 0x000fe400078e3cff */
[----:B------:R-:W-:Y:S02]  /*14db0*/  LOP3.LUT R2, R3, R2, RZ, 0x3c, !PT ;  /* 0x0000000203027212 */ /* 0x000fe400078e3cff */
[----:B------:R-:W-:Y:S02]  /*14dc0*/  LOP3.LUT R23, R23, R22, RZ, 0x3c, !PT ;  /* 0x0000001617177212 */ /* 0x000fe400078e3cff */
[----:B------:R-:W-:Y:S02]  /*14dd0*/  LOP3.LUT R3, R3, R2, RZ, 0x3c, !PT ;  /* 0x0000000203037212 */ /* 0x000fe400078e3cff */
[----:B--2---:R-:W-:-:S04]  /*14de0*/  LOP3.LUT R27, R27, R26, RZ, 0x3c, !PT ;  /* 0x0000001a1b1b7212 */ /* 0x004fc800078e3cff */
[----:B------:R-:W-:-:S04]  /*14df0*/  LOP3.LUT R26, R27, R26, RZ, 0x3c, !PT ;  /* 0x0000001a1b1a7212 */ /* 0x000fc800078e3cff */
[----:B------:R-:W-:-:S05]  /*14e00*/  LOP3.LUT R27, R27, R26, RZ, 0x3c, !PT ;  /* 0x0000001a1b1b7212 */ /* 0x000fca00078e3cff */
[----:B------:R0:W-:Y:S04]  /*14e10*/  STL.64 [R1+0xf8], R26 ;  /* 0x0000f81a01007387 */ /* 0x0001e80000100a00 */
[----:B0-----:R-:W2:Y:S04]  /*14e20*/  LDL.LU.64 R26, [R1+0xa80] ;  /* 0x000a8000011a7983 */ /* 0x001ea80000300a00 */
[----:B------:R0:W-:Y:S04]  /*14e30*/  STL.64 [R1+0xf0], R24 ;  /* 0x0000f01801007387 */ /* 0x0001e80000100a00 */
[----:B0-----:R-:W3:Y:S04]  /*14e40*/  LDL.LU.64 R24, [R1+0xa78] ;  /* 0x000a780001187983 */ /* 0x001ee80000300a00 */
[----:B------:R0:W-:Y:S04]  /*14e50*/  STL.64 [R1+0xe8], R20 ;  /* 0x0000e81401007387 */ /* 0x0001e80000100a00 */
[----:B0-----:R-:W4:Y:S04]  /*14e60*/  LDL.LU.64 R20, [R1+0xa70] ;  /* 0x000a700001147983 */ /* 0x001f280000300a00 */
[----:B------:R0:W-:Y:S04]  /*14e70*/  STL.64 [R1+0xe0], R28 ;  /* 0x0000e01c01007387 */ /* 0x0001e80000100a00 */
[----:B0-----:R-:W4:Y:S04]  /*14e80*/  LDL.LU.64 R28, [R1+0xa68] ;  /* 0x000a6800011c7983 */ /* 0x001f280000300a00 */
[----:B------:R0:W-:Y:S04]  /*14e90*/  STL.64 [R1+0xd8], R22 ;  /* 0x0000d81601007387 */ /* 0x0001e80000100a00 */
[----:B0-----:R-:W4:Y:S04]  /*14ea0*/  LDL.LU.64 R22, [R1+0xa60] ;  /* 0x000a600001167983 */ /* 0x001f280000300a00 */
[----:B------:R0:W-:Y:S04]  /*14eb0*/  STL.64 [R1+0xd0], R2 ;  /* 0x0000d00201007387 */ /* 0x0001e80000100a00 */
[----:B0-----:R-:W4:Y:S01]  /*14ec0*/  LDL.LU.64 R2, [R1+0xa58] ;  /* 0x000a580001027983 */ /* 0x001f220000300a00 */
[----:B------:R-:W-:-:S02]  /*14ed0*/  LOP3.LUT R9, R9, R8, RZ, 0x3c, !PT ;  /* 0x0000000809097212 */ /* 0x000fc400078e3cff */
[----:B------:R-:W-:Y:S02]  /*14ee0*/  LOP3.LUT R11, R11, R10, RZ, 0x3c, !PT ;  /* 0x0000000a0b0b7212 */ /* 0x000fe400078e3cff */
[----:B------:R-:W-:Y:S02]  /*14ef0*/  LOP3.LUT R8, R9, R8, RZ, 0x3c, !PT ;  /* 0x0000000809087212 */ /* 0x000fe400078e3cff */
[----:B------:R-:W-:Y:S02]  /*14f00*/  LOP3.LUT R10, R11, R10, RZ, 0x3c, !PT ;  /* 0x0000000a0b0a7212 */ /* 0x000fe400078e3cff */
[----:B------:R-:W-:Y:S02]  /*14f10*/  LOP3.LUT R9, R9, R8, RZ, 0x3c, !PT ;  /* 0x0000000809097212 */ /* 0x000fe400078e3cff */
[----:B------:R-:W-:Y:S02]  /*14f20*/  LOP3.LUT R5, R5, R4, RZ, 0x3c, !PT ;  /* 0x0000000405057212 */ /* 0x000fe400078e3cff */
[----:B------:R-:W-:Y:S01]  /*14f30*/  LOP3.LUT R11, R11, R10, RZ, 0x3c, !PT ;  /* 0x0000000a0b0b7212 */ /* 0x000fe200078e3cff */
[----:B------:R0:W-:Y:S01]  /*14f40*/  STL.64 [R1+0xc8], R8 ;  /* 0x0000c80801007387 */ /* 0x0001e20000100a00 */
[----:B------:R-:W-:-:S03]  /*14f50*/  LOP3.LUT R4, R5, R4, RZ, 0x3c, !PT ;  /* 0x0000000405047212 */ /* 0x000fc600078e3cff */
[----:B------:R1:W-:Y:S01]  /*14f60*/  STL.64 [R1+0xc0], R10 ;  /* 0x0000c00a01007387 */ /* 0x0003e20000100a00 */
[----:B------:R-:W-:Y:S01]  /*14f70*/  LOP3.LUT R5, R5, R4, RZ, 0x3c, !PT ;  /* 0x0000000405057212 */ /* 0x000fe200078e3cff */
[----:B0-----:R-:W-:Y:S02]  /*14f80*/  IMAD.MOV.U32 R8, RZ, RZ, R13 ;  /* 0x000000ffff087224 */ /* 0x001fe400078e000d */
[----:B------:R-:W-:Y:S02]  /*14f90*/  IMAD.MOV.U32 R9, RZ, RZ, R12 ;  /* 0x000000ffff097224 */ /* 0x000fe400078e000c */
[----:B-1----:R-:W-:Y:S02]  /*14fa0*/  IMAD.MOV.U32 R10, RZ, RZ, R15 ;  /* 0x000000ffff0a7224 */ /* 0x002fe400078e000f */
[----:B------:R-:W-:Y:S01]  /*14fb0*/  IMAD.MOV.U32 R11, RZ, RZ, R14 ;  /* 0x000000ffff0b7224 */ /* 0x000fe200078e000e */
[----:B------:R0:W-:Y:S04]  /*14fc0*/  STL.64 [R1+0xb8], R8 ;  /* 0x0000b80801007387 */ /* 0x0001e80000100a00 */
[----:B------:R-:W-:Y:S04]  /*14fd0*/  STL.64 [R1+0xb0], R10 ;  /* 0x0000b00a01007387 */ /* 0x000fe80000100a00 */
[----:B------:R1:W-:Y:S01]  /*14fe0*/  STL.64 [R1+0xa8], R4 ;  /* 0x0000a80401007387 */ /* 0x0003e20000100a00 */
[----:B0-----:R-:W-:-:S02]  /*14ff0*/  IMAD.MOV.U32 R8, RZ, RZ, R7 ;  /* 0x000000ffff087224 */ /* 0x001fc400078e0007 */
[----:B------:R-:W-:Y:S02]  /*15000*/  IMAD.MOV.U32 R9, RZ, RZ, R6 ;  /* 0x000000ffff097224 */ /* 0x000fe400078e0006 */
[----:B------:R-:W-:Y:S02]  /*15010*/  IMAD.MOV.U32 R6, RZ, RZ, R17 ;  /* 0x000000ffff067224 */ /* 0x000fe400078e0011 */
[----:B------:R-:W-:Y:S01]  /*15020*/  IMAD.MOV.U32 R7, RZ, RZ, R16 ;  /* 0x000000ffff077224 */ /* 0x000fe200078e0010 */
[----:B------:R-:W-:Y:S01]  /*15030*/  STL.64 [R1+0xa0], R8 ;  /* 0x0000a00801007387 */ /* 0x000fe20000100a00 */
[----:B-1----:R-:W-:Y:S02]  /*15040*/  IMAD.MOV.U32 R4, RZ, RZ, R19 ;  /* 0x000000ffff047224 */ /* 0x002fe400078e0013 */
[----:B------:R-:W-:Y:S01]  /*15050*/  IMAD.MOV.U32 R5, RZ, RZ, R18 ;  /* 0x000000ffff057224 */ /* 0x000fe200078e0012 */
[----:B------:R2:W-:Y:S04]  /*15060*/  STL.64 [R1+0x98], R6 ;  /* 0x0000980601007387 */ /* 0x0005e80000100a00 */
[----:B------:R-:W-:Y:S01]  /*15070*/  STL.64 [R1+0x90], R4 ;  /* 0x0000900401007387 */ /* 0x000fe20000100a00 */
[----:B--2---:R-:W-:Y:S01]  /*15080*/  IMAD.MOV.U32 R6, RZ, RZ, R27 ;  /* 0x000000ffff067224 */ /* 0x004fe200078e001b */
[----:B------:R-:W-:Y:S01]  /*15090*/  MOV R7, R26 ;  /* 0x0000001a00077202 */ /* 0x000fe20000000f00 */
[----:B---3--:R-:W-:-:S02]  /*150a0*/  IMAD.MOV.U32 R8, RZ, RZ, R25 ;  /* 0x000000ffff087224 */ /* 0x008fc400078e0019 */
[----:B------:R-:W-:-:S05]  /*150b0*/  IMAD.MOV.U32 R9, RZ, RZ, R24 ;  /* 0x000000ffff097224 */ /* 0x000fca00078e0018 */
[----:B------:R-:W-:Y:S04]  /*150c0*/  STL.64 [R1+0x88], R8 ;  /* 0x0000880801007387 */ /* 0x000fe80000100a00 */
[----:B------:R0:W-:Y:S02]  /*150d0*/  STL.64 [R1+0x80], R6 ;  /* 0x0000800601007387 */ /* 0x0001e40000100a00 */
[----:B0-----:R-:W-:Y:S02]  /*150e0*/  IMAD.MOV.U32 R6, RZ, RZ, R0 ;  /* 0x000000ffff067224 */ /* 0x001fe400078e0000 */
[----:B----4-:R-:W-:Y:S02]  /*150f0*/  IMAD.MOV.U32 R4, RZ, RZ, R28 ;  /* 0x000000ffff047224 */ /* 0x010fe400078e001c */
[----:B------:R-:W-:-:S02]  /*15100*/  IMAD.MOV.U32 R7, RZ, RZ, R29 ;  /* 0x000000ffff077224 */ /* 0x000fc400078e001d */
[----:B------:R-:W-:Y:S02]  /*15110*/  IMAD.MOV.U32 R8, RZ, RZ, R23 ;  /* 0x000000ffff087224 */ /* 0x000fe400078e0017 */
[----:B------:R-:W-:Y:S02]  /*15120*/  IMAD.MOV.U32 R9, RZ, RZ, R22 ;  /* 0x000000ffff097224 */ /* 0x000fe400078e0016 */
[----:B------:R-:W-:-:S05]  /*15130*/  IMAD.MOV.U32 R5, RZ, RZ, R3 ;  /* 0x000000ffff057224 */ /* 0x000fca00078e0003 */
[----:B------:R-:W-:Y:S04]  /*15140*/  STL.64 [R1+0x78], R4 ;  /* 0x0000780401007387 */ /* 0x000fe80000100a00 */
[----:B------:R0:W-:Y:S04]  /*15150*/  STL.64 [R1+0x70], R8 ;  /* 0x0000700801007387 */ /* 0x0001e80000100a00 */
[----:B0-----:R-:W2:Y:S04]  /*15160*/  LDL.LU R8, [R1+0x284] ;  /* 0x0002840001087983 */ /* 0x001ea80000300800 */
[----:B------:R-:W-:Y:S04]  /*15170*/  STL.64 [R1+0x68], R6 ;  /* 0x0000680601007387 */ /* 0x000fe80000100a00 */
[----:B------:R-:W2:Y:S01]  /*15180*/  LDL.LU R9, [R1+0x280] ;  /* 0x0002800001097983 */ /* 0x000ea20000300800 */
[----:B------:R-:W-:-:S02]  /*15190*/  IMAD.MOV.U32 R4, RZ, RZ, R21 ;  /* 0x000000ffff047224 */ /* 0x000fc400078e0015 */
[----:B------:R-:W-:-:S05]  /*151a0*/  IMAD.MOV.U32 R5, RZ, RZ, R20 ;  /* 0x000000ffff057224 */ /* 0x000fca00078e0014 */
[----:B------:R-:W-:Y:S04]  /*151b0*/  STL.64 [R1+0x60], R4 ;  /* 0x0000600401007387 */ /* 0x000fe80000100a00 */
[----:B--2---:R0:W-:Y:S04]  /*151c0*/  STL.64 [R1+0xa18], R8 ;  /* 0x000a180801007387 */ /* 0x0041e80000100a00 */
[----:B0-----:R-:W2:Y:S04]  /*151d0*/  LDL.LU R8, [R1+0x28c] ;  /* 0x00028c0001087983 */ /* 0x001ea80000300800 */
[----:B------:R-:W2:Y:S04]  /*151e0*/  LDL.LU R9, [R1+0x288] ;  /* 0x0002880001097983 */ /* 0x000ea80000300800 */
        /* <DEDUP_REMOVED lines=21> */
[----:B------:R-:W3:Y:S04]  /*15340*/  LDL.LU R10, [R1+0x27c] ;  /* 0x00027c00010a7983 */ /* 0x000ee80000300800 */
[----:B------:R-:W4:Y:S04]  /*15350*/  LDL.LU R11, [R1+0x278] ;  /* 0x00027800010b7983 */ /* 0x000f280000300800 */
[----:B------:R-:W3:Y:S04]  /*15360*/  LDL.LU R12, [R1+0x274] ;  /* 0x00027400010c7983 */ /* 0x000ee80000300800 */
[----:B------:R-:W3:Y:S04]  /*15370*/  LDL.LU R13, [R1+0x270] ;  /* 0x00027000010d7983 */ /* 0x000ee80000300800 */
[----:B------:R-:W3:Y:S04]  /*15380*/  LDL.LU R14, [R1+0x26c] ;  /* 0x00026c00010e7983 */ /* 0x000ee80000300800 */
[----:B------:R-:W3:Y:S04]  /*15390*/  LDL.LU R15, [R1+0x268] ;  /* 0x00026800010f7983 */ /* 0x000ee80000300800 */
[----:B------:R-:W4:Y:S04]  /*153a0*/  LDL.LU R28, [R1+0x264] ;  /* 0x00026400011c7983 */ /* 0x000f280000300800 */
[----:B------:R-:W4:Y:S04]  /*153b0*/  LDL.LU R29, [R1+0x260] ;  /* 0x00026000011d7983 */ /* 0x000f280000300800 */
[----:B------:R-:W3:Y:S04]  /*153c0*/  LDL.LU R4, [R1+0x25c] ;  /* 0x00025c0001047983 */ /* 0x000ee80000300800 */
        /* <DEDUP_REMOVED lines=16> */
[----:B------:R-:W3:Y:S01]  /*154d0*/  LDL.LU R21, [R1+0x218] ;  /* 0x0002180001157983 */ /* 0x000ee20000300800 */
        /* <DEDUP_REMOVED lines=40> */
[----:B----4-:R-:W-:Y:S02]  /*15760*/  LOP3.LUT R29, R29, R28, RZ, 0x3c, !PT ;  /* 0x0000001c1d1d7212 */ /* 0x010fe400078e3cff */
[----:B---3--:R-:W-:Y:S02]  /*15770*/  LOP3.LUT R5, R5, R4, RZ, 0x3c, !PT ;  /* 0x0000000405057212 */ /* 0x008fe400078e3cff */
        /* <DEDUP_REMOVED lines=10> */
[----:B------:R0:W-:Y:S02]  /*15820*/  STL.64 [R1+0x18], R8 ;  /* 0x0000180801007387 */ /* 0x0001e40000100a00 */
[----:B0-----:R-:W-:Y:S02]  /*15830*/  IMAD.MOV.U32 R8, RZ, RZ, R11 ;  /* 0x000000ffff087224 */ /* 0x001fe400078e000b */
[----:B------:R-:W-:Y:S02]  /*15840*/  IMAD.MOV.U32 R9, RZ, RZ, R10 ;  /* 0x000000ffff097224 */ /* 0x000fe400078e000a */
[----:B------:R-:W-:Y:S02]  /*15850*/  IMAD.MOV.U32 R10, RZ, RZ, R13 ;  /* 0x000000ffff0a7224 */ /* 0x000fe400078e000d */
[----:B------:R-:W-:Y:S01]  /*15860*/  IMAD.MOV.U32 R11, RZ, RZ, R12 ;  /* 0x000000ffff0b7224 */ /* 0x000fe200078e000c */
[----:B------:R0:W-:Y:S04]  /*15870*/  STL.64 [R1+0x10], R8 ;  /* 0x0000100801007387 */ /* 0x0001e80000100a00 */
[----:B------:R1:W-:Y:S04]  /*15880*/  STL.64 [R1+0x8], R10 ;  /* 0x0000080a01007387 */ /* 0x0003e80000100a00 */
[----:B------:R-:W-:Y:S01]  /*15890*/  STL.64 [R1+0x7d8], R28 ;  /* 0x0007d81c01007387 */ /* 0x000fe20000100a00 */
[----:B0-----:R-:W-:-:S02]  /*158a0*/  IMAD.MOV.U32 R8, RZ, RZ, R15 ;  /* 0x000000ffff087224 */ /* 0x001fc400078e000f */
[----:B------:R-:W-:Y:S02]  /*158b0*/  IMAD.MOV.U32 R9, RZ, RZ, R14 ;  /* 0x000000ffff097224 */ /* 0x000fe400078e000e */
[----:B-1----:R-:W-:-:S03]  /*158c0*/  IMAD.MOV.U32 R10, RZ, RZ, R19 ;  /* 0x000000ffff0a7224 */ /* 0x002fc600078e0013 */
[----:B------:R0:W-:Y:S01]  /*158d0*/  STL.64 [R1], R8 ;  /* 0x0000000801007387 */ /* 0x0001e20000100a00 */
[----:B------:R-:W-:Y:S02]  /*158e0*/  IMAD.MOV.U32 R11, RZ, RZ, R18 ;  /* 0x000000ffff0b7224 */ /* 0x000fe400078e0012 */
[----:B------:R-:W-:Y:S01]  /*158f0*/  IMAD.MOV.U32 R12, RZ, RZ, R25 ;  /* 0x000000ffff0c7224 */ /* 0x000fe200078e0019 */
[----:B------:R-:W-:Y:S01]  /*15900*/  STL.64 [R1+0x7e0], R4 ;  /* 0x0007e00401007387 */ /* 0x000fe20000100a00 */
[----:B------:R-:W-:Y:S02]  /*15910*/  IMAD.MOV.U32 R13, RZ, RZ, R24 ;  /* 0x000000ffff0d7224 */ /* 0x000fe400078e0018 */
[----:B------:R-:W-:Y:S01]  /*15920*/  IMAD.MOV.U32 R14, RZ, RZ, R27 ;  /* 0x000000ffff0e7224 */ /* 0x000fe200078e001b */
[----:B------:R-:W-:Y:S01]  /*15930*/  STL.64 [R1+0x7e8], R6 ;  /* 0x0007e80601007387 */ /* 0x000fe20000100a00 */
[----:B------:R-:W-:Y:S02]  /*15940*/  IMAD.MOV.U32 R15, RZ, RZ, R26 ;  /* 0x000000ffff0f7224 */ /* 0x000fe400078e001a */
[----:B0-----:R-:W-:Y:S01]  /*15950*/  IMAD.MOV.U32 R8, RZ, RZ, R17 ;  /* 0x000000ffff087224 */ /* 0x001fe200078e0011 */
[----:B------:R-:W-:Y:S01]  /*15960*/  MOV R9, R16 ;  /* 0x0000001000097202 */ /* 0x000fe20000000f00 */
[----:B------:R-:W-:-:S02]  /*15970*/  IMAD.MOV.U32 R16, RZ, RZ, R22 ;  /* 0x000000ffff107224 */ /* 0x000fc400078e0016 */
[----:B------:R-:W-:Y:S02]  /*15980*/  IMAD.MOV.U32 R17, RZ, RZ, R3 ;  /* 0x000000ffff117224 */ /* 0x000fe400078e0003 */
[----:B------:R-:W-:Y:S01]  /*15990*/  STL.64 [R1+0x7f0], R8 ;  /* 0x0007f00801007387 */ /* 0x000fe20000100a00 */
[----:B------:R-:W-:Y:S02]  /*159a0*/  IMAD.MOV.U32 R18, RZ, RZ, R0 ;  /* 0x000000ffff127224 */ /* 0x000fe400078e0000 */
[----:B------:R-:W-:Y:S01]  /*159b0*/  IMAD.MOV.U32 R19, RZ, RZ, R23 ;  /* 0x000000ffff137224 */ /* 0x000fe200078e0017 */
[----:B------:R-:W-:Y:S04]  /*159c0*/  STL.64 [R1+0x7f8], R10 ;  /* 0x0007f80a01007387 */ /* 0x000fe80000100a00 */
[----:B------:R-:W-:Y:S04]  /*159d0*/  STL.64 [R1+0x800], R12 ;  /* 0x0008000c01007387 */ /* 0x000fe80000100a00 */
[----:B------:R-:W-:Y:S04]  /*159e0*/  STL.64 [R1+0x808], R14 ;  /* 0x0008080e01007387 */ /* 0x000fe80000100a00 */
[----:B------:R-:W-:Y:S04]  /*159f0*/  STL.64 [R1+0x810], R16 ;  /* 0x0008101001007387 */ /* 0x000fe80000100a00 */
[----:B------:R0:W-:Y:S04]  /*15a00*/  STL.64 [R1+0x818], R18 ;  /* 0x0008181201007387 */ /* 0x0001e80000100a00 */
[----:B------:R-:W2:Y:S04]  /*15a10*/  LDL.LU R24, [R1+0x210] ;  /* 0x0002100001187983 */ /* 0x000ea80000300800 */
[----:B------:R-:W2:Y:S04]  /*15a20*/  LDL.LU R25, [R1+0x3a0] ;  /* 0x0003a00001197983 */ /* 0x000ea80000300800 */
[----:B------:R-:W3:Y:S04]  /*15a30*/  LDL.LU R26, [R1+0x208] ;  /* 0x00020800011a7983 */ /* 0x000ee80000300800 */
        /* <DEDUP_REMOVED lines=38> */
[----:B------:R-:W4:Y:S01]  /*15ca0*/  LDL.LU R19, [R1+0x3ac] ;  /* 0x0003ac0001137983 */ /* 0x000f220000300800 */
[----:B--2---:R-:W-:-:S03]  /*15cb0*/  LOP3.LUT R25, R25, R24, RZ, 0x3c, !PT ;  /* 0x0000001819197212 */ /* 0x004fc600078e3cff */
[----:B----4-:R0:W-:Y:S04]  /*15cc0*/  STL.64 [R1+0xa10], R18 ;  /* 0x000a101201007387 */ /* 0x0101e80000100a00 */
[----:B0-----:R-:W2:Y:S04]  /*15cd0*/  LDL.LU R18, [R1+0x200] ;  /* 0x0002000001127983 */ /* 0x001ea80000300800 */
[----:B------:R-:W2:Y:S04]  /*15ce0*/  LDL.LU R19, [R1+0x3a8] ;  /* 0x0003a80001137983 */ /* 0x000ea80000300800 */
        /* <DEDUP_REMOVED lines=10> */
[----:B---3--:R-:W-:-:S03]  /*15d90*/  LOP3.LUT R27, R27, R26, RZ, 0x3c, !PT ;  /* 0x0000001a1b1b7212 */ /* 0x008fc600078e3cff */
[----:B------:R-:W3:Y:S01]  /*15da0*/  LDL.LU R6, [R1+0x3e8] ;  /* 0x0003e80001067983 */ /* 0x000ee20000300800 */
[----:B------:R-:W-:-:S03]  /*15db0*/  LOP3.LUT R24, R25, R24, RZ, 0x3c, !PT ;  /* 0x0000001819187212 */ /* 0x000fc600078e3cff */
[----:B------:R-:W3:Y:S01]  /*15dc0*/  LDL.LU R7, [R1+0x41c] ;  /* 0x00041c0001077983 */ /* 0x000ee20000300800 */
[----:B------:R-:W-:-:S03]  /*15dd0*/  IMAD.MOV.U32 R22, RZ, RZ, R21 ;  /* 0x000000ffff167224 */ /* 0x000fc600078e0015 */
[----:B------:R-:W3:Y:S01]  /*15de0*/  LDL.LU R4, [R1+0x3f0] ;  /* 0x0003f00001047983 */ /* 0x000ee20000300800 */
[----:B------:R-:W-:-:S03]  /*15df0*/  IMAD.MOV.U32 R23, RZ, RZ, R20 ;  /* 0x000000ffff177224 */ /* 0x000fc600078e0014 */
[----:B------:R-:W3:Y:S01]  /*15e00*/  LDL.LU R5, [R1+0x424] ;  /* 0x0004240001057983 */ /* 0x000ee20000300800 */
[----:B------:R-:W-:-:S03]  /*15e10*/  LOP3.LUT R26, R27, R26, RZ, 0x3c, !PT ;  /* 0x0000001a1b1a7212 */ /* 0x000fc600078e3cff */
[----:B------:R-:W3:Y:S01]  /*15e20*/  LDL.LU R28, [R1+0x3f8] ;  /* 0x0003f800011c7983 */ /* 0x000ee20000300800 */
[----:B------:R-:W-:-:S03]  /*15e30*/  LOP3.LUT R25, R25, R24, RZ, 0x3c, !PT ;  /* 0x0000001819197212 */ /* 0x000fc600078e3cff */
[----:B------:R-:W3:Y:S04]  /*15e40*/  LDL.LU R29, [R1+0x42c] ;  /* 0x00042c00011d7983 */ /* 0x000ee80000300800 */
[----:B------:R-:W3:Y:S04]  /*15e50*/  LDL.LU R3, [R1+0x400] ;  /* 0x0004000001037983 */ /* 0x000ee80000300800 */
[----:B------:R-:W3:Y:S01]  /*15e60*/  LDL.LU R0, [R1+0x434] ;  /* 0x0004340001007983 */ /* 0x000ee20000300800 */
[----:B------:R-:W-:-:S03]  /*15e70*/  LOP3.LUT R27, R27, R26, RZ, 0x3c, !PT ;  /* 0x0000001a1b1b7212 */ /* 0x000fc600078e3cff */
[----:B------:R-:W3:Y:S04]  /*15e80*/  LDL.LU R20, [R1+0x408] ;  /* 0x0004080001147983 */ /* 0x000ee80000300800 */
[----:B------:R-:W3:Y:S04]  /*15e90*/  LDL.LU R21, [R1+0x43c] ;  /* 0x00043c0001157983 */ /* 0x000ee80000300800 */
[----:B------:R0:W-:Y:S04]  /*15ea0*/  STL.64 [R1+0x820], R22 ;  /* 0x0008201601007387 */ /* 0x0001e80000100a00 */
[----:B0-----:R-:W4:Y:S04]  /*15eb0*/  LDL.LU R22, [R1+0x1e4] ;  /* 0x0001e40001167983 */ /* 0x001f280000300800 */
[----:B------:R-:W4:Y:S04]  /*15ec0*/  LDL.LU R23, [R1+0x3e4] ;  /* 0x0003e40001177983 */ /* 0x000f280000300800 */
[----:B------:R0:W-:Y:S04]  /*15ed0*/  STL.64 [R1+0x828], R24 ;  /* 0x0008281801007387 */ /* 0x0001e80000100a00 */
[----:B0-----:R-:W3:Y:S04]  /*15ee0*/  LDL.LU R24, [R1+0x1dc] ;  /* 0x0001dc0001187983 */ /* 0x001ee80000300800 */
[----:B------:R-:W3:Y:S04]  /*15ef0*/  LDL.LU R25, [R1+0x3e0] ;  /* 0x0003e00001197983 */ /* 0x000ee80000300800 */
[----:B------:R0:W-:Y:S04]  /*15f00*/  STL.64 [R1+0x830], R26 ;  /* 0x0008301a01007387 */ /* 0x0001e80000100a00 */
[----:B0-----:R-:W4:Y:S04]  /*15f10*/  LDL.LU R26, [R1+0x1d4] ;  /* 0x0001d400011a7983 */ /* 0x001f280000300800 */
        /* <DEDUP_REMOVED lines=84> */
[----:B------:R-:W-:Y:S01]  /*16460*/  LOP3.LUT R10, R11, R10, RZ, 0x3c, !PT ;  /* 0x0000000a0b0a7212 */ /* 0x000fe200078e3cff */
[----:B------:R-:W-:Y:S01]  /*16470*/  STL.64 [R1+0x3a0], R26 ;  /* 0x0003a01a01007387 */ /* 0x000fe20000100a00 */
[----:B------:R-:W-:Y:S02]  /*16480*/  LOP3.LUT R17, R17, R16, RZ, 0x3c, !PT ;  /* 0x0000001011117212 */ /* 0x000fe400078e3cff */
[----:B------:R-:W-:Y:S01]  /*16490*/  LOP3.LUT R8, R9, R8, RZ, 0x3c, !PT ;  /* 0x0000000809087212 */ /* 0x000fe200078e3cff */
[----:B------:R-:W-:Y:S01]  /*164a0*/  STL.64 [R1+0x3a8], R24 ;  /* 0x0003a81801007387 */ /* 0x000fe20000100a00 */
[----:B------:R-:W-:-:S02]  /*164b0*/  LOP3.LUT R15, R15, R14, RZ, 0x3c, !PT ;  /* 0x0000000e0f0f7212 */ /* 0x000fc400078e3cff */
[----:B------:R-:W-:Y:S01]  /*164c0*/  LOP3.LUT R5, R5, R4, RZ, 0x3c, !PT ;  /* 0x0000000405057212 */ /* 0x000fe200078e3cff */
[----:B------:R-:W-:Y:S01]  /*164d0*/  STL.64 [R1+0x3b0], R22 ;  /* 0x0003b01601007387 */ /* 0x000fe20000100a00 */
[----:B------:R-:W-:Y:S02]  /*164e0*/  LOP3.LUT R13, R13, R12, RZ, 0x3c, !PT ;  /* 0x0000000c0d0d7212 */ /* 0x000fe400078e3cff */
[----:B------:R-:W-:Y:S02]  /*164f0*/  LOP3.LUT R6, R7, R6, RZ, 0x3c, !PT ;  /* 0x0000000607067212 */ /* 0x000fe400078e3cff */
[----:B------:R-:W-:Y:S02]  /*16500*/  LOP3.LUT R11, R11, R10, RZ, 0x3c, !PT ;  /* 0x0000000a0b0b7212 */ /* 0x000fe400078e3cff */
[----:B------:R-:W-:Y:S02]  /*16510*/  LOP3.LUT R9, R9, R8, RZ, 0x3c, !PT ;  /* 0x0000000809097212 */ /* 0x000fe400078e3cff */
[----:B------:R-:W-:-:S02]  /*16520*/  LOP3.LUT R4, R5, R4, RZ, 0x3c, !PT ;  /* 0x0000000405047212 */ /* 0x000fc400078e3cff */
[----:B------:R-:W-:Y:S02]  /*16530*/  LOP3.LUT R7, R7, R6, RZ, 0x3c, !PT ;  /* 0x0000000607077212 */ /* 0x000fe400078e3cff */
[----:B------:R-:W-:Y:S02]  /*16540*/  LOP3.LUT R5, R5, R4, RZ, 0x3c, !PT ;  /* 0x0000000405057212 */ /* 0x000fe400078e3cff */
[----:B--2---:R-:W-:-:S04]  /*16550*/  LOP3.LUT R19, R19, R18, RZ, 0x3c, !PT ;  /* 0x0000001213137212 */ /* 0x004fc800078e3cff */
[----:B------:R-:W-:-:S04]  /*16560*/  LOP3.LUT R18, R19, R18, RZ, 0x3c, !PT ;  /* 0x0000001213127212 */ /* 0x000fc800078e3cff */
[----:B------:R-:W-:-:S05]  /*16570*/  LOP3.LUT R19, R19, R18, RZ, 0x3c, !PT ;  /* 0x0000001213137212 */ /* 0x000fca00078e3cff */
[----:B------:R-:W-:Y:S04]  /*16580*/  STL.64 [R1+0x3b8], R18 ;  /* 0x0003b81201007387 */ /* 0x000fe80000100a00 */
[----:B------:R-:W-:Y:S04]  /*16590*/  STL.64 [R1+0x3c0], R16 ;  /* 0x0003c01001007387 */ /* 0x000fe80000100a00 */
[----:B------:R-:W-:Y:S04]  /*165a0*/  STL.64 [R1+0x3c8], R14 ;  /* 0x0003c80e01007387 */ /* 0x000fe80000100a00 */
[----:B------:R-:W-:Y:S04]  /*165b0*/  STL.64 [R1+0x3d0], R12 ;  /* 0x0003d00c01007387 */ /* 0x000fe80000100a00 */
[----:B------:R-:W-:Y:S04]  /*165c0*/  STL.64 [R1+0x3d8], R10 ;  /* 0x0003d80a01007387 */ /* 0x000fe80000100a00 */
[----:B------:R0:W-:Y:S04]  /*165d0*/  STL.64 [R1+0x3e0], R8 ;  /* 0x0003e00801007387 */ /* 0x0001e80000100a00 */
[----:B------:R1:W-:Y:S04]  /*165e0*/  STL.64 [R1+0x3e8], R6 ;  /* 0x0003e80601007387 */ /* 0x0003e80000100a00 */
[----:B------:R2:W-:Y:S01]  /*165f0*/  STL.64 [R1+0x3f0], R4 ;  /* 0x0003f00401007387 */ /* 0x0005e20000100a00 */
[----:B0-----:R-:W-:-:S02]  /*16600*/  IMAD.MOV.U32 R8, RZ, RZ, R29 ;  /* 0x000000ffff087224 */ /* 0x001fc400078e001d */
[----:B------:R-:W-:Y:S02]  /*16610*/  IMAD.MOV.U32 R9, RZ, RZ, R28 ;  /* 0x000000ffff097224 */ /* 0x000fe400078e001c */
[----:B-1----:R-:W-:Y:S01]  /*16620*/  IMAD.MOV.U32 R6, RZ, RZ, R0 ;  /* 0x000000ffff067224 */ /* 0x002fe200078e0000 */
[----:B------:R-:W-:Y:S02]  /*16630*/  MOV R7, R3 ;  /* 0x0000000300077202 */ /* 0x000fe40000000f00 */
[----:B------:R-:W-:Y:S04]  /*16640*/  STL.64 [R1+0x3f8], R8 ;  /* 0x0003f80801007387 */ /* 0x000fe80000100a00 */
[----:B------:R-:W3:Y:S04]  /*16650*/  LDL.LU R26, [R1+0x490] ;  /* 0x00049000011a7983 */ /* 0x000ee80000300800 */
[----:B------:R-:W-:Y:S04]  /*16660*/  STL.64 [R1+0x400], R6 ;  /* 0x0004000601007387 */ /* 0x000fe80000100a00 */
[----:B------:R-:W3:Y:S01]  /*16670*/  LDL.LU R27, [R1+0x4bc] ;  /* 0x0004bc00011b7983 */ /* 0x000ee20000300800 */
[----:B--2---:R-:W-:-:S02]  /*16680*/  IMAD.MOV.U32 R4, RZ, RZ, R21 ;  /* 0x000000ffff047224 */ /* 0x004fc400078e0015 */
[----:B------:R-:W-:-:S05]  /*16690*/  IMAD.MOV.U32 R5, RZ, RZ, R20 ;  /* 0x000000ffff057224 */ /* 0x000fca00078e0014 */
[----:B------:R-:W-:Y:S04]  /*166a0*/  STL.64 [R1+0x408], R4 ;  /* 0x0004080401007387 */ /* 0x000fe80000100a00 */
[----:B---3--:R0:W-:Y:S04]  /*166b0*/  STL.64 [R1+0x938], R26 ;  /* 0x0009381a01007387 */ /* 0x0081e80000100a00 */
        /* <DEDUP_REMOVED lines=148> */
[----:B------:R4:W-:Y:S02]  /*17000*/  STL.64 [R1+0x490], R26 ;  /* 0x0004901a01007387 */ /* 0x0009e40000100a00 */
[----:B----4-:R-:W-:Y:S02]  /*17010*/  IMAD.MOV.U32 R26, RZ, RZ, R25 ;  /* 0x000000ffff1a7224 */ /* 0x010fe400078e0019 */
[----:B---3--:R-:W-:Y:S02]  /*17020*/  IMAD.MOV.U32 R25, RZ, RZ, R22 ;  /* 0x000000ffff197224 */ /* 0x008fe400078e0016 */
[----:B------:R-:W-:Y:S02]  /*17030*/  IMAD.MOV.U32 R22, RZ, RZ, R19 ;  /* 0x000000ffff167224 */ /* 0x000fe400078e0013 */
[----:B------:R-:W-:Y:S02]  /*17040*/  IMAD.MOV.U32 R19, RZ, RZ, R16 ;  /* 0x000000ffff137224 */ /* 0x000fe400078e0010 */
[----:B------:R-:W-:-:S02]  /*17050*/  IMAD.MOV.U32 R16, RZ, RZ, R15 ;  /* 0x000000ffff107224 */ /* 0x000fc400078e000f */
[----:B------:R-:W-:Y:S02]  /*17060*/  IMAD.MOV.U32 R15, RZ, RZ, R12 ;  /* 0x000000ffff0f7224 */ /* 0x000fe400078e000c */
[----:B------:R-:W-:Y:S02]  /*17070*/  IMAD.MOV.U32 R12, RZ, RZ, R3 ;  /* 0x000000ffff0c7224 */ /* 0x000fe400078e0003 */
[----:B------:R-:W0:Y:S01]  /*17080*/  LDC R3, c[0x0][0x23c] ;  /* 0x00008f00ff037b82 */ /* 0x000e220000000800 */
[----:B------:R-:W-:Y:S02]  /*17090*/  IMAD.MOV.U32 R27, RZ, RZ, R24 ;  /* 0x000000ffff1b7224 */ /* 0x000fe400078e0018 */
[----:B------:R-:W-:Y:S02]  /*170a0*/  IMAD.MOV.U32 R24, RZ, RZ, R23 ;  /* 0x000000ffff187224 */ /* 0x000fe400078e0017 */
[----:B------:R-:W-:Y:S02]  /*170b0*/  IMAD.MOV.U32 R23, RZ, RZ, R18 ;  /* 0x000000ffff177224 */ /* 0x000fe400078e0012 */
[----:B------:R-:W-:-:S02]  /*170c0*/  IMAD.MOV.U32 R18, RZ, RZ, R17 ;  /* 0x000000ffff127224 */ /* 0x000fc400078e0011 */
[----:B------:R-:W-:Y:S01]  /*170d0*/  IMAD.MOV.U32 R17, RZ, RZ, R14 ;  /* 0x000000ffff117224 */ /* 0x000fe200078e000e */
[----:B------:R-:W-:Y:S01]  /*170e0*/  STL.64 [R1+0x498], R26 ;  /* 0x0004981a01007387 */ /* 0x000fe20000100a00 */
[----:B------:R-:W-:-:S03]  /*170f0*/  IMAD.MOV.U32 R14, RZ, RZ, R13 ;  /* 0x000000ffff0e7224 */ /* 0x000fc600078e000d */
[----:B------:R-:W-:Y:S04]  /*17100*/  STL.64 [R1+0x4a0], R24 ;  /* 0x0004a01801007387 */ /* 0x000fe80000100a00 */
[----:B------:R-:W-:Y:S04]  /*17110*/  STL.64 [R1+0x4a8], R22 ;  /* 0x0004a81601007387 */ /* 0x000fe80000100a00 */
[----:B------:R-:W-:Y:S01]  /*17120*/  STL.64 [R1+0x4b0], R18 ;  /* 0x0004b01201007387 */ /* 0x000fe20000100a00 */
[----:B------:R-:W-:-:S03]  /*17130*/  MOV R13, R10 ;  /* 0x0000000a000d7202 */ /* 0x000fc60000000f00 */
[----:B------:R-:W-:Y:S04]  /*17140*/  STL.64 [R1+0x4b8], R16 ;  /* 0x0004b81001007387 */ /* 0x000fe80000100a00 */
[----:B------:R-:W-:Y:S01]  /*17150*/  STL.64 [R1+0x4c0], R14 ;  /* 0x0004c00e01007387 */ /* 0x000fe20000100a00 */
[----:B------:R-:W-:Y:S02]  /*17160*/  IMAD.MOV.U32 R10, RZ, RZ, R8 ;  /* 0x000000ffff0a7224 */ /* 0x000fe400078e0008 */
[----:B------:R-:W-:Y:S02]  /*17170*/  IMAD.MOV.U32 R8, RZ, RZ, R6 ;  /* 0x000000ffff087224 */ /* 0x000fe400078e0006 */
[----:B------:R-:W-:Y:S01]  /*17180*/  IMAD.MOV.U32 R6, RZ, RZ, R28 ;  /* 0x000000ffff067224 */ /* 0x000fe200078e001c */
[----:B0-----:R0:W-:Y:S04]  /*17190*/  STL.64 [R1+0x8c0], R2 ;  /* 0x0008c00201007387 */ /* 0x0011e80000100a00 */
[----:B------:R-:W-:Y:S04]  /*171a0*/  STL.64 [R1+0x4c8], R12 ;  /* 0x0004c80c01007387 */ /* 0x000fe80000100a00 */
[----:B------:R-:W-:Y:S04]  /*171b0*/  STL.64 [R1+0x4d0], R10 ;  /* 0x0004d00a01007387 */ /* 0x000fe80000100a00 */
[----:B------:R-:W-:Y:S01]  /*171c0*/  STL.64 [R1+0x4d8], R8 ;  /* 0x0004d80801007387 */ /* 0x000fe20000100a00 */
[----:B0-----:R-:W-:-:S02]  /*171d0*/  IMAD.MOV.U32 R2, RZ, RZ, R4 ;  /* 0x000000ffff027224 */ /* 0x001fc400078e0004 */
[----:B------:R-:W-:Y:S02]  /*171e0*/  IMAD.MOV.U32 R3, RZ, RZ, R7 ;  /* 0x000000ffff037224 */ /* 0x000fe400078e0007 */
[----:B------:R-:W-:Y:S02]  /*171f0*/  IMAD.MOV.U32 R7, RZ, RZ, R5 ;  /* 0x000000ffff077224 */ /* 0x000fe400078e0005 */
[----:B------:R-:W-:Y:S02]  /*17200*/  IMAD.MOV.U32 R4, RZ, RZ, R0 ;  /* 0x000000ffff047224 */ /* 0x000fe400078e0000 */
[----:B------:R-:W-:Y:S01]  /*17210*/  IMAD.MOV.U32 R5, RZ, RZ, R29 ;  /* 0x000000ffff057224 */ /* 0x000fe200078e001d */
[----:B------:R0:W-:Y:S04]  /*17220*/  STL.64 [R1+0x4e0], R2 ;  /* 0x0004e00201007387 */ /* 0x0001e80000100a00 */
[----:B------:R-:W-:Y:S01]  /*17230*/  STL.64 [R1+0x4e8], R6 ;  /* 0x0004e80601007387 */ /* 0x000fe20000100a00 */
[----:B0-----:R-:W-:-:S02]  /*17240*/  IMAD.MOV.U32 R3, RZ, RZ, R20 ;  /* 0x000000ffff037224 */ /* 0x001fc400078e0014 */
[----:B------:R-:W-:Y:S01]  /*17250*/  IMAD.MOV.U32 R2, RZ, RZ, R21 ;  /* 0x000000ffff027224 */ /* 0x000fe200078e0015 */
[----:B------:R-:W2:Y:S04]  /*17260*/  LDL.LU R20, [R1+0x520] ;  /* 0x0005200001147983 */ /* 0x000ea80000300800 */
[----:B------:R-:W-:Y:S04]  /*17270*/  STL.64 [R1+0x4f0], R4 ;  /* 0x0004f00401007387 */ /* 0x000fe80000100a00 */
[----:B------:R-:W2:Y:S04]  /*17280*/  LDL.LU R21, [R1+0x54c] ;  /* 0x00054c0001157983 */ /* 0x000ea80000300800 */
        /* <DEDUP_REMOVED lines=14> */
[----:B------:R-:W3:Y:S04]  /*17370*/  LDL.LU R3, [R1+0x580] ;  /* 0x0005800001037983 */ /* 0x000ee80000300800 */
[----:B---3--:R0:W-:Y:S04]  /*17380*/  STL.64 [R1+0x8c8], R2 ;  /* 0x0008c80201007387 */ /* 0x0081e80000100a00 */
[----:B0-----:R-:W3:Y:S04]  /*17390*/  LDL.LU R2, [R1+0x1a8] ;  /* 0x0001a80001027983 */ /* 0x001ee80000300800 */
        /* <DEDUP_REMOVED lines=12> */
[----:B------:R-:W3:Y:S01]  /*17460*/  LDL.LU R3, [R1+0x56c] ;  /* 0x00056c0001037983 */ /* 0x000ee20000300800 */
[----:B--2---:R-:W-:-:S04]  /*17470*/  LOP3.LUT R21, R21, R20, RZ, 0x3c, !PT ;  /* 0x0000001415157212 */ /* 0x004fc800078e3cff */
[----:B------:R-:W-:-:S04]  /*17480*/  LOP3.LUT R20, R21, R20, RZ, 0x3c, !PT ;  /* 0x0000001415147212 */ /* 0x000fc800078e3cff */
[----:B------:R-:W-:Y:S01]  /*17490*/  LOP3.LUT R21, R21, R20, RZ, 0x3c, !PT ;  /* 0x0000001415157212 */ /* 0x000fe200078e3cff */
[----:B---3--:R0:W-:Y:S04]  /*174a0*/  STL.64 [R1+0x8f0], R2 ;  /* 0x0008f00201007387 */ /* 0x0081e80000100a00 */
[----:B0-----:R-:W2:Y:S04]  /*174b0*/  LDL.LU R2, [R1+0x548] ;  /* 0x0005480001027983 */ /* 0x001ea80000300800 */
[----:B------:R-:W2:Y:S04]  /*174c0*/  LDL.LU R3, [R1+0x568] ;  /* 0x0005680001037983 */ /* 0x000ea80000300800 */
        /* <DEDUP_REMOVED lines=9> */
[----:B------:R-:W4:Y:S04]  /*17560*/  LDL.LU.64 R16, [R1+0x130] ;  /* 0x0001300001107983 */ /* 0x000f280000300a00 */
[----:B------:R-:W4:Y:S04]  /*17570*/  LDL.LU.64 R14, [R1+0x128] ;  /* 0x00012800010e7983 */ /* 0x000f280000300a00 */
[----:B------:R-:W4:Y:S04]  /*17580*/  LDL.LU.64 R12, [R1+0x120] ;  /* 0x00012000010c7983 */ /* 0x000f280000300a00 */
[----:B------:R-:W4:Y:S04]  /*17590*/  LDL.LU.64 R10, [R1+0x118] ;  /* 0x00011800010a7983 */ /* 0x000f280000300a00 */
[----:B------:R-:W4:Y:S04]  /*175a0*/  LDL.LU.64 R8, [R1+0x110] ;  /* 0x0001100001087983 */ /* 0x000f280000300a00 */
[----:B------:R-:W4:Y:S04]  /*175b0*/  LDL.LU.64 R6, [R1+0x108] ;  /* 0x0001080001067983 */ /* 0x000f280000300a00 */
[----:B------:R-:W4:Y:S04]  /*175c0*/  LDL.LU.64 R4, [R1+0x100] ;  /* 0x0001000001047983 */ /* 0x000f280000300a00 */
[----:B------:R-:W4:Y:S04]  /*175d0*/  LDL.LU.64 R28, [R1+0xf8] ;  /* 0x0000f800011c7983 */ /* 0x000f280000300a00 */
        /* <DEDUP_REMOVED lines=21> */
[----:B0-----:R-:W2:Y:S04]  /*17730*/  LDL.LU.64 R20, [R1+0x910] ;  /* 0x0009100001147983 */ /* 0x001ea80000300a00 */
[----:B--2---:R0:W-:Y:S04]  /*17740*/  STL.64 [R1+0x528], R20 ;  /* 0x0005281401007387 */ /* 0x0041e80000100a00 */
[----:B0-----:R-:W2:Y:S04]  /*17750*/  LDL.LU.64 R20, [R1+0x908] ;  /* 0x0009080001147983 */ /* 0x001ea80000300a00 */
[----:B--2---:R0:W-:Y:S04]  /*17760*/  STL.64 [R1+0x530], R20 ;  /* 0x0005301401007387 */ /* 0x0041e80000100a00 */
[----:B0-----:R-:W2:Y:S01]  /*17770*/  LDL.LU.64 R20, [R1+0x900] ;  /* 0x0009000001147983 */ /* 0x001ea20000300a00 */
[----:B------:R-:W-:-:S04]  /*17780*/  LOP3.LUT R3, R3, R2, RZ, 0x3c, !PT ;  /* 0x0000000203037212 */ /* 0x000fc800078e3cff */
[C---:B------:R-:W-:Y:S01]  /*17790*/  LOP3.LUT R2, R3.reuse, R2, RZ, 0x3c, !PT ;  /* 0x0000000203027212 */ /* 0x040fe200078e3cff */
[----:B--2---:R0:W-:Y:S04]  /*177a0*/  STL.64 [R1+0x538], R20 ;  /* 0x0005381401007387 */ /* 0x0041e80000100a00 */
[----:B0-----:R-:W2:Y:S01]  /*177b0*/  LDL.LU.64 R20, [R1+0x8f8] ;  /* 0x0008f80001147983 */ /* 0x001ea20000300a00 */
[----:B------:R-:W-:-:S03]  /*177c0*/  LOP3.LUT R3, R3, R2, RZ, 0x3c, !PT ;  /* 0x0000000203037212 */ /* 0x000fc600078e3cff */
[----:B--2---:R0:W-:Y:S04]  /*177d0*/  STL.64 [R1+0x718], R20 ;  /* 0x0007181401007387 */ /* 0x0041e80000100a00 */
[----:B0-----:R-:W2:Y:S04]  /*177e0*/  LDL.LU R21, [R1+0x1b0] ;  /* 0x0001b00001157983 */ /* 0x001ea80000300800 */
[----:B------:R0:W-:Y:S04]  /*177f0*/  STL.64 [R1+0x548], R2 ;  /* 0x0005480201007387 */ /* 0x0001e80000100a00 */
[----:B0-----:R-:W3:Y:S02]  /*17800*/  LDL.LU.64 R2, [R1+0x8f0] ;  /* 0x0008f00001027983 */ /* 0x001ee40000300a00 */
[----:B---3--:R-:W-:-:S04]  /*17810*/  LOP3.LUT R3, R3, R2, RZ, 0x3c, !PT ;  /* 0x0000000203037212 */ /* 0x008fc800078e3cff */
[----:B------:R-:W-:-:S04]  /*17820*/  LOP3.LUT R2, R3, R2, RZ, 0x3c, !PT ;  /* 0x0000000203027212 */ /* 0x000fc800078e3cff */
[----:B------:R-:W-:-:S05]  /*17830*/  LOP3.LUT R3, R3, R2, RZ, 0x3c, !PT ;  /* 0x0000000203037212 */ /* 0x000fca00078e3cff */
        /* <DEDUP_REMOVED lines=26> */
[----:B0-----:R-:W3:Y:S01]  /*179e0*/  LDL.LU.64 R2, [R1+0x8c0] ;  /* 0x0008c00001027983 */ /* 0x001ee20000300a00 */
[----:B------:R-:W-:-:S05]  /*179f0*/  IMAD.MOV.U32 R20, RZ, RZ, R26 ;  /* 0x000000ffff147224 */ /* 0x000fca00078e001a */
[----:B--2---:R4:W-:Y:S02]  /*17a00*/  STL.64 [R1+0x580], R20 ;  /* 0x0005801401007387 */ /* 0x0049e40000100a00 */
[----:B----4-:R-:W-:Y:S02]  /*17a10*/  IMAD.MOV.U32 R20, RZ, RZ, R24 ;  /* 0x000000ffff147224 */ /* 0x010fe400078e0018 */
[----:B------:R-:W-:Y:S02]  /*17a20*/  IMAD.MOV.U32 R21, RZ, RZ, R27 ;  /* 0x000000ffff157224 */ /* 0x000fe400078e001b */
[----:B------:R-:W-:Y:S01]  /*17a30*/  IMAD.MOV.U32 R24, RZ, RZ, R22 ;  /* 0x000000ffff187224 */ /* 0x000fe200078e0016 */
[----:B------:R-:W-:Y:S02]  /*17a40*/  MOV R22, R18 ;  /* 0x0000001200167202 */ /* 0x000fe40000000f00 */
[----:B------:R0:W-:Y:S04]  /*17a50*/  STL.64 [R1+0x588], R20 ;  /* 0x0005881401007387 */ /* 0x0001e80000100a00 */
[----:B------:R-:W-:Y:S04]  /*17a60*/  STL.64 [R1+0x590], R24 ;  /* 0x0005901801007387 */ /* 0x000fe80000100a00 */
[----:B------:R-:W-:Y:S01]  /*17a70*/  STL.64 [R1+0x598], R22 ;  /* 0x0005981601007387 */ /* 0x000fe20000100a00 */
[----:B0-----:R-:W-:-:S02]  /*17a80*/  IMAD.MOV.U32 R20, RZ, RZ, R0 ;  /* 0x000000ffff147224 */ /* 0x001fc400078e0000 */
[----:B------:R-:W-:-:S05]  /*17a90*/  IMAD.MOV.U32 R21, RZ, RZ, R19 ;  /* 0x000000ffff157224 */ /* 0x000fca00078e0013 */
[----:B------:R-:W-:Y:S01]  /*17aa0*/  STL.64 [R1+0x5a0], R20 ;  /* 0x0005a01401007387 */ /* 0x000fe20000100a00 */
[----:B---3--:R-:W-:-:S04]  /*17ab0*/  IMAD.SHL.U32 R3, R3, 0x40, RZ ;  /* 0x0000004003037824 */ /* 0x008fc800078e00ff */
[----:B------:R-:W-:-:S04]  /*17ac0*/  IMAD.WIDE R18, R3, 0x2, R16 ;  /* 0x0000000203127825 */ /* 0x000fc800078e0210 */
[----:B------:R-:W-:-:S04]  /*17ad0*/  IMAD.WIDE R16, R3, 0x2, R14 ;  /* 0x0000000203107825 */ /* 0x000fc800078e020e */
[----:B------:R-:W-:-:S04]  /*17ae0*/  IMAD.WIDE R14, R3, 0x2, R12 ;  /* 0x00000002030e7825 */ /* 0x000fc800078e020c */
[----:B------:R-:W-:-:S04]  /*17af0*/  IMAD.WIDE R12, R3, 0x2, R10 ;  /* 0x00000002030c7825 */ /* 0x000fc800078e020a */
[C---:B------:R-:W-:Y:S01]  /*17b00*/  IMAD.WIDE R10, R3.reuse, 0x2, R8 ;  /* 0x00000002030a7825 */ /* 0x040fe200078e0208 */
[----:B------:R-:W-:Y:S03]  /*17b10*/  STL.64 [R1+0x398], R18 ;  /* 0x0003981201007387 */ /* 0x000fe60000100a00 */
[C---:B------:R-:W-:Y:S01]  /*17b20*/  IMAD.WIDE R8, R3.reuse, 0x2, R6 ;  /* 0x0000000203087825 */ /* 0x040fe200078e0206 */
[----:B------:R-:W-:Y:S04]  /*17b30*/  STL.64 [R1+0x390], R16 ;  /* 0x0003901001007387 */ /* 0x000fe80000100a00 */
[----:B------:R-:W-:Y:S01]  /*17b40*/  STL.64 [R1+0x388], R14 ;  /* 0x0003880e01007387 */ /* 0x000fe20000100a00 */
[----:B------:R-:W-:-:S03]  /*17b50*/  IMAD.WIDE R6, R3, 0x2, R4 ;  /* 0x0000000203067825 */ /* 0x000fc600078e0204 */
[----:B------:R-:W-:Y:S04]  /*17b60*/  STL.64 [R1+0x380], R12 ;  /* 0x0003800c01007387 */ /* 0x000fe80000100a00 */
[----:B------:R-:W-:Y:S01]  /*17b70*/  STL.64 [R1+0x378], R10 ;  /* 0x0003780a01007387 */ /* 0x000fe20000100a00 */
[----:B------:R-:W-:-:S03]  /*17b80*/  IMAD.WIDE R4, R3, 0x2, R28 ;  /* 0x0000000203047825 */ /* 0x000fc600078e021c */
[----:B------:R-:W-:Y:S04]  /*17b90*/  STL.64 [R1+0x370], R8 ;  /* 0x0003700801007387 */ /* 0x000fe80000100a00 */
[----:B------:R-:W2:Y:S04]  /*17ba0*/  LDL.LU.64 R28, [R1+0xf0] ;  /* 0x0000f000011c7983 */ /* 0x000ea80000300a00 */
[----:B------:R-:W-:Y:S04]  /*17bb0*/  STL.64 [R1+0x368], R6 ;  /* 0x0003680601007387 */ /* 0x000fe80000100a00 */
[----:B------:R-:W3:Y:S04]  /*17bc0*/  LDL.LU.64 R26, [R1+0x60] ;  /* 0x00006000011a7983 */ /* 0x000ee80000300a00 */
[----:B------:R-:W-:Y:S04]  /*17bd0*/  STL.64 [R1+0x360], R4 ;  /* 0x0003600401007387 */ /* 0x000fe80000100a00 */
[----:B---3--:R0:W-:Y:S04]  /*17be0*/  STL.64 [R1+0x838], R26 ;  /* 0x0008381a01007387 */ /* 0x0081e80000100a00 */
[----:B0-----:R-:W3:Y:S04]  /*17bf0*/  LDL.LU.64 R26, [R1+0x68] ;  /* 0x00006800011a7983 */ /* 0x001ee80000300a00 */
        /* <DEDUP_REMOVED lines=29> */
[----:B0-----:R-:W3:Y:S01]  /*17dd0*/  LDL.LU.64 R26, [R1+0xe0] ;  /* 0x0000e000011a7983 */ /* 0x001ee20000300a00 */
[----:B--2---:R-:W-:-:S03]  /*17de0*/  IMAD.WIDE R4, R3, 0x2, R28 ;  /* 0x0000000203047825 */ /* 0x004fc600078e021c */
[----:B---3--:R0:W-:Y:S04]  /*17df0*/  STL.64 [R1+0x8b8], R26 ;  /* 0x0008b81a01007387 */ /* 0x0081e80000100a00 */
[----:B0-----:R-:W2:Y:S04]  /*17e00*/  LDL.LU.64 R26, [R1+0xe8] ;  /* 0x0000e800011a7983 */ /* 0x001ea80000300a00 */
[----:B------:R-:W3:Y:S04]  /*17e10*/  LDL.LU.64 R24, [R1+0x58] ;  /* 0x0000580001187983 */ /* 0x000ee80000300a00 */
[----:B------:R-:W4:Y:S04]  /*17e20*/  LDL.LU.64 R22, [R1+0x50] ;  /* 0x0000500001167983 */ /* 0x000f280000300a00 */
[----:B------:R-:W4:Y:S04]  /*17e30*/  LDL.LU.64 R18, [R1+0x48] ;  /* 0x0000480001127983 */ /* 0x000f280000300a00 */
[----:B------:R-:W4:Y:S04]  /*17e40*/  LDL.LU.64 R20, [R1+0x40] ;  /* 0x0000400001147983 */ /* 0x000f280000300a00 */
[----:B------:R-:W4:Y:S04]  /*17e50*/  LDL.LU.64 R16, [R1+0x38] ;  /* 0x0000380001107983 */ /* 0x000f280000300a00 */
[----:B------:R-:W4:Y:S04]  /*17e60*/  LDL.LU.64 R14, [R1+0x30] ;  /* 0x00003000010e7983 */ /* 0x000f280000300a00 */
[----:B------:R0:W-:Y:S04]  /*17e70*/  STL.64 [R1+0x358], R4 ;  /* 0x0003580401007387 */ /* 0x0001e80000100a00 */
[----:B------:R-:W4:Y:S04]  /*17e80*/  LDL.LU.64 R12, [R1+0x28] ;  /* 0x00002800010c7983 */ /* 0x000f280000300a00 */
[----:B------:R-:W4:Y:S04]  /*17e90*/  LDL.LU.64 R10, [R1+0x20] ;  /* 0x00002000010a7983 */ /* 0x000f280000300a00 */
[----:B------:R-:W4:Y:S04]  /*17ea0*/  LDL.LU.64 R8, [R1+0x18] ;  /* 0x0000180001087983 */ /* 0x000f280000300a00 */
[----:B------:R-:W4:Y:S04]  /*17eb0*/  LDL.LU.64 R6, [R1+0x10] ;  /* 0x0000100001067983 */ /* 0x000f280000300a00 */
[----:B0-----:R-:W4:Y:S04]  /*17ec0*/  LDL.LU.64 R4, [R1+0x8] ;  /* 0x0000080001047983 */ /* 0x001f280000300a00 */
[----:B------:R-:W4:Y:S01]  /*17ed0*/  LDL.LU.64 R28, [R1] ;  /* 0x00000000011c7983 */ /* 0x000f220000300a00 */
[----:B--2---:R-:W-:-:S05]  /*17ee0*/  IMAD.WIDE R26, R3, 0x2, R26 ;  /* 0x00000002031a7825 */ /* 0x004fca00078e021a */
[----:B------:R0:W-:Y:S04]  /*17ef0*/  STL.64 [R1+0x350], R26 ;  /* 0x0003501a01007387 */ /* 0x0001e80000100a00 */
[----:B0-----:R-:W2:Y:S02]  /*17f00*/  LDL.LU.64 R26, [R1+0x8b8] ;  /* 0x0008b800011a7983 */ /* 0x001ea40000300a00 */
        /* <DEDUP_REMOVED lines=47> */
[----:B0-----:R-:W2:Y:S01]  /*18200*/  LDL.LU.64 R26, [R1+0x838] ;  /* 0x00083800011a7983 */ /* 0x001ea20000300a00 */
[----:B---3--:R-:W-:-:S04]  /*18210*/  IMAD.WIDE R24, R3, 0x2, R24 ;  /* 0x0000000203187825 */ /* 0x008fc800078e0218 */
[----:B----4-:R-:W-:-:S04]  /*18220*/  IMAD.WIDE R22, R3, 0x2, R22 ;  /* 0x0000000203167825 */ /* 0x010fc800078e0216 */
[----:B------:R-:W-:-:S04]  /*18230*/  IMAD.WIDE R18, R3, 0x2, R18 ;  /* 0x0000000203127825 */ /* 0x000fc800078e0212 */
        /* <DEDUP_REMOVED lines=9> */
[----:B--2---:R-:W-:-:S05]  /*182d0*/  IMAD.WIDE R26, R3, 0x2, R26 ;  /* 0x00000002031a7825 */ /* 0x004fca00078e021a */
[----:B------:R0:W-:Y:S04]  /*182e0*/  STL.64 [R1+0x2c8], R26 ;  /* 0x0002c81a01007387 */ /* 0x0001e80000100a00 */
[----:B0-----:R-:W2:Y:S04]  /*182f0*/  LDL.LU.64 R26, [R1+0x830] ;  /* 0x00083000011a7983 */ /* 0x001ea80000300a00 */
[----:B------:R0:W-:Y:S04]  /*18300*/  STL.64 [R1+0x2c0], R24 ;  /* 0x0002c01801007387 */ /* 0x0001e80000100a00 */
[----:B0-----:R-:W3:Y:S04]  /*18310*/  LDL.LU.64 R24, [R1+0x828] ;  /* 0x0008280001187983 */ /* 0x001ee80000300a00 */
[----:B------:R0:W-:Y:S04]  /*18320*/  STL.64 [R1+0x2b8], R22 ;  /* 0x0002b81601007387 */ /* 0x0001e80000100a00 */
[----:B0-----:R-:W4:Y:S04]  /*18330*/  LDL.LU.64 R22, [R1+0x820] ;  /* 0x0008200001167983 */ /* 0x001f280000300a00 */
[----:B------:R0:W-:Y:S04]  /*18340*/  STL.64 [R1+0x2b0], R18 ;  /* 0x0002b01201007387 */ /* 0x0001e80000100a00 */
[----:B0-----:R-:W2:Y:S04]  /*18350*/  LDL.LU.64 R18, [R1+0x818] ;  /* 0x0008180001127983 */ /* 0x001ea80000300a00 */
[----:B------:R0:W-:Y:S04]  /*18360*/  STL.64 [R1+0x2a8], R20 ;  /* 0x0002a81401007387 */ /* 0x0001e80000100a00 */
[----:B0-----:R-:W3:Y:S04]  /*18370*/  LDL.LU.64 R20, [R1+0x188] ;  /* 0x0001880001147983 */ /* 0x001ee80000300a00 */
        /* <DEDUP_REMOVED lines=15> */
[----:B0-----:R-:W3:Y:S01]  /*18470*/  LDL.LU.64 R28, [R1+0x7d8] ;  /* 0x0007d800011c7983 */ /* 0x001ee20000300a00 */
[----:B----4-:R-:W-:-:S04]  /*18480*/  IMAD.WIDE R22, R3, 0x2, R22 ;  /* 0x0000000203167825 */ /* 0x010fc800078e0216 */
[----:B--2---:R-:W-:-:S04]  /*18490*/  IMAD.WIDE R18, R3, 0x2, R18 ;  /* 0x0000000203127825 */ /* 0x004fc800078e0212 */
[----:B---3--:R-:W-:-:S04]  /*184a0*/  IMAD.WIDE R16, R3, 0x2, R16 ;  /* 0x0000000203107825 */ /* 0x008fc800078e0210 */
[----:B------:R-:W-:-:S04]  /*184b0*/  IMAD.WIDE R14, R3, 0x2, R14 ;  /* 0x00000002030e7825 */ /* 0x000fc800078e020e */
[----:B------:R-:W-:-:S04]  /*184c0*/  IMAD.WIDE R12, R3, 0x2, R12 ;  /* 0x00000002030c7825 */ /* 0x000fc800078e020c */
[----:B------:R-:W-:-:S04]  /*184d0*/  IMAD.WIDE R10, R3, 0x2, R10 ;  /* 0x00000002030a7825 */ /* 0x000fc800078e020a */
[----:B------:R-:W-:-:S04]  /*184e0*/  IMAD.WIDE R8, R3, 0x2, R8 ;  /* 0x0000000203087825 */ /* 0x000fc800078e0208 */
[----:B------:R-:W-:-:S04]  /*184f0*/  IMAD.WIDE R6, R3, 0x2, R6 ;  /* 0x0000000203067825 */ /* 0x000fc800078e0206 */
[----:B------:R-:W-:-:S04]  /*18500*/  IMAD.WIDE R4, R3, 0x2, R4 ;  /* 0x0000000203047825 */ /* 0x000fc800078e0204 */
[----:B------:R-:W-:-:S05]  /*18510*/  IMAD.WIDE R28, R3, 0x2, R28 ;  /* 0x00000002031c7825 */ /* 0x000fca00078e021c */
        /* <DEDUP_REMOVED lines=11> */
[----:B0-----:R-:W4:Y:S04]  /*185d0*/  LDL.LU.64 R12, [R1+0x158] ;  /* 0x00015800010c7983 */ /* 0x001f280000300a00 */
[----:B------:R0:W-:Y:S04]  /*185e0*/  STL.64 [R1+0x230], R14 ;  /* 0x0002300e01007387 */ /* 0x0001e80000100a00 */
[----:B0-----:R-:W3:Y:S04]  /*185f0*/  LDL.LU.64 R14, [R1+0x150] ;  /* 0x00015000010e7983 */ /* 0x001ee80000300a00 */
[----:B------:R0:W-:Y:S04]  /*18600*/  STL.64 [R1+0x228], R16 ;  /* 0x0002281001007387 */ /* 0x0001e80000100a00 */
[----:B0-----:R-:W4:Y:S04]  /*18610*/  LDL.LU.64 R16, [R1+0x148] ;  /* 0x0001480001107983 */ /* 0x001f280000300a00 */
[----:B------:R0:W-:Y:S04]  /*18620*/  STL.64 [R1+0x220], R18 ;  /* 0x0002201201007387 */ /* 0x0001e80000100a00 */
[----:B0-----:R-:W3:Y:S04]  /*18630*/  LDL.LU.64 R18, [R1+0x140] ;  /* 0x0001400001127983 */ /* 0x001ee80000300a00 */
[----:B------:R0:W-:Y:S04]  /*18640*/  STL.64 [R1+0x218], R22 ;  /* 0x0002181601007387 */ /* 0x0001e80000100a00 */
[----:B0-----:R-:W4:Y:S01]  /*18650*/  LDL.LU.64 R22, [R1+0x138] ;  /* 0x0001380001167983 */ /* 0x001f220000300a00 */
[----:B------:R-:W-:-:S04]  /*18660*/  IMAD.WIDE R24, R3, 0x2, R24 ;  /* 0x0000000203187825 */ /* 0x000fc800078e0218 */
[C---:B------:R-:W-:Y:S01]  /*18670*/  IMAD.WIDE R26, R3.reuse, 0x2, R26 ;  /* 0x00000002031a7825 */ /* 0x040fe200078e021a */
[----:B------:R4:W-:Y:S04]  /*18680*/  STL.64 [R1+0x210], R24 ;  /* 0x0002101801007387 */ /* 0x0009e80000100a00 */
[----:B------:R-:W-:Y:S01]  /*18690*/  STL.64 [R1+0x208], R26 ;  /* 0x0002081a01007387 */ /* 0x000fe20000100a00 */
[----:B--2---:R-:W-:-:S04]  /*186a0*/  IMAD.WIDE R8, R3, 0x2, R8 ;  /* 0x0000000203087825 */ /* 0x004fc800078e0208 */
[----:B----4-:R-:W-:-:S04]  /*186b0*/  IMAD.WIDE R24, R3, 0x2, R22 ;  /* 0x0000000203187825 */ /* 0x010fc800078e0216 */
[----:B---3--:R-:W-:-:S04]  /*186c0*/  IMAD.WIDE R22, R3, 0x2, R18 ;  /* 0x0000000203167825 */ /* 0x008fc800078e0212 */
        /* <DEDUP_REMOVED lines=8> */
[----:B------:R-:W-:Y:S01]  /*18750*/  STL.64 [R1+0x1e8], R16 ;  /* 0x0001e81001007387 */ /* 0x000fe20000100a00 */
[----:B------:R-:W-:-:S03]  /*18760*/  IMAD.WIDE R6, R3, 0x2, R4 ;  /* 0x0000000203067825 */ /* 0x000fc600078e0204 */
[----:B------:R-:W-:Y:S04]  /*18770*/  STL.64 [R1+0x1e0], R14 ;  /* 0x0001e00e01007387 */ /* 0x000fe80000100a00 */
[----:B------:R-:W-:Y:S04]  /*18780*/  STL.64 [R1+0x1d8], R12 ;  /* 0x0001d80c01007387 */ /* 0x000fe80000100a00 */
[----:B------:R-:W-:Y:S04]  /*18790*/  STL.64 [R1+0x1d0], R8 ;  /* 0x0001d00801007387 */ /* 0x000fe80000100a00 */
[----:B------:R-:W-:Y:S04]  /*187a0*/  STL.64 [R1+0x1c8], R10 ;  /* 0x0001c80a01007387 */ /* 0x000fe80000100a00 */
[----:B------:R0:W-:Y:S04]  /*187b0*/  STL.64 [R1+0x1c0], R6 ;  /* 0x0001c00601007387 */ /* 0x0001e80000100a00 */
[----:B0-----:R-:W2:Y:S01]  /*187c0*/  LDL.LU.64 R6, [R1+0x3d0] ;  /* 0x0003d00001067983 */ /* 0x001ea20000300a00 */
[----:B------:R-:W-:-:S04]  /*187d0*/  IMAD.WIDE R8, R3, 0x2, R28 ;  /* 0x0000000203087825 */ /* 0x000fc800078e021c */
[C---:B------:R-:W-:Y:S01]  /*187e0*/  IMAD.WIDE R4, R3.reuse, 0x2, R20 ;  /* 0x0000000203047825 */ /* 0x040fe200078e0214 */
[----:B------:R-:W-:Y:S04]  /*187f0*/  STL.64 [R1+0x1b8], R8 ;  /* 0x0001b80801007387 */ /* 0x000fe80000100a00 */
[----:B--2---:R0:W-:Y:S04]  /*18800*/  STL.64 [R1+0x798], R6 ;  /* 0x0007980601007387 */ /* 0x0041e80000100a00 */
[----:B------:R-:W-:Y:S04]  /*18810*/  STL.64 [R1+0x1b0], R4 ;  /* 0x0001b00401007387 */ /* 0x000fe80000100a00 */
[----:B0-----:R-:W2:Y:S04]  /*18820*/  LDL.LU.64 R6, [R1+0x3c8] ;  /* 0x0003c80001067983 */ /* 0x001ea80000300a00 */
[----:B--2---:R0:W-:Y:S04]  /*18830*/  STL.64 [R1+0x7a0], R6 ;  /* 0x0007a00601007387 */ /* 0x0041e80000100a00 */
        /* <DEDUP_REMOVED lines=13> */
[----:B------:R-:W3:Y:S04]  /*18910*/  LDL.LU.64 R8, [R1+0x3d8] ;  /* 0x0003d80001087983 */ /* 0x000ee80000300a00 */
[----:B------:R-:W4:Y:S04]  /*18920*/  LDL.LU.64 R20, [R1+0x3e0] ;  /* 0x0003e00001147983 */ /* 0x000f280000300a00 */
[----:B------:R-:W2:Y:S04]  /*18930*/  LDL.LU.64 R26, [R1+0x420] ;  /* 0x00042000011a7983 */ /* 0x000ea80000300a00 */
        /* <DEDUP_REMOVED lines=11> */
[----:B0-----:R-:W2:Y:S01]  /*189f0*/  LDL.LU.64 R26, [R1+0x3f0] ;  /* 0x0003f000011a7983 */ /* 0x001ea20000300a00 */
[----:B------:R-:W-:-:S03]  /*18a00*/  IMAD.WIDE R6, R3, 0x2, R6 ;  /* 0x0000000203067825 */ /* 0x000fc600078e0206 */
[----:B--2---:R0:W-:Y:S04]  /*18a10*/  STL.64 [R1+0x790], R26 ;  /* 0x0007901a01007387 */ /* 0x0041e80000100a00 */
[----:B0-----:R-:W2:Y:S04]  /*18a20*/  LDL.LU.64 R26, [R1+0x3e8] ;  /* 0x0003e800011a7983 */ /* 0x001ea80000300a00 */
[----:B------:R-:W2:Y:S04]  /*18a30*/  LDL.LU.64 R24, [R1+0x428] ;  /* 0x0004280001187983 */ /* 0x000ea80000300a00 */
        /* <DEDUP_REMOVED lines=8> */
[----:B------:R0:W-:Y:S04]  /*18ac0*/  STL.64 [R1+0x1a8], R6 ;  /* 0x0001a80601007387 */ /* 0x0001e80000100a00 */
[----:B0-----:R-:W3:Y:S02]  /*18ad0*/  LDL.LU.64 R6, [R1+0x7d0] ;  /* 0x0007d00001067983 */ /* 0x001ee40000300a00 */
[----:B---3--:R-:W-:-:S05]  /*18ae0*/  IMAD.WIDE R6, R3, 0x2, R6 ;  /* 0x0000000203067825 */ /* 0x008fca00078e0206 */
        /* <DEDUP_REMOVED lines=19> */
[----:B0-----:R-:W3:Y:S01]  /*18c20*/  LDL.LU.64 R6, [R1+0x798] ;  /* 0x0007980001067983 */ /* 0x001ee20000300a00 */
[----:B------:R-:W-:-:S04]  /*18c30*/  IMAD.WIDE R8, R3, 0x2, R8 ;  /* 0x0000000203087825 */ /* 0x000fc800078e0208 */
[----:B----4-:R-:W-:-:S04]  /*18c40*/  IMAD.WIDE R20, R3, 0x2, R20 ;  /* 0x0000000203147825 */ /* 0x010fc800078e0214 */
[----:B--2---:R-:W-:-:S04]  /*18c50*/  IMAD.WIDE R26, R3, 0x2, R26 ;  /* 0x00000002031a7825 */ /* 0x004fc800078e021a */
[----:B---3--:R-:W-:-:S05]  /*18c60*/  IMAD.WIDE R6, R3, 0x2, R6 ;  /* 0x0000000203067825 */ /* 0x008fca00078e0206 */
[----:B------:R0:W-:Y:S04]  /*18c70*/  STL.64 [R1+0x168], R6 ;  /* 0x0001680601007387 */ /* 0x0001e80000100a00 */
[----:B0-----:R-:W2:Y:S04]  /*18c80*/  LDL.LU.64 R6, [R1+0x478] ;  /* 0x0004780001067983 */ /* 0x001ea80000300a00 */
[----:B------:R0:W-:Y:S04]  /*18c90*/  STL.64 [R1+0x160], R8 ;  /* 0x0001600801007387 */ /* 0x0001e80000100a00 */
[----:B0-----:R-:W3:Y:S04]  /*18ca0*/  LDL.LU.64 R8, [R1+0x480] ;  /* 0x0004800001087983 */ /* 0x001ee80000300a00 */
[----:B------:R0:W-:Y:S04]  /*18cb0*/  STL.64 [R1+0x158], R20 ;  /* 0x0001581401007387 */ /* 0x0001e80000100a00 */
[----:B0-----:R-:W4:Y:S04]  /*18cc0*/  LDL.LU.64 R20, [R1+0x488] ;  /* 0x0004880001147983 */ /* 0x001f280000300a00 */
        /* <DEDUP_REMOVED lines=21> */
[----:B------:R0:W-:Y:S02]  /*18e20*/  STL.64 [R1+0x118], R26 ;  /* 0x0001181a01007387 */ /* 0x0001e40000100a00 */
[----:B0-----:R-:W-:-:S04]  /*18e30*/  IMAD.WIDE R26, R3, 0x2, R24 ;  /* 0x00000002031a7825 */ /* 0x001fc800078e0218 */
[----:B------:R-:W-:-:S04]  /*18e40*/  IMAD.WIDE R24, R3, 0x2, R22 ;  /* 0x0000000203187825 */ /* 0x000fc800078e0216 */
[----:B------:R-:W-:-:S04]  /*18e50*/  IMAD.WIDE R22, R3, 0x2, R18 ;  /* 0x0000000203167825 */ /* 0x000fc800078e0212 */
[----:B------:R-:W-:-:S04]  /*18e60*/  IMAD.WIDE R18, R3, 0x2, R16 ;  /* 0x0000000203127825 */ /* 0x000fc800078e0210 */
[C---:B------:R-:W-:Y:S01]  /*18e70*/  IMAD.WIDE R16, R3.reuse, 0x2, R14 ;  /* 0x0000000203107825 */ /* 0x040fe200078e020e */
[----:B------:R-:W-:Y:S03]  /*18e80*/  STL.64 [R1+0x110], R26 ;  /* 0x0001101a01007387 */ /* 0x000fe60000100a00 */
[C---:B------:R-:W-:Y:S01]  /*18e90*/  IMAD.WIDE R14, R3.reuse, 0x2, R12 ;  /* 0x00000002030e7825 */ /* 0x040fe200078e020c */
[----:B------:R0:W-:Y:S03]  /*18ea0*/  STL.64 [R1+0x108], R24 ;  /* 0x0001081801007387 */ /* 0x0001e60000100a00 */
[C---:B------:R-:W-:Y:S01]  /*18eb0*/  IMAD.WIDE R12, R3.reuse, 0x2, R10 ;  /* 0x00000002030c7825 */ /* 0x040fe200078e020a */
[----:B------:R-:W-:Y:S04]  /*18ec0*/  STL.64 [R1+0x100], R22 ;  /* 0x0001001601007387 */ /* 0x000fe80000100a00 */
[----:B------:R-:W-:Y:S01]  /*18ed0*/  STL.64 [R1+0xf8], R18 ;  /* 0x0000f81201007387 */ /* 0x000fe20000100a00 */
[----:B------:R-:W-:-:S03]  /*18ee0*/  IMAD.WIDE R10, R3, 0x2, R4 ;  /* 0x00000002030a7825 */ /* 0x000fc600078e0204 */
[----:B------:R-:W-:Y:S04]  /*18ef0*/  STL.64 [R1+0xf0], R16 ;  /* 0x0000f01001007387 */ /* 0x000fe80000100a00 */
[----:B------:R-:W-:Y:S04]  /*18f00*/  STL.64 [R1+0xe8], R14 ;  /* 0x0000e80e01007387 */ /* 0x000fe80000100a00 */
[----:B------:R-:W-:Y:S01]  /*18f10*/  STL.64 [R1+0xe0], R12 ;  /* 0x0000e00c01007387 */ /* 0x000fe20000100a00 */
[----:B------:R-:W-:-:S03]  /*18f20*/  IMAD.WIDE R4, R3, 0x2, R28 ;  /* 0x0000000203047825 */ /* 0x000fc600078e021c */
[----:B0-----:R-:W2:Y:S04]  /*18f30*/  LDL.LU.64 R24, [R1+0x490] ;  /* 0x0004900001187983 */ /* 0x001ea80000300a00 */
[----:B------:R-:W-:Y:S04]  /*18f40*/  STL.64 [R1+0xd8], R10 ;  /* 0x0000d80a01007387 */ /* 0x000fe80000100a00 */
[----:B------:R-:W3:Y:S04]  /*18f50*/  LDL.LU.64 R28, [R1+0x4a8] ;  /* 0x0004a800011c7983 */ /* 0x000ee80000300a00 */
[----:B------:R-:W-:Y:S04]  /*18f60*/  STL.64 [R1+0xd0], R4 ;  /* 0x0000d00401007387 */ /* 0x000fe80000100a00 */
[----:B---3--:R0:W-:Y:S04]  /*18f70*/  STL.64 [R1+0x750], R28 ;  /* 0x0007501c01007387 */ /* 0x0081e80000100a00 */
[----:B0-----:R-:W3:Y:S04]  /*18f80*/  LDL.LU.64 R28, [R1+0x4a0] ;  /* 0x0004a000011c7983 */ /* 0x001ee80000300a00 */
[----:B---3--:R0:W-:Y:S04]  /*18f90*/  STL.64 [R1+0x758], R28 ;  /* 0x0007581c01007387 */ /* 0x0081e80000100a00 */
[----:B0-----:R-:W3:Y:S04]  /*18fa0*/  LDL.LU.64 R28, [R1+0x498] ;  /* 0x00049800011c7983 */ /* 0x001ee80000300a00 */
[----:B------:R-:W2:Y:S01]  /*18fb0*/  LDL.LU.64 R4, [R1+0x4b8] ;  /* 0x0004b80001047983 */ /* 0x000ea20000300a00 */
[----:B------:R-:W-:-:S04]  /*18fc0*/  IMAD.WIDE R12, R3, 0x2, R6 ;  /* 0x00000002030c7825 */ /* 0x000fc800078e0206 */
[----:B------:R-:W-:-:S04]  /*18fd0*/  IMAD.WIDE R10, R3, 0x2, R8 ;  /* 0x00000002030a7825 */ /* 0x000fc800078e0208 */
[C---:B----4-:R-:W-:Y:S01]  /*18fe0*/  IMAD.WIDE R14, R3.reuse, 0x2, R20 ;  /* 0x00000002030e7825 */ /* 0x050fe200078e0214 */
[----:B--2---:R0:W-:Y:S04]  /*18ff0*/  STL.64 [R1+0x748], R4 ;  /* 0x0007480401007387 */ /* 0x0041e80000100a00 */
[----:B0-----:R-:W2:Y:S04]  /*19000*/  LDL.LU.64 R4, [R1+0x4b0] ;  /* 0x0004b00001047983 */ /* 0x001ea80000300a00 */
[----:B------:R-:W4:Y:S04]  /*19010*/  LDL.LU.64 R6, [R1+0x4c0] ;  /* 0x0004c00001067983 */ /* 0x000f280000300a00 */
[----:B------:R-:W-:Y:S04]  /*19020*/  STL.64 [R1+0xc8], R12 ;  /* 0x0000c80c01007387 */ /* 0x000fe80000100a00 */
[----:B------:R-:W4:Y:S04]  /*19030*/  LDL.LU.64 R8, [R1+0x4c8] ;  /* 0x0004c80001087983 */ /* 0x000f280000300a00 */
[----:B------:R0:W-:Y:S04]  /*19040*/  STL.64 [R1+0xc0], R10 ;  /* 0x0000c00a01007387 */ /* 0x0001e80000100a00 */
[----:B0-----:R-:W4:Y:S04]  /*19050*/  LDL.LU.64 R10, [R1+0x4d0] ;  /* 0x0004d000010a7983 */ /* 0x001f280000300a00 */
[----:B------:R-:W4:Y:S04]  /*19060*/  LDL.LU.64 R12, [R1+0x4d8] ;  /* 0x0004d800010c7983 */ /* 0x000f280000300a00 */
[----:B------:R0:W-:Y:S04]  /*19070*/  STL.64 [R1+0xb8], R14 ;  /* 0x0000b80e01007387 */ /* 0x0001e80000100a00 */
[----:B0-----:R-:W3:Y:S04]  /*19080*/  LDL.LU.64 R14, [R1+0x4e8] ;  /* 0x0004e800010e7983 */ /* 0x001ee80000300a00 */
[----:B---3--:R0:W-:Y:S04]  /*19090*/  STL.64 [R1+0x740], R14 ;  /* 0x0007400e01007387 */ /* 0x0081e80000100a00 */
[----:B0-----:R-:W3:Y:S04]  /*190a0*/  LDL.LU.64 R14, [R1+0x4e0] ;  /* 0x0004e000010e7983 */ /* 0x001ee80000300a00 */
[----:B------:R-:W2:Y:S04]  /*190b0*/  LDL.LU.64 R16, [R1+0x500] ;  /* 0x0005000001107983 */ /* 0x000ea80000300a00 */
[----:B--2---:R0:W-:Y:S04]  /*190c0*/  STL.64 [R1+0x730], R16 ;  /* 0x0007301001007387 */ /* 0x0041e80000100a00 */
[----:B0-----:R-:W2:Y:S04]  /*190d0*/  LDL.LU.64 R16, [R1+0x4f8] ;  /* 0x0004f80001107983 */ /* 0x001ea80000300a00 */
[----:B--2---:R0:W-:Y:S04]  /*190e0*/  STL.64 [R1+0x738], R16 ;  /* 0x0007381001007387 */ /* 0x0041e80000100a00 */
[----:B0-----:R-:W2:Y:S04]  /*190f0*/  LDL.LU.64 R16, [R1+0x4f0] ;  /* 0x0004f00001107983 */ /* 0x001ea80000300a00 */
[----:B------:R-:W4:Y:S04]  /*19100*/  LDL.LU.64 R18, [R1+0x510] ;  /* 0x0005100001127983 */ /* 0x000f280000300a00 */
[----:B----4-:R0:W-:Y:S04]  /*19110*/  STL.64 [R1+0x728], R18 ;  /* 0x0007281201007387 */ /* 0x0101e80000100a00 */
[----:B0-----:R-:W4:Y:S04]  /*19120*/  LDL.LU.64 R18, [R1+0x508] ;  /* 0x0005080001127983 */ /* 0x001f280000300a00 */
[----:B------:R-:W3:Y:S01]  /*19130*/  LDL.LU.64 R20, [R1+0x520] ;  /* 0x0005200001147983 */ /* 0x000ee20000300a00 */
[----:B------:R-:W-:-:S04]  /*19140*/  IMAD.WIDE R24, R3, 0x2, R24 ;  /* 0x0000000203187825 */ /* 0x000fc800078e0218 */
[C---:B------:R-:W-:Y:S01]  /*19150*/  IMAD.WIDE R28, R3.reuse, 0x2, R28 ;  /* 0x00000002031c7825 */ /* 0x040fe200078e021c */
[----:B---3--:R0:W-:Y:S04]  /*19160*/  STL.64 [R1+0x720], R20 ;  /* 0x0007201401007387 */ /* 0x0081e80000100a00 */
[----:B0-----:R-:W3:Y:S04]  /*19170*/  LDL.LU.64 R20, [R1+0x518] ;  /* 0x0005180001147983 */ /* 0x001ee80000300a00 */
[----:B------:R-:W3:Y:S04]  /*19180*/  LDL.LU.64 R22, [R1+0x528] ;  /* 0x0005280001167983 */ /* 0x000ee80000300a00 */
[----:B------:R-:W3:Y:S04]  /*19190*/  LDL.LU.64 R26, [R1+0x530] ;  /* 0x00053000011a7983 */ /* 0x000ee80000300a00 */
[----:B------:R0:W-:Y:S04]  /*191a0*/  STL.64 [R1+0xb0], R24 ;  /* 0x0000b01801007387 */ /* 0x0001e80000100a00 */
[----:B0-----:R-:W3:Y:S04]  /*191b0*/  LDL.LU.64 R24, [R1+0x538] ;  /* 0x0005380001187983 */ /* 0x001ee80000300a00 */
[----:B------:R0:W-:Y:S04]  /*191c0*/  STL.64 [R1+0xa8], R28 ;  /* 0x0000a81c01007387 */ /* 0x0001e80000100a00 */
[----:B0-----:R-:W2:Y:S02]  /*191d0*/  LDL.LU.64 R28, [R1+0x758] ;  /* 0x00075800011c7983 */ /* 0x001ea40000300a00 */
[----:B--2---:R-:W-:-:S05]  /*191e0*/  IMAD.WIDE R28, R3, 0x2, R28 ;  /* 0x00000002031c7825 */ /* 0x004fca00078e021c */
[----:B------:R0:W-:Y:S04]  /*191f0*/  STL.64 [R1+0xa0], R28 ;  /* 0x0000a01c01007387 */ /* 0x0001e80000100a00 */
[----:B0-----:R-:W2:Y:S01]  /*19200*/  LDL.LU.64 R28, [R1+0x750] ;  /* 0x00075000011c7983 */ /* 0x001ea20000300a00 */
[----:B------:R-:W-:-:S04]  /*19210*/  IMAD.WIDE R4, R3, 0x2, R4 ;  /* 0x0000000203047825 */ /* 0x000fc800078e0204 */
[----:B--2---:R-:W-:-:S05]  /*19220*/  IMAD.WIDE R28, R3, 0x2, R28 ;  /* 0x00000002031c7825 */ /* 0x004fca00078e021c */
[----:B------:R0:W-:Y:S04]  /*19230*/  STL.64 [R1+0x98], R28 ;  /* 0x0000981c01007387 */ /* 0x0001e80000100a00 */
[----:B0-----:R-:W2:Y:S04]  /*19240*/  LDL.LU.64 R28, [R1+0x548] ;  /* 0x00054800011c7983 */ /* 0x001ea80000300a00 */
[----:B------:R0:W-:Y:S04]  /*19250*/  STL.64 [R1+0x90], R4 ;  /* 0x0000900401007387 */ /* 0x0001e80000100a00 */
[----:B0-----:R-:W4:Y:S01]  /*19260*/  LDL.LU.64 R4, [R1+0x748] ;  /* 0x0007480001047983 */ /* 0x001f220000300a00 */
[----:B------:R-:W-:-:S04]  /*19270*/  IMAD.WIDE R6, R3, 0x2, R6 ;  /* 0x0000000203067825 */ /* 0x000fc800078e0206 */
[----:B------:R-:W-:-:S04]  /*19280*/  IMAD.WIDE R8, R3, 0x2, R8 ;  /* 0x0000000203087825 */ /* 0x000fc800078e0208 */
[----:B------:R-:W-:-:S04]  /*19290*/  IMAD.WIDE R10, R3, 0x2, R10 ;  /* 0x00000002030a7825 */ /* 0x000fc800078e020a */
[----:B------:R-:W-:-:S04]  /*192a0*/  IMAD.WIDE R12, R3, 0x2, R12 ;  /* 0x00000002030c7825 */ /* 0x000fc800078e020c */
[----:B------:R-:W-:-:S04]  /*192b0*/  IMAD.WIDE R14, R3, 0x2, R14 ;  /* 0x00000002030e7825 */ /* 0x000fc800078e020e */
[----:B----4-:R-:W-:-:S05]  /*192c0*/  IMAD.WIDE R4, R3, 0x2, R4 ;  /* 0x0000000203047825 */ /* 0x010fca00078e0204 */
[----:B------:R0:W-:Y:S04]  /*192d0*/  STL.64 [R1+0x88], R4 ;  /* 0x0000880401007387 */ /* 0x0001e80000100a00 */
[----:B0-----:R-:W4:Y:S04]  /*192e0*/  LDL.LU.64 R4, [R1+0x550] ;  /* 0x0005500001047983 */ /* 0x001f280000300a00 */
        /* <DEDUP_REMOVED lines=9> */
[----:B0-----:R-:W3:Y:S01]  /*19380*/  LDL.LU.64 R14, [R1+0x740] ;  /* 0x00074000010e7983 */ /* 0x001ee20000300a00 */
[----:B------:R-:W-:-:S04]  /*19390*/  IMAD.WIDE R16, R3, 0x2, R16 ;  /* 0x0000000203107825 */ /* 0x000fc800078e0210 */
[----:B---3--:R-:W-:-:S05]  /*193a0*/  IMAD.WIDE R14, R3, 0x2, R14 ;  /* 0x00000002030e7825 */ /* 0x008fca00078e020e */
        /* <DEDUP_REMOVED lines=14> */
[----:B----4-:R-:W-:-:S05]  /*19490*/  IMAD.WIDE R18, R3, 0x2, R18 ;  /* 0x0000000203127825 */ /* 0x010fca00078e0212 */
[----:B------:R0:W-:Y:S04]  /*194a0*/  STL.64 [R1+0x30], R18 ;  /* 0x0000301201007387 */ /* 0x0001e80000100a00 */
[----:B0-----:R-:W4:Y:S04]  /*194b0*/  LDL.LU.64 R18, [R1+0x588] ;  /* 0x0005880001127983 */ /* 0x001f280000300a00 */
[----:B------:R0:W-:Y:S04]  /*194c0*/  STL.64 [R1+0x28], R20 ;  /* 0x0000281401007387 */ /* 0x0001e80000100a00 */
[----:B0-----:R-:W3:Y:S01]  /*194d0*/  LDL.LU.64 R20, [R1+0x720] ;  /* 0x0007200001147983 */ /* 0x001ee20000300a00 */
[----:B------:R-:W-:-:S04]  /*194e0*/  IMAD.WIDE R22, R3, 0x2, R22 ;  /* 0x0000000203167825 */ /* 0x000fc800078e0216 */
[----:B------:R-:W-:-:S04]  /*194f0*/  IMAD.WIDE R26, R3, 0x2, R26 ;  /* 0x00000002031a7825 */ /* 0x000fc800078e021a */
[----:B---3--:R-:W-:-:S05]  /*19500*/  IMAD.WIDE R20, R3, 0x2, R20 ;  /* 0x0000000203147825 */ /* 0x008fca00078e0214 */
[----:B------:R0:W-:Y:S04]  /*19510*/  STL.64 [R1+0x20], R20 ;  /* 0x0000201401007387 */ /* 0x0001e80000100a00 */
[----:B0-----:R-:W3:Y:S04]  /*19520*/  LDL.LU.64 R20, [R1+0x718] ;  /* 0x0007180001147983 */ /* 0x001ee80000300a00 */
[----:B------:R0:W-:Y:S04]  /*19530*/  STL.64 [R1+0x18], R22 ;  /* 0x0000181601007387 */ /* 0x0001e80000100a00 */
[----:B0-----:R-:W3:Y:S04]  /*19540*/  LDL.LU.64 R22, [R1+0x590] ;  /* 0x0005900001167983 */ /* 0x001ee80000300a00 */
[----:B------:R0:W-:Y:S01]  /*19550*/  STL.64 [R1+0x10], R26 ;  /* 0x0000101a01007387 */ /* 0x0001e20000100a00 */
[----:B------:R-:W-:-:S04]  /*19560*/  IMAD.WIDE R28, R3, 0x2, R28 ;  /* 0x00000002031c7825 */ /* 0x000fc800078e021c */
[----:B------:R-:W-:-:S04]  /*19570*/  IMAD.WIDE R4, R3, 0x2, R4 ;  /* 0x0000000203047825 */ /* 0x000fc800078e0204 */
[----:B------:R-:W-:-:S04]  /*19580*/  IMAD.WIDE R6, R3, 0x2, R6 ;  /* 0x0000000203067825 */ /* 0x000fc800078e0206 */
[----:B------:R-:W-:-:S04]  /*19590*/  IMAD.WIDE R8, R3, 0x2, R8 ;  /* 0x0000000203087825 */ /* 0x000fc800078e0208 */
[C---:B0-----:R-:W-:Y:S02]  /*195a0*/  IMAD.WIDE R26, R3.reuse, 0x2, R24 ;  /* 0x00000002031a7825 */ /* 0x041fe400078e0218 */
[----:B------:R-:W3:Y:S04]  /*195b0*/  LDL.LU.64 R24, [R1+0x598] ;  /* 0x0005980001187983 */ /* 0x000ee80000300a00 */
[----:B------:R0:W-:Y:S01]  /*195c0*/  STL.64 [R1+0x8], R26 ;  /* 0x0000081a01007387 */ /* 0x0001e20000100a00 */
[----:B------:R-:W-:-:S04]  /*195d0*/  IMAD.WIDE R10, R3, 0x2, R10 ;  /* 0x00000002030a7825 */ /* 0x000fc800078e020a */
[----:B------:R-:W-:-:S04]  /*195e0*/  IMAD.WIDE R12, R3, 0x2, R12 ;  /* 0x00000002030c7825 */ /* 0x000fc800078e020c */
[----:B------:R-:W-:-:S04]  /*195f0*/  IMAD.WIDE R14, R3, 0x2, R14 ;  /* 0x00000002030e7825 */ /* 0x000fc800078e020e */
[----:B--2---:R-:W-:-:S04]  /*19600*/  IMAD.WIDE R16, R3, 0x2, R16 ;  /* 0x0000000203107825 */ /* 0x004fc800078e0210 */
[----:B----4-:R-:W-:-:S04]  /*19610*/  IMAD.WIDE R18, R3, 0x2, R18 ;  /* 0x0000000203127825 */ /* 0x010fc800078e0212 */
[----:B---3--:R-:W-:-:S05]  /*19620*/  IMAD.WIDE R20, R3, 0x2, R20 ;  /* 0x0000000203147825 */ /* 0x008fca00078e0214 */
[----:B------:R-:W-:Y:S04]  /*19630*/  STL.64 [R1+0x698], R20 ;  /* 0x0006981401007387 */ /* 0x000fe80000100a00 */
[----:B0-----:R-:W2:Y:S04]  /*19640*/  LDL.LU.64 R26, [R1+0x5a0] ;  /* 0x0005a000011a7983 */ /* 0x001ea80000300a00 */
[----:B------:R-:W-:Y:S04]  /*19650*/  STL.64 [R1+0x6a0], R28 ;  /* 0x0006a01c01007387 */ /* 0x000fe80000100a00 */
[----:B------:R-:W-:Y:S04]  /*19660*/  STL.64 [R1+0x6a8], R4 ;  /* 0x0006a80401007387 */ /* 0x000fe80000100a00 */
[----:B------:R-:W-:Y:S04]  /*19670*/  STL.64 [R1+0x6b0], R6 ;  /* 0x0006b00601007387 */ /* 0x000fe80000100a00 */
[----:B------:R-:W-:Y:S04]  /*19680*/  STL.64 [R1+0x6b8], R8 ;  /* 0x0006b80801007387 */ /* 0x000fe80000100a00 */
[----:B------:R-:W-:Y:S04]  /*19690*/  STL.64 [R1+0x6c0], R10 ;  /* 0x0006c00a01007387 */ /* 0x000fe80000100a00 */
[----:B------:R0:W-:Y:S01]  /*196a0*/  STL.64 [R1+0x6c8], R12 ;  /* 0x0006c80c01007387 */ /* 0x0001e20000100a00 */
[----:B------:R-:W-:-:S03]  /*196b0*/  IMAD.WIDE R22, R3, 0x2, R22 ;  /* 0x0000000203167825 */ /* 0x000fc600078e0216 */
[----:B0-----:R-:W3:Y:S04]  /*196c0*/  LDL.LU.64 R12, [R1+0x390] ;  /* 0x00039000010c7983 */ /* 0x001ee80000300a00 */
[----:B------:R-:W4:Y:S04]  /*196d0*/  LDL.LU.64 R10, [R1+0x378] ;  /* 0x00037800010a7983 */ /* 0x000f280000300a00 */
[----:B------:R0:W-:Y:S04]  /*196e0*/  STL.64 [R1+0x6d0], R14 ;  /* 0x0006d00e01007387 */ /* 0x0001e80000100a00 */
[----:B0-----:R-:W3:Y:S04]  /*196f0*/  LDL.LU.64 R14, [R1+0x398] ;  /* 0x00039800010e7983 */ /* 0x001ee80000300a00 */
[----:B------:R0:W-:Y:S04]  /*19700*/  STL.64 [R1+0x6d8], R16 ;  /* 0x0006d81001007387 */ /* 0x0001e80000100a00 */
[----:B0-----:R-:W4:Y:S04]  /*19710*/  LDL.LU.64 R16, [R1+0x370] ;  /* 0x0003700001107983 */ /* 0x001f280000300a00 */
[----:B------:R-:W4:Y:S04]  /*19720*/  LDL.LU.64 R8, [R1+0x368] ;  /* 0x0003680001087983 */ /* 0x000f280000300a00 */
[----:B------:R0:W-:Y:S04]  /*19730*/  STL.64 [R1+0x6e0], R18 ;  /* 0x0006e01201007387 */ /* 0x0001e80000100a00 */
[----:B0-----:R-:W4:Y:S04]  /*19740*/  LDL.LU.64 R18, [R1+0x380] ;  /* 0x0003800001127983 */ /* 0x001f280000300a00 */
[----:B------:R-:W4:Y:S04]  /*19750*/  LDL.LU.64 R6, [R1+0x360] ;  /* 0x0003600001067983 */ /* 0x000f280000300a00 */
[----:B------:R0:W-:Y:S04]  /*19760*/  STL.64 [R1+0x6e8], R22 ;  /* 0x0006e81601007387 */ /* 0x0001e80000100a00 */
[----:B0-----:R-:W4:Y:S01]  /*19770*/  LDL.LU.64 R22, [R1+0x388] ;  /* 0x0003880001167983 */ /* 0x001f220000300a00 */
[----:B------:R-:W-:-:S03]  /*19780*/  IMAD.WIDE R24, R3, 0x2, R24 ;  /* 0x0000000203187825 */ /* 0x000fc600078e0218 */
[----:B------:R-:W4:Y:S04]  /*19790*/  LDL.LU.64 R4, [R1+0x358] ;  /* 0x0003580001047983 */ /* 0x000f280000300a00 */
[----:B------:R-:W-:Y:S04]  /*197a0*/  STL.64 [R1+0x6f0], R24 ;  /* 0x0006f01801007387 */ /* 0x000fe80000100a00 */
[----:B------:R-:W4:Y:S04]  /*197b0*/  LDL.LU.64 R28, [R1+0x350] ;  /* 0x00035000011c7983 */ /* 0x000f280000300a00 */
[----:B------:R-:W4:Y:S01]  /*197c0*/  LDL.LU.64 R20, [R1+0x348] ;  /* 0x0003480001147983 */ /* 0x000f220000300a00 */
[----:B--2---:R-:W-:-:S05]  /*197d0*/  IMAD.WIDE R26, R3, 0x2, R26 ;  /* 0x00000002031a7825 */ /* 0x004fca00078e021a */
[----:B------:R-:W-:Y:S04]  /*197e0*/  STL.64 [R1+0x700], R26 ;  /* 0x0007001a01007387 */ /* 0x000fe80000100a00 */
[----:B------:R-:W-:Y:S04]  /*197f0*/  STL [R1+0x6f8], R2 ;  /* 0x0006f80201007387 */ /* 0x000fe80000100800 */
[----:B---3--:R0:W-:Y:S01]  /*19800*/  STL [R1+0x398], R14 ;  /* 0x0003980e01007387 */ /* 0x0081e20000100800 */
[----:B------:R-:W-:-:S03]  /*19810*/  IMAD.MOV.U32 R0, RZ, RZ, R15 ;  /* 0x000000ffff007224 */ /* 0x000fc600078e000f */
[----:B0-----:R-:W2:Y:S04]  /*19820*/  LDL.LU.64 R14, [R1+0x340] ;  /* 0x00034000010e7983 */ /* 0x001ea80000300a00 */
[----:B------:R0:W-:Y:S04]  /*19830*/  STL [R1+0x39c], R0 ;  /* 0x00039c0001007387 */ /* 0x0001e80000100800 */
[----:B------:R1:W-:Y:S01]  /*19840*/  STL [R1+0x390], R12 ;  /* 0x0003900c01007387 */ /* 0x0003e20000100800 */
[----:B0-----:R-:W-:-:S03]  /*19850*/  IMAD.MOV.U32 R0, RZ, RZ, R13 ;  /* 0x000000ffff007224 */ /* 0x001fc600078e000d */
[----:B-1----:R-:W3:Y:S04]  /*19860*/  LDL.LU.64 R12, [R1+0x338] ;  /* 0x00033800010c7983 */ /* 0x002ee80000300a00 */
[----:B------:R0:W-:Y:S04]  /*19870*/  STL [R1+0x394], R0 ;  /* 0x0003940001007387 */ /* 0x0001e80000100800 */
[----:B----4-:R1:W-:Y:S01]  /*19880*/  STL [R1+0x388], R22 ;  /* 0x0003881601007387 */ /* 0x0103e20000100800 */
[----:B0-----:R-:W-:-:S03]  /*19890*/  IMAD.MOV.U32 R0, RZ, RZ, R23 ;  /* 0x000000ffff007224 */ /* 0x001fc600078e0017 */
[----:B-1----:R-:W4:Y:S04]  /*198a0*/  LDL.LU.64 R22, [R1+0x330] ;  /* 0x0003300001167983 */ /* 0x002f280000300a00 */
[----:B------:R0:W-:Y:S04]  /*198b0*/  STL [R1+0x38c], R0 ;  /* 0x00038c0001007387 */ /* 0x0001e80000100800 */
[----:B------:R1:W-:Y:S01]  /*198c0*/  STL [R1+0x380], R18 ;  /* 0x0003801201007387 */ /* 0x0003e20000100800 */
        /* <DEDUP_REMOVED lines=31> */
[----:B--2---:R1:W-:Y:S01]  /*19ac0*/  STL [R1+0x340], R14 ;  /* 0x0003400e01007387 */ /* 0x0043e20000100800 */
[----:B0-----:R-:W-:-:S03]  /*19ad0*/  IMAD.MOV.U32 R0, RZ, RZ, R15 ;  /* 0x000000ffff007224 */ /* 0x001fc600078e000f */
[----:B-1----:R-:W2:Y:S04]  /*19ae0*/  LDL.LU.64 R14, [R1+0x2e8] ;  /* 0x0002e800010e7983 */ /* 0x002ea80000300a00 */
[----:B------:R0:W-:Y:S04]  /*19af0*/  STL [R1+0x344], R0 ;  /* 0x0003440001007387 */ /* 0x0001e80000100800 */
[----:B---3--:R1:W-:Y:S01]  /*19b00*/  STL [R1+0x338], R12 ;  /* 0x0003380c01007387 */ /* 0x0083e20000100800 */
[----:B0-----:R-:W-:-:S03]  /*19b10*/  IMAD.MOV.U32 R0, RZ, RZ, R13 ;  /* 0x000000ffff007224 */ /* 0x001fc600078e000d */
[----:B-1----:R-:W3:Y:S04]  /*19b20*/  LDL.LU.64 R12, [R1+0x2e0] ;  /* 0x0002e000010c7983 */ /* 0x002ee80000300a00 */
[----:B------:R0:W-:Y:S04]  /*19b30*/  STL [R1+0x33c], R0 ;  /* 0x00033c0001007387 */ /* 0x0001e80000100800 */
[----:B----4-:R1:W-:Y:S01]  /*19b40*/  STL [R1+0x330], R22 ;  /* 0x0003301601007387 */ /* 0x0103e20000100800 */
[----:B0-----:R-:W-:-:S03]  /*19b50*/  MOV R0, R23 ;  /* 0x0000001700007202 */ /* 0x001fc60000000f00 */
        /* <DEDUP_REMOVED lines=127> */
[----:B0-----:R-:W-:-:S03]  /*1a350*/  MOV R0, R13 ;  /* 0x0000000d00007202 */ /* 0x001fc60000000f00 */
        /* <DEDUP_REMOVED lines=14> */
[----:B------:R-:W-:Y:S04]  /*1a440*/  STL [R1+0x3a0], R16 ;  /* 0x0003a01001007387 */ /* 0x000fe80000100800 */
[----:B------:R-:W4:Y:S01]  /*1a450*/  LDL.LU.64 R24, [R1+0x1b8] ;  /* 0x0001b80001187983 */ /* 0x000f220000300a00 */
[----:B0-----:R-:W-:-:S05]  /*1a460*/  IMAD.MOV.U32 R0, RZ, RZ, R17 ;  /* 0x000000ffff007224 */ /* 0x001fca00078e0011 */
        /* <DEDUP_REMOVED lines=9> */
[----:B------:R1:W-:Y:S04]  /*1a500*/  STL [R1+0x3ac], R4 ;  /* 0x0003ac0401007387 */ /* 0x0003e80000100800 */
[----:B------:R-:W4:Y:S01]  /*1a510*/  LDL.LU.64 R16, [R1+0x1a0] ;  /* 0x0001a00001107983 */ /* 0x000f220000300a00 */
[----:B0-----:R-:W-:-:S05]  /*1a520*/  IMAD.MOV.U32 R0, RZ, RZ, R5 ;  /* 0x000000ffff007224 */ /* 0x001fca00078e0005 */
[----:B------:R0:W-:Y:S04]  /*1a530*/  STL [R1+0x1f8], R0 ;  /* 0x0001f80001007387 */ /* 0x0001e80000100800 */
[----:B------:R0:W-:Y:S04]  /*1a540*/  STL [R1+0x3b0], R28 ;  /* 0x0003b01c01007387 */ /* 0x0001e80000100800 */
[----:B-1----:R-:W4:Y:S01]  /*1a550*/  LDL.LU.64 R4, [R1+0x198] ;  /* 0x0001980001047983 */ /* 0x002f220000300a00 */
[----:B0-----:R-:W-:-:S05]  /*1a560*/  IMAD.MOV.U32 R0, RZ, RZ, R29 ;  /* 0x000000ffff007224 */ /* 0x001fca00078e001d */
[----:B------:R0:W-:Y:S04]  /*1a570*/  STL [R1+0x1f0], R0 ;  /* 0x0001f00001007387 */ /* 0x0001e80000100800 */
[----:B------:R1:W-:Y:S04]  /*1a580*/  STL [R1+0x3b4], R20 ;  /* 0x0003b41401007387 */ /* 0x0003e80000100800 */
[----:B------:R-:W4:Y:S01]  /*1a590*/  LDL.LU.64 R28, [R1+0x190] ;  /* 0x00019000011c7983 */ /* 0x000f220000300a00 */
[----:B0-----:R-:W-:-:S03]  /*1a5a0*/  IMAD.MOV.U32 R0, RZ, RZ, R21 ;  /* 0x000000ffff007224 */ /* 0x001fc600078e0015 */
[----:B--2---:R-:W-:Y:S04]  /*1a5b0*/  STL [R1+0x3b8], R14 ;  /* 0x0003b80e01007387 */ /* 0x004fe80000100800 */
[----:B------:R0:W-:Y:S04]  /*1a5c0*/  STL [R1+0x1e8], R0 ;  /* 0x0001e80001007387 */ /* 0x0001e80000100800 */
[----:B-1----:R-:W2:Y:S01]  /*1a5d0*/  LDL.LU.64 R20, [R1+0x188] ;  /* 0x0001880001147983 */ /* 0x002ea20000300a00 */
[----:B0-----:R-:W-:-:S03]  /*1a5e0*/  IMAD.MOV.U32 R0, RZ, RZ, R15 ;  /* 0x000000ffff007224 */ /* 0x001fc600078e000f */
[----:B---3--:R-:W-:Y:S04]  /*1a5f0*/  STL [R1+0x3bc], R12 ;  /* 0x0003bc0c01007387 */ /* 0x008fe80000100800 */
[----:B------:R0:W-:Y:S04]  /*1a600*/  STL [R1+0x1e0], R0 ;  /* 0x0001e00001007387 */ /* 0x0001e80000100800 */
[----:B------:R-:W3:Y:S01]  /*1a610*/  LDL.LU.64 R14, [R1+0x180] ;  /* 0x00018000010e7983 */ /* 0x000ee20000300a00 */
[----:B0-----:R-:W-:-:S03]  /*1a620*/  IMAD.MOV.U32 R0, RZ, RZ, R13 ;  /* 0x000000ffff007224 */ /* 0x001fc600078e000d */
[----:B----4-:R-:W-:Y:S04]  /*1a630*/  STL [R1+0x3c0], R22 ;  /* 0x0003c01601007387 */ /* 0x010fe80000100800 */
[----:B------:R0:W-:Y:S04]  /*1a640*/  STL [R1+0x1d8], R0 ;  /* 0x0001d80001007387 */ /* 0x0001e80000100800 */
[----:B------:R-:W4:Y:S01]  /*1a650*/  LDL.LU.64 R12, [R1+0x178] ;  /* 0x00017800010c7983 */ /* 0x000f220000300a00 */
[----:B0-----:R-:W-:-:S03]  /*1a660*/  IMAD.MOV.U32 R0, RZ, RZ, R23 ;  /* 0x000000ffff007224 */ /* 0x001fc600078e0017 */
[----:B------:R-:W-:Y:S04]  /*1a670*/  STL [R1+0x3c4], R18 ;  /* 0x0003c41201007387 */ /* 0x000fe80000100800 */
[----:B------:R0:W-:Y:S04]  /*1a680*/  STL [R1+0x1d0], R0 ;  /* 0x0001d00001007387 */ /* 0x0001e80000100800 */
[----:B------:R-:W4:Y:S01]  /*1a690*/  LDL.LU.64 R22, [R1+0x170] ;  /* 0x0001700001167983 */ /* 0x000f220000300a00 */
[----:B0-----:R-:W-:-:S03]  /*1a6a0*/  IMAD.MOV.U32 R0, RZ, RZ, R19 ;  /* 0x000000ffff007224 */ /* 0x001fc600078e0013 */
[----:B------:R-:W-:Y:S04]  /*1a6b0*/  STL [R1+0x3c8], R10 ;  /* 0x0003c80a01007387 */ /* 0x000fe80000100800 */
[----:B------:R0:W-:Y:S04]  /*1a6c0*/  STL [R1+0x1c8], R0 ;  /* 0x0001c80001007387 */ /* 0x0001e80000100800 */
[----:B------:R-:W4:Y:S04]  /*1a6d0*/  LDL.LU.64 R18, [R1+0x168] ;  /* 0x0001680001127983 */ /* 0x000f280000300a00 */
[----:B------:R-:W-:Y:S01]  /*1a6e0*/  STL [R1+0x3cc], R24 ;  /* 0x0003cc1801007387 */ /* 0x000fe20000100800 */
[----:B0-----:R-:W-:-:S05]  /*1a6f0*/  IMAD.MOV.U32 R0, RZ, RZ, R11 ;  /* 0x000000ffff007224 */ /* 0x001fca00078e000b */
[----:B------:R0:W-:Y:S04]  /*1a700*/  STL [R1+0x1c0], R0 ;  /* 0x0001c00001007387 */ /* 0x0001e80000100800 */
[----:B------:R-:W4:Y:S01]  /*1a710*/  LDL.LU.64 R10, [R1+0x160] ;  /* 0x00016000010a7983 */ /* 0x000f220000300a00 */
[----:B0-----:R-:W-:-:S03]  /*1a720*/  IMAD.MOV.U32 R0, RZ, RZ, R25 ;  /* 0x000000ffff007224 */ /* 0x001fc600078e0019 */
[----:B------:R-:W-:Y:S04]  /*1a730*/  STL [R1+0x3d0], R8 ;  /* 0x0003d00801007387 */ /* 0x000fe80000100800 */
[----:B------:R0:W-:Y:S02]  /*1a740*/  STL [R1+0x1b8], R0 ;  /* 0x0001b80001007387 */ /* 0x0001e40000100800 */
[----:B0-----:R-:W-:Y:S02]  /*1a750*/  MOV R0, R9 ;  /* 0x0000000900007202 */ /* 0x001fe40000000f00 */
[----:B------:R-:W4:Y:S04]  /*1a760*/  LDL.LU.64 R8, [R1+0x158] ;  /* 0x0001580001087983 */ /* 0x000f280000300a00 */
        /* <DEDUP_REMOVED lines=10> */
[----:B------:R-:W-:Y:S01]  /*1a810*/  STL [R1+0x3e0], R28 ;  /* 0x0003e01c01007387 */ /* 0x000fe20000100800 */
[----:B0-----:R-:W-:-:S05]  /*1a820*/  IMAD.MOV.U32 R0, RZ, RZ, R5 ;  /* 0x000000ffff007224 */ /* 0x001fca00078e0005 */
[----:B------:R0:W-:Y:S04]  /*1a830*/  STL [R1+0x1d4], R0 ;  /* 0x0001d40001007387 */ /* 0x0001e80000100800 */
[----:B-1----:R-:W4:Y:S01]  /*1a840*/  LDL.LU.64 R4, [R1+0x140] ;  /* 0x0001400001047983 */ /* 0x002f220000300a00 */
[----:B0-----:R-:W-:-:S03]  /*1a850*/  IMAD.MOV.U32 R0, RZ, RZ, R29 ;  /* 0x000000ffff007224 */ /* 0x001fc600078e001d */
[----:B--2---:R-:W-:Y:S04]  /*1a860*/  STL [R1+0x3e4], R20 ;  /* 0x0003e41401007387 */ /* 0x004fe80000100800 */
[----:B------:R0:W-:Y:S04]  /*1a870*/  STL [R1+0x1dc], R0 ;  /* 0x0001dc0001007387 */ /* 0x0001e80000100800 */
[----:B------:R-:W2:Y:S01]  /*1a880*/  LDL.LU.64 R28, [R1+0x138] ;  /* 0x00013800011c7983 */ /* 0x000ea20000300a00 */
        /* <DEDUP_REMOVED lines=15> */
[----:B------:R-:W4:Y:S01]  /*1a980*/  LDL.LU.64 R26, [R1+0x118] ;  /* 0x00011800011a7983 */ /* 0x000f220000300a00 */
[----:B0-----:R-:W-:-:S05]  /*1a990*/  IMAD.MOV.U32 R0, RZ, RZ, R19 ;  /* 0x000000ffff007224 */ /* 0x001fca00078e0013 */
[----:B------:R0:W-:Y:S04]  /*1a9a0*/  STL [R1+0x204], R0 ;  /* 0x0002040001007387 */ /* 0x0001e80000100800 */
[----:B------:R1:W-:Y:S04]  /*1a9b0*/  STL [R1+0x40c], R10 ;  /* 0x00040c0a01007387 */ /* 0x0003e80000100800 */
[----:B------:R-:W4:Y:S01]  /*1a9c0*/  LDL.LU.64 R24, [R1+0x110] ;  /* 0x0001100001187983 */ /* 0x000f220000300a00 */
[----:B0-----:R-:W-:-:S03]  /*1a9d0*/  IMAD.MOV.U32 R0, RZ, RZ, R11 ;  /* 0x000000ffff007224 */ /* 0x001fc600078e000b */
[----:B-1----:R-:W4:Y:S04]  /*1a9e0*/  LDL.LU.64 R10, [R1+0x108] ;  /* 0x00010800010a7983 */ /* 0x002f280000300a00 */
[----:B------:R0:W-:Y:S04]  /*1a9f0*/  STL [R1+0x20c], R0 ;  /* 0x00020c0001007387 */ /* 0x0001e80000100800 */
[----:B------:R1:W-:Y:S04]  /*1aa00*/  STL [R1+0x414], R8 ;  /* 0x0004140801007387 */ /* 0x0003e80000100800 */
[----:B------:R-:W4:Y:S01]  /*1aa10*/  LDL.LU.64 R22, [R1+0x100] ;  /* 0x0001000001167983 */ /* 0x000f220000300a00 */
[----:B0-----:R-:W-:-:S03]  /*1aa20*/  IMAD.MOV.U32 R0, RZ, RZ, R9 ;  /* 0x000000ffff007224 */ /* 0x001fc600078e0009 */
[----:B------:R-:W-:Y:S04]  /*1aa30*/  STL [R1+0x41c], R6 ;  /* 0x00041c0601007387 */ /* 0x000fe80000100800 */
[----:B------:R0:W-:Y:S04]  /*1aa40*/  STL [R1+0x214], R0 ;  /* 0x0002140001007387 */ /* 0x0001e80000100800 */
[----:B-1----:R-:W4:Y:S01]  /*1aa50*/  LDL.LU.64 R8, [R1+0xf8] ;  /* 0x0000f80001087983 */ /* 0x002f220000300a00 */
[----:B0-----:R-:W-:-:S03]  /*1aa60*/  IMAD.MOV.U32 R0, RZ, RZ, R7 ;  /* 0x000000ffff007224 */ /* 0x001fc600078e0007 */
[----:B------:R-:W-:Y:S04]  /*1aa70*/  STL [R1+0x424], R16 ;  /* 0x0004241001007387 */ /* 0x000fe80000100800 */
[----:B------:R0:W-:Y:S04]  /*1aa80*/  STL [R1+0x3e8], R0 ;  /* 0x0003e80001007387 */ /* 0x0001e80000100800 */
[----:B------:R-:W4:Y:S04]  /*1aa90*/  LDL.LU.64 R6, [R1+0xf0] ;  /* 0x0000f00001067983 */ /* 0x000f280000300a00 */
[----:B------:R-:W4:Y:S01]  /*1aaa0*/  LDL.LU.64 R18, [R1+0xe8] ;  /* 0x0000e80001127983 */ /* 0x000f220000300a00 */
[----:B0-----:R-:W-:-:S05]  /*1aab0*/  IMAD.MOV.U32 R0, RZ, RZ, R17 ;  /* 0x000000ffff007224 */ /* 0x001fca00078e0011 */
[----:B------:R0:W-:Y:S04]  /*1aac0*/  STL [R1+0x3f0], R0 ;  /* 0x0003f00001007387 */ /* 0x0001e80000100800 */
[----:B------:R1:W-:Y:S01]  /*1aad0*/  STL [R1+0x42c], R4 ;  /* 0x00042c0401007387 */ /* 0x0003e20000100800 */
[----:B0-----:R-:W-:-:S03]  /*1aae0*/  IMAD.MOV.U32 R0, RZ, RZ, R5 ;  /* 0x000000ffff007224 */ /* 0x001fc600078e0005 */
[----:B-1----:R-:W4:Y:S04]  /*1aaf0*/  LDL.LU.64 R4, [R1+0xe0] ;  /* 0x0000e00001047983 */ /* 0x002f280000300a00 */
[----:B------:R2:W-:Y:S02]  /*1ab00*/  STL [R1+0x3f8], R0 ;  /* 0x0003f80001007387 */ /* 0x0005e40000100800 */
[----:B--2---:R-:W-:Y:S02]  /*1ab10*/  IMAD.MOV.U32 R0, RZ, RZ, R29 ;  /* 0x000000ffff007224 */ /* 0x004fe400078e001d */
[----:B------:R0:W-:Y:S04]  /*1ab20*/  STL [R1+0x434], R28 ;  /* 0x0004341c01007387 */ /* 0x0001e80000100800 */
[----:B0-----:R-:W2:Y:S04]  /*1ab30*/  LDL.LU.64 R28, [R1+0xd8] ;  /* 0x0000d800011c7983 */ /* 0x001ea80000300a00 */
[----:B------:R0:W-:Y:S04]  /*1ab40*/  STL [R1+0x400], R0 ;  /* 0x0004000001007387 */ /* 0x0001e80000100800 */
[----:B---3--:R1:W-:Y:S04]  /*1ab50*/  STL [R1+0x43c], R20 ;  /* 0x00043c1401007387 */ /* 0x0083e80000100800 */
[----:B------:R-:W3:Y:S01]  /*1ab60*/  LDL.LU.64 R16, [R1+0xd0] ;  /* 0x0000d00001107983 */ /* 0x000ee20000300a00 */
[----:B0-----:R-:W-:-:S03]  /*1ab70*/  MOV R0, R21 ;  /* 0x0000001500007202 */ /* 0x001fc60000000f00 */
[----:B----4-:R-:W-:Y:S04]  /*1ab80*/  STL [R1+0x444], R14 ;  /* 0x0004440e01007387 */ /* 0x010fe80000100800 */
[----:B------:R0:W-:Y:S04]  /*1ab90*/  STL [R1+0x408], R0 ;  /* 0x0004080001007387 */ /* 0x0001e80000100800 */
[----:B-1----:R-:W4:Y:S01]  /*1aba0*/  LDL.LU.64 R20, [R1+0xc8] ;  /* 0x0000c80001147983 */ /* 0x002f220000300a00 */
[----:B0-----:R-:W-:-:S03]  /*1abb0*/  IMAD.MOV.U32 R0, RZ, RZ, R15 ;  /* 0x000000ffff007224 */ /* 0x001fc600078e000f */
[----:B------:R-:W-:Y:S04]  /*1abc0*/  STL [R1+0x44c], R12 ;  /* 0x00044c0c01007387 */ /* 0x000fe80000100800 */
[----:B------:R0:W-:Y:S04]  /*1abd0*/  STL [R1+0x410], R0 ;  /* 0x0004100001007387 */ /* 0x0001e80000100800 */
[----:B------:R-:W4:Y:S01]  /*1abe0*/  LDL.LU.64 R14, [R1+0xc0] ;  /* 0x0000c000010e7983 */ /* 0x000f220000300a00 */
[----:B0-----:R-:W-:-:S03]  /*1abf0*/  IMAD.MOV.U32 R0, RZ, RZ, R13 ;  /* 0x000000ffff007224 */ /* 0x001fc600078e000d */
[----:B------:R-:W4:Y:S04]  /*1ac00*/  LDL.LU.64 R12, [R1+0xb8] ;  /* 0x0000b800010c7983 */ /* 0x000f280000300a00 */
[----:B------:R0:W-:Y:S04]  /*1ac10*/  STL [R1+0x418], R0 ;  /* 0x0004180001007387 */ /* 0x0001e80000100800 */
[----:B------:R-:W-:Y:S01]  /*1ac20*/  STL [R1+0x454], R26 ;  /* 0x0004541a01007387 */ /* 0x000fe20000100800 */
[----:B0-----:R-:W-:-:S03]  /*1ac30*/  IMAD.MOV.U32 R0, RZ, RZ, R27 ;  /* 0x000000ffff007224 */ /* 0x001fc600078e001b */
[----:B------:R-:W-:Y:S04]  /*1ac40*/  STL [R1+0x45c], R24 ;  /* 0x00045c1801007387 */ /* 0x000fe80000100800 */
[----:B------:R0:W-:Y:S02]  /*1ac50*/  STL [R1+0x420], R0 ;  /* 0x0004200001007387 */ /* 0x0001e40000100800 */
[----:B0-----:R-:W-:Y:S02]  /*1ac60*/  IMAD.MOV.U32 R0, RZ, RZ, R25 ;  /* 0x000000ffff007224 */ /* 0x001fe400078e0019 */
[----:B------:R-:W-:Y:S04]  /*1ac70*/  STL [R1+0x464], R10 ;  /* 0x0004640a01007387 */ /* 0x000fe80000100800 */
[----:B------:R0:W-:Y:S02]  /*1ac80*/  STL [R1+0x428], R0 ;  /* 0x0004280001007387 */ /* 0x0001e40000100800 */
[----:B0-----:R-:W-:-:S02]  /*1ac90*/  IMAD.MOV.U32 R0, RZ, RZ, R11 ;  /* 0x000000ffff007224 */ /* 0x001fc400078e000b */
[----:B------:R-:W-:Y:S04]  /*1aca0*/  STL [R1+0x46c], R22 ;  /* 0x00046c1601007387 */ /* 0x000fe80000100800 */
[----:B------:R0:W-:Y:S04]  /*1acb0*/  STL [R1+0x430], R0 ;  /* 0x0004300001007387 */ /* 0x0001e80000100800 */
[----:B------:R-:W4:Y:S01]  /*1acc0*/  LDL.LU.64 R10, [R1+0xb0] ;  /* 0x0000b000010a7983 */ /* 0x000f220000300a00 */
[----:B0-----:R-:W-:-:S03]  /*1acd0*/  IMAD.MOV.U32 R0, RZ, RZ, R23 ;  /* 0x000000ffff007224 */ /* 0x001fc600078e0017 */
[----:B------:R-:W-:Y:S04]  /*1ace0*/  STL [R1+0x478], R8 ;  /* 0x0004780801007387 */ /* 0x000fe80000100800 */
[----:B------:R0:W-:Y:S02]  /*1acf0*/  STL [R1+0x438], R0 ;  /* 0x0004380001007387 */ /* 0x0001e40000100800 */
[----:B0-----:R-:W-:Y:S02]  /*1ad00*/  IMAD.MOV.U32 R0, RZ, RZ, R9 ;  /* 0x000000ffff007224 */ /* 0x001fe400078e0009 */
[----:B------:R-:W4:Y:S04]  /*1ad10*/  LDL.LU.64 R8, [R1+0xa8] ;  /* 0x0000a80001087983 */ /* 0x000f280000300a00 */
[----:B------:R0:W-:Y:S04]  /*1ad20*/  STL [R1+0x440], R0 ;  /* 0x0004400001007387 */ /* 0x0001e80000100800 */
[----:B------:R1:W-:Y:S04]  /*1ad30*/  STL [R1+0x47c], R6 ;  /* 0x00047c0601007387 */ /* 0x0003e80000100800 */
[----:B------:R-:W-:Y:S01]  /*1ad40*/  STL [R1+0x484], R18 ;  /* 0x0004841201007387 */ /* 0x000fe20000100800 */
[----:B0-----:R-:W-:-:S05]  /*1ad50*/  IMAD.MOV.U32 R0, RZ, RZ, R7 ;  /* 0x000000ffff007224 */ /* 0x001fca00078e0007 */
[----:B------:R0:W-:Y:S04]  /*1ad60*/  STL [R1+0x448], R0 ;  /* 0x0004480001007387 */ /* 0x0001e80000100800 */
[----:B-1----:R-:W4:Y:S04]  /*1ad70*/  LDL.LU.64 R6, [R1+0xa0] ;  /* 0x0000a00001067983 */ /* 0x002f280000300a00 */
[----:B------:R-:W-:Y:S01]  /*1ad80*/  STL [R1+0x48c], R4 ;  /* 0x00048c0401007387 */ /* 0x000fe20000100800 */
[----:B0-----:R-:W-:-:S05]  /*1ad90*/  IMAD.MOV.U32 R0, RZ, RZ, R19 ;  /* 0x000000ffff007224 */ /* 0x001fca00078e0013 */
[----:B------:R0:W-:Y:S02]  /*1ada0*/  STL [R1+0x450], R0 ;  /* 0x0004500001007387 */ /* 0x0001e40000100800 */
[----:B0-----:R-:W-:Y:S02]  /*1adb0*/  IMAD.MOV.U32 R0, RZ, RZ, R5 ;  /* 0x000000ffff007224 */ /* 0x001fe400078e0005 */
[----:B------:R-:W4:Y:S04]  /*1adc0*/  LDL.LU.64 R4, [R1+0x98] ;  /* 0x0000980001047983 */ /* 0x000f280000300a00 */
[----:B------:R2:W-:Y:S02]  /*1add0*/  STL [R1+0x458], R0 ;  /* 0x0004580001007387 */ /* 0x0005e40000100800 */
[----:B--2---:R-:W-:-:S02]  /*1ade0*/  IMAD.MOV.U32 R0, RZ, RZ, R29 ;  /* 0x000000ffff007224 */ /* 0x004fc400078e001d */
[----:B------:R0:W-:Y:S04]  /*1adf0*/  STL [R1+0x494], R28 ;  /* 0x0004941c01007387 */ /* 0x0001e80000100800 */
[----:B---3--:R-:W-:Y:S04]  /*1ae00*/  STL [R1+0x49c], R16 ;  /* 0x00049c1001007387 */ /* 0x008fe80000100800 */
[----:B------:R1:W-:Y:S04]  /*1ae10*/  STL [R1+0x460], R0 ;  /* 0x0004600001007387 */ /* 0x0003e80000100800 */
[----:B0-----:R-:W2:Y:S01]  /*1ae20*/  LDL.LU.64 R28, [R1+0x90] ;  /* 0x00009000011c7983 */ /* 0x001ea20000300a00 */
[----:B-1----:R-:W-:-:S03]  /*1ae30*/  IMAD.MOV.U32 R0, RZ, RZ, R17 ;  /* 0x000000ffff007224 */ /* 0x002fc600078e0011 */
[----:B----4-:R-:W-:Y:S04]  /*1ae40*/  STL [R1+0x4a4], R20 ;  /* 0x0004a41401007387 */ /* 0x010fe80000100800 */
[----:B------:R0:W-:Y:S02]  /*1ae50*/  STL [R1+0x468], R0 ;  /* 0x0004680001007387 */ /* 0x0001e40000100800 */
[----:B0-----:R-:W-:Y:S02]  /*1ae60*/  IMAD.MOV.U32 R0, RZ, RZ, R21 ;  /* 0x000000ffff007224 */ /* 0x001fe400078e0015 */
[----:B------:R-:W3:Y:S04]  /*1ae70*/  LDL.LU.64 R20, [R1+0x88] ;  /* 0x0000880001147983 */ /* 0x000ee80000300a00 */
[----:B------:R0:W-:Y:S04]  /*1ae80*/  STL [R1+0x474], R0 ;  /* 0x0004740001007387 */ /* 0x0001e80000100800 */
[----:B------:R-:W-:Y:S01]  /*1ae90*/  STL [R1+0x4ac], R14 ;  /* 0x0004ac0e01007387 */ /* 0x000fe20000100800 */
[----:B0-----:R-:W-:-:S03]  /*1aea0*/  IMAD.MOV.U32 R0, RZ, RZ, R15 ;  /* 0x000000ffff007224 */ /* 0x001fc600078e000f */
[----:B------:R-:W-:Y:S04]  /*1aeb0*/  STL [R1+0x4b4], R12 ;  /* 0x0004b40c01007387 */ /* 0x000fe80000100800 */
[----:B------:R-:W-:Y:S04]  /*1aec0*/  STL [R1+0x480], R0 ;  /* 0x0004800001007387 */ /* 0x000fe80000100800 */
[----:B------:R-:W4:Y:S04]  /*1aed0*/  LDL.LU.64 R26, [R1+0x70] ;  /* 0x00007000011a7983 */ /* 0x000f280000300a00 */
[----:B----4-:R0:W-:Y:S04]  /*1aee0*/  STL.64 [R1+0x708], R26 ;  /* 0x0007081a01007387 */ /* 0x0101e80000100a00 */
[----:B0-----:R-:W4:Y:S01]  /*1aef0*/  LDL.LU.64 R26, [R1+0x78] ;  /* 0x00007800011a7983 */ /* 0x001f220000300a00 */
[----:B------:R-:W-:-:S03]  /*1af00*/  IMAD.MOV.U32 R0, RZ, RZ, R13 ;  /* 0x000000ffff007224 */ /* 0x000fc600078e000d */
[----:B----4-:R0:W-:Y:S04]  /*1af10*/  STL.64 [R1+0x710], R26 ;  /* 0x0007101a01007387 */ /* 0x0101e80000100a00 */
[----:B0-----:R-:W4:Y:S04]  /*1af20*/  LDL.LU.64 R26, [R1+0x80] ;  /* 0x00008000011a7983 */ /* 0x001f280000300a00 */
[----:B------:R-:W4:Y:S04]  /*1af30*/  LDL.LU.64 R2, [R1+0x68] ;  /* 0x0000680001027983 */ /* 0x000f280000300a00 */
[----:B------:R0:W-:Y:S04]  /*1af40*/  STL [R1+0x488], R0 ;  /* 0x0004880001007387 */ /* 0x0001e80000100800 */
[----:B------:R-:W-:Y:S04]  /*1af50*/  STL [R1+0x4bc], R10 ;  /* 0x0004bc0a01007387 */ /* 0x000fe80000100800 */
[----:B------:R-:W4:Y:S04]  /*1af60*/  LDL.LU.64 R24, [R1+0x60] ;  /* 0x0000600001187983 */ /* 0x000f280000300a00 */
[----:B------:R-:W4:Y:S01]  /*1af70*/  LDL.LU.64 R22, [R1+0x58] ;  /* 0x0000580001167983 */ /* 0x000f220000300a00 */
[----:B0-----:R-:W-:-:S05]  /*1af80*/  MOV R0, R11 ;  /* 0x0000000b00007202 */ /* 0x001fca0000000f00 */
[----:B------:R0:W-:Y:S04]  /*1af90*/  STL [R1+0x490], R0 ;  /* 0x0004900001007387 */ /* 0x0001e80000100800 */
[----:B------:R-:W-:Y:S04]  /*1afa0*/  STL [R1+0x4c4], R8 ;  /* 0x0004c40801007387 */ /* 0x000fe80000100800 */
[----:B------:R-:W4:Y:S04]  /*1afb0*/  LDL.LU.64 R18, [R1+0x50] ;  /* 0x0000500001127983 */ /* 0x000f280000300a00 */
[----:B------:R-:W4:Y:S01]  /*1afc0*/  LDL.LU.64 R16, [R1+0x48] ;  /* 0x0000480001107983 */ /* 0x000f220000300a00 */
[----:B0-----:R-:W-:-:S05]  /*1afd0*/  IMAD.MOV.U32 R0, RZ, RZ, R9 ;  /* 0x000000ffff007224 */ /* 0x001fca00078e0009 */
[----:B------:R0:W-:Y:S04]  /*1afe0*/  STL [R1+0x498], R0 ;  /* 0x0004980001007387 */ /* 0x0001e80000100800 */
[----:B------:R-:W-:Y:S04]  /*1aff0*/  STL [R1+0x4cc], R6 ;  /* 0x0004cc0601007387 */ /* 0x000fe80000100800 */
[----:B------:R-:W4:Y:S04]  /*1b000*/  LDL.LU.64 R14, [R1+0x40] ;  /* 0x00004000010e7983 */ /* 0x000f280000300a00 */
[----:B------:R-:W4:Y:S01]  /*1b010*/  LDL.LU.64 R12, [R1+0x38] ;  /* 0x00003800010c7983 */ /* 0x000f220000300a00 */
[----:B0-----:R-:W-:-:S05]  /*1b020*/  IMAD.MOV.U32 R0, RZ, RZ, R7 ;  /* 0x000000ffff007224 */ /* 0x001fca00078e0007 */
[----:B------:R0:W-:Y:S04]  /*1b030*/  STL [R1+0x4a0], R0 ;  /* 0x0004a00001007387 */ /* 0x0001e80000100800 */
[----:B------:R1:W-:Y:S04]  /*1b040*/  STL [R1+0x4d4], R4 ;  /* 0x0004d40401007387 */ /* 0x0003e80000100800 */
[----:B------:R-:W4:Y:S04]  /*1b050*/  LDL.LU.64 R10, [R1+0x30] ;  /* 0x00003000010a7983 */ /* 0x000f280000300a00 */
[----:B------:R-:W4:Y:S01]  /*1b060*/  LDL.LU.64 R8, [R1+0x28] ;  /* 0x0000280001087983 */ /* 0x000f220000300a00 */
[----:B0-----:R-:W-:-:S05]  /*1b070*/  IMAD.MOV.U32 R0, RZ, RZ, R5 ;  /* 0x000000ffff007224 */ /* 0x001fca00078e0005 */
[----:B------:R0:W-:Y:S04]  /*1b080*/  STL [R1+0x4a8], R0 ;  /* 0x0004a80001007387 */ /* 0x0001e80000100800 */
[----:B--2---:R2:W-:Y:S04]  /*1b090*/  STL [R1+0x4dc], R28 ;  /* 0x0004dc1c01007387 */ /* 0x0045e80000100800 */
[----:B------:R-:W4:Y:S04]  /*1b0a0*/  LDL.LU.64 R6, [R1+0x20] ;  /* 0x0000200001067983 */ /* 0x000f280000300a00 */
[----:B-1----:R-:W4:Y:S01]  /*1b0b0*/  LDL.LU.64 R4, [R1+0x18] ;  /* 0x0000180001047983 */ /* 0x002f220000300a00 */
[----:B0-----:R-:W-:-:S05]  /*1b0c0*/  IMAD.MOV.U32 R0, RZ, RZ, R29 ;  /* 0x000000ffff007224 */ /* 0x001fca00078e001d */
[----:B------:R0:W-:Y:S04]  /*1b0d0*/  STL [R1+0x4b0], R0 ;  /* 0x0004b00001007387 */ /* 0x0001e80000100800 */
[----:B---3--:R1:W-:Y:S04]  /*1b0e0*/  STL [R1+0x4e4], R20 ;  /* 0x0004e41401007387 */ /* 0x0083e80000100800 */
[----:B--2---:R-:W2:Y:S01]  /*1b0f0*/  LDL.LU.64 R28, [R1+0x10] ;  /* 0x00001000011c7983 */ /* 0x004ea20000300a00 */
[----:B0-----:R-:W-:-:S03]  /*1b100*/  IMAD.MOV.U32 R0, RZ, RZ, R21 ;  /* 0x000000ffff007224 */ /* 0x001fc600078e0015 */
[----:B-1----:R-:W3:Y:S04]  /*1b110*/  LDL.LU.64 R20, [R1+0x8] ;  /* 0x0000080001147983 */ /* 0x002ee80000300a00 */
[----:B------:R0:W-:Y:S04]  /*1b120*/  STL [R1+0x4b8], R0 ;  /* 0x0004b80001007387 */ /* 0x0001e80000100800 */
[----:B----4-:R1:W-:Y:S01]  /*1b130*/  STL [R1+0x4ec], R26 ;  /* 0x0004ec1a01007387 */ /* 0x0103e20000100800 */
[----:B0-----:R-:W-:-:S03]  /*1b140*/  IMAD.MOV.U32 R0, RZ, RZ, R27 ;  /* 0x000000ffff007224 */ /* 0x001fc600078e001b */
[----:B-1----:R-:W4:Y:S04]  /*1b150*/  LDL.LU.64 R26, [R1+0x710] ;  /* 0x00071000011a7983 */ /* 0x002f280000300a00 */
[----:B----4-:R-:W-:Y:S04]  /*1b160*/  STL [R1+0x4f4], R26 ;  /* 0x0004f41a01007387 */ /* 0x010fe80000100800 */
[----:B------:R0:W-:Y:S02]  /*1b170*/  STL [R1+0x4c0], R0 ;  /* 0x0004c00001007387 */ /* 0x0001e40000100800 */
[----:B0-----:R-:W-:-:S02]  /*1b180*/  IMAD.MOV.U32 R0, RZ, RZ, R27 ;  /* 0x000000ffff007224 */ /* 0x001fc400078e001b */
[----:B------:R-:W4:Y:S04]  /*1b190*/  LDL.LU.64 R26, [R1+0x708] ;  /* 0x00070800011a7983 */ /* 0x000f280000300a00 */
[----:B----4-:R-:W-:Y:S04]  /*1b1a0*/  STL [R1+0x4fc], R26 ;  /* 0x0004fc1a01007387 */ /* 0x010fe80000100800 */
[----:B------:R0:W-:Y:S02]  /*1b1b0*/  STL [R1+0x4c8], R0 ;  /* 0x0004c80001007387 */ /* 0x0001e40000100800 */
[----:B0-----:R-:W-:-:S02]  /*1b1c0*/  IMAD.MOV.U32 R0, RZ, RZ, R27 ;  /* 0x000000ffff007224 */ /* 0x001fc400078e001b */
[----:B------:R-:W4:Y:S04]  /*1b1d0*/  LDL.LU.64 R26, [R1+0x700] ;  /* 0x00070000011a7983 */ /* 0x000f280000300a00 */
[----:B------:R0:W-:Y:S04]  /*1b1e0*/  STL [R1+0x4d0], R0 ;  /* 0x0004d00001007387 */ /* 0x0001e80000100800 */
[----:B0-----:R0:W5:Y:S04]  /*1b1f0*/  LDL.LU R0, [R1+0x6fc] ;  /* 0x0006fc0001007983 */ /* 0x0011680000300800 */
[----:B------:R1:W-:Y:S04]  /*1b200*/  STL [R1+0x504], R2 ;  /* 0x0005040201007387 */ /* 0x0003e80000100800 */
[----:B-1----:R0:W5:Y:S04]  /*1b210*/  LDL.LU R2, [R1+0x6f8] ;  /* 0x0006f80001027983 */ /* 0x0021680000300800 */
[----:B------:R-:W-:Y:S04]  /*1b220*/  STL [R1+0x50c], R24 ;  /* 0x00050c1801007387 */ /* 0x000fe80000100800 */
[----:B------:R1:W-:Y:S02]  /*1b230*/  STL [R1+0x4d8], R3 ;  /* 0x0004d80301007387 */ /* 0x0003e40000100800 */
[----:B-1----:R-:W-:-:S02]  /*1b240*/  IMAD.MOV.U32 R3, RZ, RZ, R25 ;  /* 0x000000ffff037224 */ /* 0x002fc400078e0019 */
[----:B------:R-:W4:Y:S04]  /*1b250*/  LDL.LU.64 R24, [R1+0x6f0] ;  /* 0x0006f00001187983 */ /* 0x000f280000300a00 */
        /* <DEDUP_REMOVED lines=26> */
[----:B-1----:R-:W-:-:S02]  /*1b400*/  MOV R3, R9 ;  /* 0x0000000900037202 */ /* 0x002fc40000000f00 */
        /* <DEDUP_REMOVED lines=9> */
[----:B--2---:R-:W-:Y:S04]  /*1b4a0*/  STL [R1+0x55c], R28 ;  /* 0x00055c1c01007387 */ /* 0x004fe80000100800 */
[----:B------:R1:W-:Y:S02]  /*1b4b0*/  STL [R1+0x528], R3 ;  /* 0x0005280301007387 */ /* 0x0003e40000100800 */
[----:B-1----:R-:W-:-:S02]  /*1b4c0*/  IMAD.MOV.U32 R3, RZ, RZ, R29 ;  /* 0x000000ffff037224 */ /* 0x002fc400078e001d */
[----:B------:R-:W2:Y:S04]  /*1b4d0*/  LDL.LU.64 R28, [R1+0x6a0] ;  /* 0x0006a000011c7983 */ /* 0x000ea80000300a00 */
[----:B---3--:R-:W-:Y:S04]  /*1b4e0*/  STL [R1+0x560], R20 ;  /* 0x0005601401007387 */ /* 0x008fe80000100800 */
[----:B------:R1:W-:Y:S02]  /*1b4f0*/  STL [R1+0x530], R3 ;  /* 0x0005300301007387 */ /* 0x0003e40000100800 */
[----:B-1----:R-:W-:-:S02]  /*1b500*/  IMAD.MOV.U32 R3, RZ, RZ, R21 ;  /* 0x000000ffff037224 */ /* 0x002fc400078e0015 */
[----:B------:R-:W3:Y:S04]  /*1b510*/  LDL.LU.64 R20, [R1+0x698] ;  /* 0x0006980001147983 */ /* 0x000ee80000300a00 */
[----:B---3--:R-:W-:Y:S04]  /*1b520*/  STL [R1+0x564], R20 ;  /* 0x0005641401007387 */ /* 0x008fe80000100800 */
[----:B------:R1:W-:Y:S02]  /*1b530*/  STL [R1+0x538], R3 ;  /* 0x0005380301007387 */ /* 0x0003e40000100800 */
[----:B-1----:R-:W-:-:S02]  /*1b540*/  IMAD.MOV.U32 R3, RZ, RZ, R21 ;  /* 0x000000ffff037224 */ /* 0x002fc400078e0015 */
[----:B------:R-:W3:Y:S04]  /*1b550*/  LDL.LU.64 R20, [R1+0x690] ;  /* 0x0006900001147983 */ /* 0x000ee80000300a00 */
[----:B------:R1:W-:Y:S04]  /*1b560*/  STL [R1+0x540], R3 ;  /* 0x0005400301007387 */ /* 0x0003e80000100800 */
[----:B--2---:R2:W-:Y:S04]  /*1b570*/  STL [R1+0x568], R28 ;  /* 0x0005681c01007387 */ /* 0x0045e80000100800 */
[----:B------:R-:W-:Y:S04]  /*1b580*/  STL [R1+0x548], R29 ;  /* 0x0005481d01007387 */ /* 0x000fe80000100800 */
[----:B----4-:R4:W-:Y:S04]  /*1b590*/  STL [R1+0x56c], R4 ;  /* 0x00056c0401007387 */ /* 0x0109e80000100800 */
[----:B------:R3:W-:Y:S01]  /*1b5a0*/  STL [R1+0x550], R5 ;  /* 0x0005500501007387 */ /* 0x0007e20000100800 */
[----:B-1----:R-:W4:Y:S03]  /*1b5b0*/  LDC R3, c[0x0][0x238] ;  /* 0x00008e00ff037b82 */ /* 0x002f260000000800 */
[----:B--2---:R-:W2:Y:S04]  /*1b5c0*/  LDL.LU R28, [R1+0x5ac] ;  /* 0x0005ac00011c7983 */ /* 0x004ea80000300800 */
[----:B------:R0:W-:Y:S04]  /*1b5d0*/  STL [R1+0x570], R6 ;  /* 0x0005700601007387 */ /* 0x0001e80000100800 */
        /* <DEDUP_REMOVED lines=14> */
[----:B------:R0:W-:Y:S01]  /*1b6c0*/  STL [R1+0x590], R23 ;  /* 0x0005901701007387 */ /* 0x0001e20000100800 */
[----:B------:R-:W-:Y:S01]  /*1b6d0*/  UIADD3 UR7, UR7, -0x40, URZ ;  /* 0xffffffc007077890 */ /* 0x000fe2000fffe03f */
[----:B----4-:R-:W-:-:S02]  /*1b6e0*/  IMAD.SHL.U32 R4, R3, 0x40, RZ ;  /* 0x0000004003047824 */ /* 0x010fc400078e00ff */
[----:B--2---:R-:W-:-:S05]  /*1b6f0*/  VIADD R28, R28, 0xffffffff ;  /* 0xffffffff1c1c7836 */ /* 0x004fca0000000000 */
[----:B------:R0:W-:Y:S04]  /*1b700*/  STL [R1+0x5ac], R28 ;  /* 0x0005ac1c01007387 */ /* 0x0001e80000100800 */
[----:B------:R0:W-:Y:S04]  /*1b710*/  STL [R1+0x59c], R24 ;  /* 0x00059c1801007387 */ /* 0x0001e80000100800 */
[----:B------:R0:W-:Y:S04]  /*1b720*/  STL [R1+0x598], R25 ;  /* 0x0005981901007387 */ /* 0x0001e80000100800 */
[----:B------:R0:W-:Y:S04]  /*1b730*/  STL [R1+0x5a4], R26 ;  /* 0x0005a41a01007387 */ /* 0x0001e80000100800 */
[----:B------:R0:W-:Y:S01]  /*1b740*/  STL [R1+0x5a0], R27 ;  /* 0x0005a01b01007387 */ /* 0x0001e20000100800 */
[----:B------:R-:W-:Y:S01]  /*1b750*/  ISETP.NE.U32.AND P0, PT, R28, RZ, PT ;  /* 0x000000ff1c00720c */ /* 0x000fe20003f05070 */
[----:B---3--:R-:W-:-:S12]  /*1b760*/  IMAD.WIDE R4, R4, 0x2, R20 ;  /* 0x0000000204047825 */ /* 0x008fd800078e0214 */
[----:B0-----:R-:W-:Y:S05]  /*1b770*/  @P0 BRA `(.L_x_2) ;  /* 0xffffff1800640947 */ /* 0x001fea000383ffff */
[----:B------:R-:W2:Y:S04]  /*1b780*/  LDL.LU R7, [R1+0x5cc] ;  /* 0x0005cc0001077983 */ /* 0x000ea80000300800 */
[----:B------:R-:W3:Y:S04]  /*1b790*/  LDL.LU R6, [R1+0x5ec] ;  /* 0x0005ec0001067983 */ /* 0x000ee80000300800 */
[----:B---3--:R0:W-:Y:S04]  /*1b7a0*/  STL [R1+0x694], R6 ;  /* 0x0006940601007387 */ /* 0x0081e80000100800 */
[----:B0-----:R-:W2:Y:S04]  /*1b7b0*/  LDL.LU R6, [R1+0x5bc] ;  /* 0x0005bc0001067983 */ /* 0x001ea80000300800 */
[----:B------:R-:W3:Y:S04]  /*1b7c0*/  LDL.LU R5, [R1+0x60c] ;  /* 0x00060c0001057983 */ /* 0x000ee80000300800 */
[----:B---3--:R0:W-:Y:S04]  /*1b7d0*/  STL [R1+0x690], R5 ;  /* 0x0006900501007387 */ /* 0x0081e80000100800 */
[----:B0-----:R-:W3:Y:S04]  /*1b7e0*/  LDL.LU R5, [R1+0x5dc] ;  /* 0x0005dc0001057983 */ /* 0x001ee80000300800 */
[----:B------:R-:W4:Y:S01]  /*1b7f0*/  LDL.LU R4, [R1+0x61c] ;  /* 0x00061c0001047983 */ /* 0x000f220000300800 */
[----:B--2---:R-:W-:-:S03]  /*1b800*/  F2FP.F16.F32.PACK_AB R7, R6, R7 ;  /* 0x000000070607723e */ /* 0x004fc600000000ff */
[----:B----4-:R0:W-:Y:S04]  /*1b810*/  STL [R1+0x68c], R4 ;  /* 0x00068c0401007387 */ /* 0x0101e80000100800 */
[----:B0-----:R-:W2:Y:S04]  /*1b820*/  LDL.LU R4, [R1+0x5fc] ;  /* 0x0005fc0001047983 */ /* 0x001ea80000300800 */
[----:B-----5:R-:W4:Y:S04]  /*1b830*/  LDL.LU R0, [R1+0x62c] ;  /* 0x00062c0001007983 */ /* 0x020f280000300800 */
        /* <DEDUP_REMOVED lines=24> */
[----:B------:R-:W3:Y:S02]  /*1b9c0*/  LDL.LU R6, [R1+0x694] ;  /* 0x0006940001067983 */ /* 0x000ee40000300800 */
[----:B---3--:R-:W-:-:S02]  /*1b9d0*/  F2FP.F16.F32.PACK_AB R6, R5, R6 ;  /* 0x000000060506723e */ /* 0x008fc400000000ff */
[----:B------:R-:W2:Y:S02]  /*1b9e0*/  LDL.LU R5, [R1+0x690] ;  /* 0x0006900001057983 */ /* 0x000ea40000300800 */
[----:B--2---:R-:W-:Y:S02]  /*1b9f0*/  F2FP.F16.F32.PACK_AB R5, R4, R5 ;  /* 0x000000050405723e */ /* 0x004fe400000000ff */
[----:B------:R-:W2:Y:S01]  /*1ba00*/  LDL.LU R4, [R1+0x68c] ;  /* 0x00068c0001047983 */ /* 0x000ea20000300800 */
[----:B----4-:R-:W-:Y:S02]  /*1ba10*/  F2FP.F16.F32.PACK_AB R17, R16, R17 ;  /* 0x000000111011723e */ /* 0x010fe400000000ff */
[----:B------:R-:W-:Y:S02]  /*1ba20*/  F2FP.F16.F32.PACK_AB R11, R2, R11 ;  /* 0x0000000b020b723e */ /* 0x000fe400000000ff */
[----:B------:R-:W-:Y:S02]  /*1ba30*/  F2FP.F16.F32.PACK_AB R10, R26, R10 ;  /* 0x0000000a1a0a723e */ /* 0x000fe400000000ff */
[----:B------:R-:W-:-:S02]  /*1ba40*/  F2FP.F16.F32.PACK_AB R9, R27, R9 ;  /* 0x000000091b09723e */ /* 0x000fc400000000ff */
[----:B------:R-:W-:Y:S02]  /*1ba50*/  F2FP.F16.F32.PACK_AB R8, R24, R8 ;  /* 0x000000081808723e */ /* 0x000fe400000000ff */
[----:B------:R-:W-:Y:S02]  /*1ba60*/  F2FP.F16.F32.PACK_AB R15, R25, R15 ;  /* 0x0000000f190f723e */ /* 0x000fe400000000ff */
[----:B------:R-:W-:Y:S02]  /*1ba70*/  F2FP.F16.F32.PACK_AB R14, R20, R14 ;  /* 0x0000000e140e723e */ /* 0x000fe400000000ff */
[----:B------:R-:W-:Y:S02]  /*1ba80*/  F2FP.F16.F32.PACK_AB R13, R21, R13 ;  /* 0x0000000d150d723e */ /* 0x000fe400000000ff */
[----:B------:R-:W-:Y:S02]  /*1ba90*/  F2FP.F16.F32.PACK_AB R12, R22, R12 ;  /* 0x0000000c160c723e */ /* 0x000fe400000000ff */
[----:B------:R-:W-:-:S02]  /*1baa0*/  F2FP.F16.F32.PACK_AB R19, R23, R19 ;  /* 0x000000131713723e */ /* 0x000fc400000000ff */
[----:B------:R-:W-:Y:S02]  /*1bab0*/  F2FP.F16.F32.PACK_AB R18, R18, R3 ;  /* 0x000000031212723e */ /* 0x000fe400000000ff */
[----:B------:R-:W-:Y:S02]  /*1bac0*/  F2FP.F16.F32.PACK_AB R16, R28, R29 ;  /* 0x0000001d1c10723e */ /* 0x000fe400000000ff */
[----:B--2---:R-:W-:-:S07]  /*1bad0*/  F2FP.F16.F32.PACK_AB R4, R4, R0 ;  /* 0x000000000404723e */ /* 0x004fce00000000ff */
.L_x_1:
[----:B0-----:R-:W2:Y:S01]  /*1bae0*/  LDL.LU R2, [R1+0x644] ;  /* 0x0006440001027983 */ /* 0x001ea20000300800 */
[----:B------:R-:W0:Y:S01]  /*1baf0*/  S2R R27, SR_TID.X ;  /* 0x00000000001b7919 */ /* 0x000e220000002100 */
[----:B------:R-:W1:Y:S01]  /*1bb00*/  S2R R20, SR_CgaCtaId ;  /* 0x0000000000147919 */ /* 0x000e620000008800 */
[----:B------:R-:W-:Y:S01]  /*1bb10*/  MOV R3, 0x400 ;  /* 0x0000040000037802 */ /* 0x000fe20000000f00 */
[----:B------:R-:W-:Y:S01]  /*1bb20*/  ULDC UR4, c[0x0][0x244] ;  /* 0x0000910000047ab9 */ /* 0x000fe20000000800 */
[----:B------:R-:W-:Y:S01]  /*1bb30*/  ULDC.64 UR6, c[0x0][0x228] ;  /* 0x00008a0000067ab9 */ /* 0x000fe20000000a00 */
[----:B------:R-:W3:Y:S01]  /*1bb40*/  LDL.LU R22, [R1+0x640] ;  /* 0x0006400001167983 */ /* 0x000ee20000300800 */
[C---:B0-----:R-:W-:Y:S01]  /*1bb50*/  IMAD.SHL.U32 R0, R27.reuse, 0x80, RZ ;  /* 0x000000801b007824 */ /* 0x041fe200078e00ff */
[----:B------:R-:W-:Y:S04]  /*1bb60*/  BAR.SYNC.DEFER_BLOCKING 0x0 ;  /* 0x0000000000007b1d */ /* 0x000fe80000010000 */
[----:B--2---:R-:W-:Y:S01]  /*1bb70*/  LOP3.LUT R21, R2, 0xc00, R0, 0xf8, !PT ;  /* 0x00000c0002157812 */ /* 0x004fe200078ef800 */
[C---:B------:R-:W-:Y:S01]  /*1bb80*/  IMAD.SHL.U32 R2, R27.reuse, 0x4, RZ ;  /* 0x000000041b027824 */ /* 0x040fe200078e00ff */
[----:B-1----:R-:W-:Y:S01]  /*1bb90*/  LEA R0, R20, R3, 0x18 ;  /* 0x0000000314007211 */ /* 0x002fe200078ec0ff */
[C---:B------:R-:W-:Y:S01]  /*1bba0*/  IMAD.SHL.U32 R20, R27.reuse, 0x200, RZ ;  /* 0x000002001b147824 */ /* 0x040fe200078e00ff */
[----:B------:R-:W-:-:S02]  /*1bbb0*/  LOP3.LUT R3, R27, 0x20, RZ, 0xc0, !PT ;  /* 0x000000201b037812 */ /* 0x000fc400078ec0ff */
[----:B------:R-:W-:Y:S02]  /*1bbc0*/  LOP3.LUT R2, R21, 0x70, R2, 0x78, !PT ;  /* 0x0000007015027812 */ /* 0x000fe400078e7802 */
[----:B------:R-:W-:Y:S01]  /*1bbd0*/  LOP3.LUT R20, R20, 0xc00, RZ, 0xc0, !PT ;  /* 0x00000c0014147812 */ /* 0x000fe200078ec0ff */
[----:B------:R-:W-:-:S03]  /*1bbe0*/  IMAD R3, R3, 0x10, R0 ;  /* 0x0000001003037824 */ /* 0x000fc600078e0200 */
[----:B---3--:R-:W-:Y:S01]  /*1bbf0*/  LOP3.LUT R20, R20, 0x1f0, R22, 0xf8, !PT ;  /* 0x000001f014147812 */ /* 0x008fe200078ef816 */
[----:B------:R-:W-:Y:S01]  /*1bc00*/  IMAD.IADD R3, R2, 0x1, R3 ;  /* 0x0000000102037824 */ /* 0x000fe200078e0203 */
[----:B------:R-:W2:Y:S02]  /*1bc10*/  LDL.LU R22, [R1+0x648] ;  /* 0x0006480001167983 */ /* 0x000ea40000300800 */
[----:B------:R-:W-:Y:S02]  /*1bc20*/  LOP3.LUT R21, R20, 0x20, R27, 0x78, !PT ;  /* 0x0000002014157812 */ /* 0x000fe400078e781b */
[----:B------:R-:W-:Y:S03]  /*1bc30*/  STS.128 [R3], R16 ;  /* 0x0000001003007388 */ /* 0x000fe60000000c00 */
[----:B------:R-:W-:Y:S01]  /*1bc40*/  IMAD.IADD R25, R0, 0x1, R21 ;  /* 0x0000000100197824 */ /* 0x000fe200078e0215 */
[----:B------:R-:W-:Y:S04]  /*1bc50*/  STS.128 [R3+0x100], R12 ;  /* 0x0001000c03007388 */ /* 0x000fe80000000c00 */
[----:B------:R-:W-:Y:S04]  /*1bc60*/  STS.128 [R3+0x80], R8 ;  /* 0x0000800803007388 */ /* 0x000fe80000000c00 */
[----:B------:R-:W-:Y:S01]  /*1bc70*/  STS.128 [R3+0x180], R4 ;  /* 0x0001800403007388 */ /* 0x000fe20000000c00 */
[----:B------:R-:W-:Y:S06]  /*1bc80*/  BAR.SYNC.DEFER_BLOCKING 0x0 ;  /* 0x0000000000007b1d */ /* 0x000fec0000010000 */
[----:B------:R-:W0:Y:S01]  /*1bc90*/  LDS.128 R16, [R25] ;  /* 0x0000000019107984 */ /* 0x000e220000000c00 */
[----:B------:R-:W1:Y:S01]  /*1bca0*/  S2R R23, SR_TID.X ;  /* 0x0000000000177919 */ /* 0x000e620000002100 */
[----:B------:R-:W-:-:S02]  /*1bcb0*/  LOP3.LUT R21, R21, 0x40, RZ, 0x3c, !PT ;  /* 0x0000004015157812 */ /* 0x000fc400078e3cff */
[----:B------:R-:W-:Y:S04]  /*1bcc0*/  LDS.128 R8, [R25+0x200] ;  /* 0x0002000019087984 */ /* 0x000fe80000000c00 */
[----:B0-----:R0:W-:Y:S04]  /*1bcd0*/  STL [R1+0x69c], R18 ;  /* 0x00069c1201007387 */ /* 0x0011e80000100800 */
[----:B0-----:R-:W3:Y:S01]  /*1bce0*/  LDL.LU R18, [R1+0x470] ;  /* 0x0004700001127983 */ /* 0x001ee20000300800 */
[----:B------:R-:W-:Y:S01]  /*1bcf0*/  IMAD.IADD R26, R0, 0x1, R21 ;  /* 0x00000001001a7824 */ /* 0x000fe200078e0215 */
[----:B-1----:R-:W-:-:S02]  /*1bd00*/  SHF.R.U32.HI R29, RZ, 0x4, R23 ;  /* 0x00000004ff1d7819 */ /* 0x002fc40000011617 */
[----:B------:R0:W-:Y:S02]  /*1bd10*/  STL [R1+0x694], R19 ;  /* 0x0006941301007387 */ /* 0x0001e40000100800 */
[----:B------:R-:W-:Y:S02]  /*1bd20*/  SGXT.U32 R29, R29, 0x2 ;  /* 0x000000021d1d781a */ /* 0x000fe40000000000 */
[----:B------:R-:W1:Y:S04]  /*1bd30*/  LDS.128 R12, [R26] ;  /* 0x000000001a0c7984 */ /* 0x000e680000000c00 */
[----:B------:R-:W4:Y:S01]  /*1bd40*/  LDS.128 R4, [R26+0x200] ;  /* 0x000200001a047984 */ /* 0x000f220000000c00 */
[----:B0-----:R-:W0:Y:S03]  /*1bd50*/  LDC R19, c[0x0][0x248] ;  /* 0x00009200ff137b82 */ /* 0x001e260000000800 */
[----:B-1----:R-:W-:Y:S04]  /*1bd60*/  STL [R1+0x698], R15 ;  /* 0x0006980f01007387 */ /* 0x002fe80000100800 */
[----:B------:R-:W-:Y:S04]  /*1bd70*/  STL [R1+0x690], R11 ;  /* 0x0006900b01007387 */ /* 0x000fe80000100800 */
[----:B----4-:R-:W-:Y:S01]  /*1bd80*/  STL [R1+0x68c], R7 ;  /* 0x00068c0701007387 */ /* 0x010fe20000100800 */
[C---:B--2---:R-:W-:Y:S01]  /*1bd90*/  IMAD R20, R22.reuse, UR4, RZ ;  /* 0x0000000416147c24 */ /* 0x044fe2000f8e02ff */
[----:B------:R-:W-:Y:S01]  /*1bda0*/  ISETP.GE.AND P0, PT, R22, UR6, PT ;  /* 0x0000000616007c0c */ /* 0x000fe2000bf06270 */
[----:B------:R-:W-:-:S03]  /*1bdb0*/  ULDC.64 UR4, c[0x0][0x220] ;  /* 0x0000880000047ab9 */ /* 0x000fc60000000a00 */
[----:B------:R-:W-:Y:S02]  /*1bdc0*/  LEA R0, P2, R20, UR4, 0x1 ;  /* 0x0000000414007c11 */ /* 0x000fe4000f8408ff */
[C---:B---3--:R-:W-:Y:S02]  /*1bdd0*/  LOP3.LUT R2, R18.reuse, R29, RZ, 0xfc, !PT ;  /* 0x0000001d12027212 */ /* 0x048fe400078efcff */
[--C-:B------:R-:W-:Y:S02]  /*1bde0*/  LOP3.LUT R24, R18, 0x4, R29.reuse, 0xfe, !PT ;  /* 0x0000000412187812 */ /* 0x100fe400078efe1d */
[C---:B------:R-:W-:Y:S01]  /*1bdf0*/  ISETP.LT.AND P1, PT, R2.reuse, UR7, !P0 ;  /* 0x0000000702007c0c */ /* 0x040fe2000c721270 */
[-C--:B0-----:R-:W-:Y:S01]  /*1be00*/  IMAD R3, R2, R19.reuse, RZ ;  /* 0x0000001302037224 */ /* 0x081fe200078e02ff */
[----:B------:R-:W-:Y:S01]  /*1be10*/  LEA.HI.X.SX32 R2, R20, UR5, 0x1, P2 ;  /* 0x0000000514027c11 */ /* 0x000fe200090f0eff */
[----:B------:R-:W-:Y:S01]  /*1be20*/  IMAD R23, R24, R19, RZ ;  /* 0x0000001318177224 */ /* 0x000fe200078e02ff */
[----:B------:R-:W-:-:S02]  /*1be30*/  LOP3.LUT R22, R18, 0x40, R29, 0xfe, !PT ;  /* 0x0000004012167812 */ /* 0x000fc400078efe1d */
[C---:B------:R-:W-:Y:S02]  /*1be40*/  LEA R20, P2, R3.reuse, R0, 0x1 ;  /* 0x0000000003147211 */ /* 0x040fe400078408ff */
[----:B------:R-:W-:Y:S02]  /*1be50*/  ISETP.LT.AND P4, PT, R24, UR7, !P0 ;  /* 0x0000000718007c0c */ /* 0x000fe4000c781270 */
[----:B------:R-:W-:Y:S02]  /*1be60*/  LEA.HI.X.SX32 R21, R3, R2, 0x1, P2 ;  /* 0x0000000203157211 */ /* 0x000fe400010f0eff */
[----:B------:R-:W-:Y:S02]  /*1be70*/  ISETP.LT.AND P5, PT, R22, UR7, !P0 ;  /* 0x0000000716007c0c */ /* 0x000fe4000c7a1270 */
[----:B------:R-:W-:Y:S01]  /*1be80*/  LOP3.LUT R24, R18, 0x8, R29, 0xfe, !PT ;  /* 0x0000000812187812 */ /* 0x000fe200078efe1d */
[----:B------:R0:W-:Y:S01]  /*1be90*/  @P1 STG.E.U16 desc[UR8][R20.64], R16 ;  /* 0x0000001014001986 */ /* 0x0001e2000c101508 */
[----:B------:R-:W-:-:S02]  /*1bea0*/  LEA R22, P1, R23, R0, 0x1 ;  /* 0x0000000017167211 */ /* 0x000fc400078208ff */
[--C-:B------:R-:W-:Y:S02]  /*1beb0*/  LOP3.LUT R26, R18, 0xc, R29.reuse, 0xfe, !PT ;  /* 0x0000000c121a7812 */ /* 0x100fe400078efe1d */
[----:B------:R-:W-:Y:S02]  /*1bec0*/  LEA.HI.X.SX32 R23, R23, R2, 0x1, P1 ;  /* 0x0000000217177211 */ /* 0x000fe400008f0eff */
[C---:B------:R-:W-:Y:S01]  /*1bed0*/  ISETP.LT.AND P2, PT, R24.reuse, UR7, !P0 ;  /* 0x0000000718007c0c */ /* 0x040fe2000c741270 */
[-C--:B------:R-:W-:Y:S01]  /*1bee0*/  IMAD R24, R24, R19.reuse, RZ ;  /* 0x0000001318187224 */ /* 0x080fe200078e02ff */
[----:B------:R-:W-:Y:S01]  /*1bef0*/  ISETP.LT.AND P3, PT, R26, UR7, !P0 ;  /* 0x000000071a007c0c */ /* 0x000fe2000c761270 */
[----:B------:R1:W-:Y:S01]  /*1bf00*/  @P4 STG.E.U16 desc[UR8][R22.64], R12 ;  /* 0x0000000c16004986 */ /* 0x0003e2000c101508 */
[--C-:B------:R-:W-:Y:S01]  /*1bf10*/  LOP3.LUT R25, R18, 0x10, R29.reuse, 0xfe, !PT ;  /* 0x0000001012197812 */ /* 0x100fe200078efe1d */
[----:B0-----:R-:W-:Y:S01]  /*1bf20*/  IMAD R21, R26, R19, RZ ;  /* 0x000000131a157224 */ /* 0x001fe200078e02ff */
[----:B------:R-:W-:-:S02]  /*1bf30*/  LOP3.LUT R26, R18, 0x14, R29, 0xfe, !PT ;  /* 0x00000014121a7812 */ /* 0x000fc400078efe1d */
[C---:B------:R-:W-:Y:S01]  /*1bf40*/  ISETP.LT.AND P4, PT, R25.reuse, UR7, !P0 ;  /* 0x0000000719007c0c */ /* 0x040fe2000c781270 */
[----:B------:R-:W-:Y:S01]  /*1bf50*/  IMAD R25, R25, R19, RZ ;  /* 0x0000001319197224 */ /* 0x000fe200078e02ff */
[----:B------:R-:W-:-:S04]  /*1bf60*/  LEA R20, P6, R21, R0, 0x1 ;  /* 0x0000000015147211 */ /* 0x000fc800078c08ff */
[----:B------:R-:W-:Y:S02]  /*1bf70*/  LEA.HI.X.SX32 R21, R21, R2, 0x1, P6 ;  /* 0x0000000215157211 */ /* 0x000fe400030f0eff */
[----:B-1----:R-:W-:-:S04]  /*1bf80*/  LEA R22, P1, R24, R0, 0x1 ;  /* 0x0000000018167211 */ /* 0x002fc800078208ff */
[----:B------:R-:W-:Y:S01]  /*1bf90*/  LEA.HI.X.SX32 R23, R24, R2, 0x1, P1 ;  /* 0x0000000218177211 */ /* 0x000fe200008f0eff */
[C---:B------:R-:W-:Y:S01]  /*1bfa0*/  IMAD R24, R26.reuse, R19, RZ ;  /* 0x000000131a187224 */ /* 0x040fe200078e02ff */
[----:B------:R-:W-:Y:S02]  /*1bfb0*/  ISETP.LT.AND P1, PT, R26, UR7, !P0 ;  /* 0x000000071a007c0c */ /* 0x000fe4000c721270 */
[----:B------:R-:W-:Y:S01]  /*1bfc0*/  PRMT R26, R16, 0x7632, R26 ;  /* 0x00007632101a7816 */ /* 0x000fe2000000001a */
[----:B------:R0:W-:Y:S01]  /*1bfd0*/  @P2 STG.E.U16 desc[UR8][R22.64], R8 ;  /* 0x0000000816002986 */ /* 0x0001e2000c101508 */
[----:B------:R-:W-:-:S03]  /*1bfe0*/  LOP3.LUT R16, R18, 0x18, R29, 0xfe, !PT ;  /* 0x0000001812107812 */ /* 0x000fc600078efe1d */
[----:B------:R1:W-:Y:S01]  /*1bff0*/  @P3 STG.E.U16 desc[UR8][R20.64], R4 ;  /* 0x0000000414003986 */ /* 0x0003e2000c101508 */
[CC--:B0-----:R-:W-:Y:S02]  /*1c000*/  LEA R22, P2, R25.reuse, R0.reuse, 0x1 ;  /* 0x0000000019167211 */ /* 0x0c1fe400078408ff */
[----:B-1----:R-:W-:Y:S02]  /*1c010*/  LEA R20, P3, R24, R0, 0x1 ;  /* 0x0000000018147211 */ /* 0x002fe400078608ff */
[-C--:B------:R-:W-:Y:S01]  /*1c020*/  LEA.HI.X.SX32 R23, R25, R2.reuse, 0x1, P2 ;  /* 0x0000000219177211 */ /* 0x080fe200010f0eff */
[----:B------:R-:W-:Y:S01]  /*1c030*/  IMAD R25, R16, R19, RZ ;  /* 0x0000001310197224 */ /* 0x000fe200078e02ff */
[----:B------:R-:W-:Y:S02]  /*1c040*/  LEA.HI.X.SX32 R21, R24, R2, 0x1, P3 ;  /* 0x0000000218157211 */ /* 0x000fe400018f0eff */
[----:B------:R-:W-:Y:S01]  /*1c050*/  ISETP.LT.AND P3, PT, R16, UR7, !P0 ;  /* 0x0000000710007c0c */ /* 0x000fe2000c761270 */
[----:B------:R0:W-:Y:S01]  /*1c060*/  @P4 STG.E.U16 desc[UR8][R22.64], R26 ;  /* 0x0000001a16004986 */ /* 0x0001e2000c101508 */
[----:B------:R-:W-:-:S02]  /*1c070*/  LOP3.LUT R16, R18, 0x1c, R29, 0xfe, !PT ;  /* 0x0000001c12107812 */ /* 0x000fc400078efe1d */
[----:B------:R-:W-:Y:S02]  /*1c080*/  PRMT R24, R12, 0x7632, R24 ;  /* 0x000076320c187816 */ /* 0x000fe40000000018 */
[C---:B------:R-:W-:Y:S01]  /*1c090*/  ISETP.LT.AND P4, PT, R16.reuse, UR7, !P0 ;  /* 0x0000000710007c0c */ /* 0x040fe2000c781270 */
[----:B------:R-:W-:Y:S01]  /*1c0a0*/  IMAD R16, R16, R19, RZ ;  /* 0x0000001310107224 */ /* 0x000fe200078e02ff */
[----:B------:R-:W-:Y:S01]  /*1c0b0*/  PRMT R4, R8, 0x7632, R4 ;  /* 0x0000763208047816 */ /* 0x000fe20000000004 */
[----:B------:R1:W-:Y:S01]  /*1c0c0*/  @P1 STG.E.U16 desc[UR8][R20.64], R24 ;  /* 0x0000001814001986 */ /* 0x0003e2000c101508 */
[----:B------:R-:W-:Y:S02]  /*1c0d0*/  LOP3.LUT R8, R18, 0x20, R29, 0xfe, !PT ;  /* 0x0000002012087812 */ /* 0x000fe400078efe1d */
[----:B------:R-:W-:Y:S02]  /*1c0e0*/  PRMT R28, R4, 0x7632, R28 ;  /* 0x00007632041c7816 */ /* 0x000fe4000000001c */
[----:B0-----:R-:W-:-:S02]  /*1c0f0*/  LEA R22, P1, R25, R0, 0x1 ;  /* 0x0000000019167211 */ /* 0x001fc400078208ff */
[----:B------:R-:W-:Y:S02]  /*1c100*/  LOP3.LUT R12, R18, 0x24, R29, 0xfe, !PT ;  /* 0x00000024120c7812 */ /* 0x000fe400078efe1d */
[----:B------:R-:W-:Y:S02]  /*1c110*/  LEA.HI.X.SX32 R23, R25, R2, 0x1, P1 ;  /* 0x0000000219177211 */ /* 0x000fe400008f0eff */
[C---:B------:R-:W-:Y:S01]  /*1c120*/  ISETP.LT.AND P2, PT, R8.reuse, UR7, !P0 ;  /* 0x0000000708007c0c */ /* 0x040fe2000c741270 */
[-C--:B------:R-:W-:Y:S01]  /*1c130*/  IMAD R8, R8, R19.reuse, RZ ;  /* 0x0000001308087224 */ /* 0x080fe200078e02ff */
[----:B-1----:R-:W-:Y:S01]  /*1c140*/  LEA R20, P6, R16, R0, 0x1 ;  /* 0x0000000010147211 */ /* 0x002fe200078c08ff */
[----:B------:R0:W-:Y:S01]  /*1c150*/  @P3 STG.E.U16 desc[UR8][R22.64], R4 ;  /* 0x0000000416003986 */ /* 0x0001e2000c101508 */
[C---:B------:R-:W-:Y:S01]  /*1c160*/  ISETP.LT.AND P1, PT, R12.reuse, UR7, !P0 ;  /* 0x000000070c007c0c */ /* 0x040fe2000c721270 */
[----:B------:R-:W-:Y:S01]  /*1c170*/  IMAD R12, R12, R19, RZ ;  /* 0x000000130c0c7224 */ /* 0x000fe200078e02ff */
[----:B------:R-:W-:-:S02]  /*1c180*/  LEA.HI.X.SX32 R21, R16, R2, 0x1, P6 ;  /* 0x0000000210157211 */ /* 0x000fc400030f0eff */
[----:B------:R-:W-:Y:S02]  /*1c190*/  LOP3.LUT R25, R18, 0x44, R29, 0xfe, !PT ;  /* 0x0000004412197812 */ /* 0x000fe400078efe1d */
[-C--:B------:R-:W-:Y:S01]  /*1c1a0*/  LEA R24, P6, R12, R0.reuse, 0x1 ;  /* 0x000000000c187211 */ /* 0x080fe200078c08ff */
[----:B------:R1:W-:Y:S01]  /*1c1b0*/  @P4 STG.E.U16 desc[UR8][R20.64], R28 ;  /* 0x0000001c14004986 */ /* 0x0003e2000c101508 */
[C---:B0-----:R-:W-:Y:S02]  /*1c1c0*/  LEA R22, P3, R8.reuse, R0, 0x1 ;  /* 0x0000000008167211 */ /* 0x041fe400078608ff */
[--C-:B------:R-:W-:Y:S02]  /*1c1d0*/  SHF.R.U32.HI R4, RZ, 0x4, R27.reuse ;  /* 0x00000004ff047819 */ /* 0x100fe4000001161b */
[-C--:B------:R-:W-:Y:S02]  /*1c1e0*/  LEA.HI.X.SX32 R23, R8, R2.reuse, 0x1, P3 ;  /* 0x0000000208177211 */ /* 0x080fe400018f0eff */
[----:B------:R-:W-:Y:S01]  /*1c1f0*/  ISETP.LT.AND P3, PT, R25, UR7, !P0 ;  /* 0x0000000719007c0c */ /* 0x000fe2000c761270 */
[----:B-1----:R-:W0:Y:S01]  /*1c200*/  LDC R28, c[0x0][0x248] ;  /* 0x00009200ff1c7b82 */ /* 0x002e220000000800 */
[----:B------:R-:W-:Y:S01]  /*1c210*/  SHF.R.U32.HI R20, RZ, 0x4, R27 ;  /* 0x00000004ff147819 */ /* 0x000fe2000001161b */
[----:B------:R1:W-:Y:S01]  /*1c220*/  @P2 STG.E.U16 desc[UR8][R22.64], R17 ;  /* 0x0000001116002986 */ /* 0x0003e2000c101508 */
[----:B------:R-:W-:-:S02]  /*1c230*/  LEA.HI.X.SX32 R25, R12, R2, 0x1, P6 ;  /* 0x000000020c197211 */ /* 0x000fc400030f0eff */
[----:B------:R-:W-:-:S03]  /*1c240*/  SGXT.U32 R20, R20, 0x2 ;  /* 0x000000021414781a */ /* 0x000fc60000000000 */
[----:B------:R2:W-:Y:S01]  /*1c250*/  @P1 STG.E.U16 desc[UR8][R24.64], R13 ;  /* 0x0000000d18001986 */ /* 0x0005e2000c101508 */
[C-C-:B------:R-:W-:Y:S02]  /*1c260*/  LOP3.LUT R15, R18.reuse, 0x58, R20.reuse, 0xfe, !PT ;  /* 0x00000058120f7812 */ /* 0x140fe400078efe14 */
[C-C-:B------:R-:W-:Y:S02]  /*1c270*/  LOP3.LUT R11, R18.reuse, 0x5c, R20.reuse, 0xfe, !PT ;  /* 0x0000005c120b7812 */ /* 0x140fe400078efe14 */
[C-C-:B------:R-:W-:Y:S01]  /*1c280*/  LOP3.LUT R7, R18.reuse, 0x60, R20.reuse, 0xfe, !PT ;  /* 0x0000006012077812 */ /* 0x140fe200078efe14 */
[----:B------:R-:W-:Y:S01]  /*1c290*/  STL [R1], R15 ;  /* 0x0000000f01007387 */ /* 0x000fe20000100800 */
[C-C-:B------:R-:W-:Y:S01]  /*1c2a0*/  LOP3.LUT R21, R18.reuse, 0x28, R20.reuse, 0xfe, !PT ;  /* 0x0000002812157812 */ /* 0x140fe200078efe14 */
[----:B-1----:R-:W1:Y:S01]  /*1c2b0*/  LDC R23, c[0x0][0x248] ;  /* 0x00009200ff177b82 */ /* 0x002e620000000800 */
[C-C-:B------:R-:W-:Y:S01]  /*1c2c0*/  LOP3.LUT R16, R18.reuse, 0x2c, R20.reuse, 0xfe, !PT ;  /* 0x0000002c12107812 */ /* 0x140fe200078efe14 */
[----:B------:R-:W-:Y:S01]  /*1c2d0*/  STL [R1+0x4], R11 ;  /* 0x0000040b01007387 */ /* 0x000fe20000100800 */
[--C-:B------:R-:W-:Y:S01]  /*1c2e0*/  LOP3.LUT R22, R18, 0x78, R20.reuse, 0xfe, !PT ;  /* 0x0000007812167812 */ /* 0x100fe200078efe14 */
[----:B--2---:R-:W-:Y:S01]  /*1c2f0*/  VIADD R24, R4, 0x3c ;  /* 0x0000003c04187836 */ /* 0x004fe20000000000 */
[C---:B------:R-:W-:Y:S01]  /*1c300*/  ISETP.LT.AND P1, PT, R21.reuse, UR7, !P0 ;  /* 0x0000000715007c0c */ /* 0x040fe2000c721270 */
[----:B------:R2:W-:Y:S01]  /*1c310*/  STL [R1+0x8], R7 ;  /* 0x0000080701007387 */ /* 0x0005e20000100800 */
[----:B------:R-:W-:Y:S01]  /*1c320*/  ISETP.LT.AND P4, PT, R16, UR7, !P0 ;  /* 0x0000000710007c0c */ /* 0x000fe2000c781270 */
[-C--:B0-----:R-:W-:Y:S01]  /*1c330*/  IMAD R21, R21, R28.reuse, RZ ;  /* 0x0000001c15157224 */ /* 0x081fe200078e02ff */
[--C-:B------:R-:W-:Y:S01]  /*1c340*/  LOP3.LUT R26, R18, 0x30, R20.reuse, 0xfe, !PT ;  /* 0x00000030121a7812 */ /* 0x100fe200078efe14 */
[----:B------:R-:W-:Y:S01]  /*1c350*/  IMAD R16, R16, R28, RZ ;  /* 0x0000001c10107224 */ /* 0x000fe200078e02ff */
[----:B------:R-:W-:-:S02]  /*1c360*/  LOP3.LUT R8, R18, 0x48, R20, 0xfe, !PT ;  /* 0x0000004812087812 */ /* 0x000fc400078efe14 */
[C-C-:B------:R-:W-:Y:S02]  /*1c370*/  LOP3.LUT R12, R18.reuse, 0x4c, R20.reuse, 0xfe, !PT ;  /* 0x0000004c120c7812 */ /* 0x140fe400078efe14 */
[C-C-:B------:R-:W-:Y:S02]  /*1c380*/  LOP3.LUT R27, R18.reuse, 0x50, R20.reuse, 0xfe, !PT ;  /* 0x00000050121b7812 */ /* 0x140fe400078efe14 */
[C-C-:B--2---:R-:W-:Y:S02]  /*1c390*/  LOP3.LUT R7, R18.reuse, 0x6c, R20.reuse, 0xfe, !PT ;  /* 0x0000006c12077812 */ /* 0x144fe400078efe14 */
[C-C-:B------:R-:W-:Y:S02]  /*1c3a0*/  LOP3.LUT R29, R18.reuse, 0x54, R20.reuse, 0xfe, !PT ;  /* 0x00000054121d7812 */ /* 0x140fe400078efe14 */
[C-C-:B------:R-:W-:Y:S01]  /*1c3b0*/  LOP3.LUT R15, R18.reuse, 0x64, R20.reuse, 0xfe, !PT ;  /* 0x00000064120f7812 */ /* 0x140fe200078efe14 */
[----:B------:R0:W-:Y:S01]  /*1c3c0*/  STL [R1+0x14], R7 ;  /* 0x0000140701007387 */ /* 0x0001e20000100800 */
[----:B------:R-:W-:-:S02]  /*1c3d0*/  LOP3.LUT R19, R18, 0x68, R20, 0xfe, !PT ;  /* 0x0000006812137812 */ /* 0x000fc400078efe14 */
[C-C-:B------:R-:W-:Y:S01]  /*1c3e0*/  LOP3.LUT R11, R18.reuse, 0x70, R20.reuse, 0xfe, !PT ;  /* 0x00000070120b7812 */ /* 0x140fe200078efe14 */
[----:B------:R2:W-:Y:S01]  /*1c3f0*/  STL [R1+0x20], R22 ;  /* 0x0000201601007387 */ /* 0x0005e20000100800 */
[C-C-:B------:R-:W-:Y:S02]  /*1c400*/  LOP3.LUT R25, R18.reuse, 0x38, R20.reuse, 0xfe, !PT ;  /* 0x0000003812197812 */ /* 0x140fe400078efe14 */
[C---:B------:R-:W-:Y:S02]  /*1c410*/  LOP3.LUT R28, R18.reuse, 0x34, R20, 0xfe, !PT ;  /* 0x00000034121c7812 */ /* 0x040fe400078efe14 */
[C---:B------:R-:W-:Y:S02]  /*1c420*/  LOP3.LUT R4, R18.reuse, 0x7c, R4, 0xfe, !PT ;  /* 0x0000007c12047812 */ /* 0x040fe400078efe04 */
[C---:B0-----:R-:W-:Y:S02]  /*1c430*/  LOP3.LUT R7, R18.reuse, 0x74, R20, 0xfe, !PT ;  /* 0x0000007412077812 */ /* 0x041fe400078efe14 */
[----:B------:R-:W-:-:S02]  /*1c440*/  LOP3.LUT R24, R18, R24, RZ, 0xfc, !PT ;  /* 0x0000001812187212 */ /* 0x000fc400078efcff */
[----:B------:R-:W3:Y:S01]  /*1c450*/  LDL.LU R18, [R1+0x69c] ;  /* 0x00069c0001127983 */ /* 0x000ee20000300800 */
[CC--:B------:R-:W-:Y:S02]  /*1c460*/  LEA R20, P2, R21.reuse, R0.reuse, 0x1 ;  /* 0x0000000015147211 */ /* 0x0c0fe400078408ff */
[----:B--2---:R-:W-:Y:S02]  /*1c470*/  LEA R22, P6, R16, R0, 0x1 ;  /* 0x0000000010167211 */ /* 0x004fe400078c08ff */
[-C--:B------:R-:W-:Y:S02]  /*1c480*/  LEA.HI.X.SX32 R21, R21, R2.reuse, 0x1, P2 ;  /* 0x0000000215157211 */ /* 0x080fe400010f0eff */
[C---:B------:R-:W-:Y:S01]  /*1c490*/  ISETP.LT.AND P2, PT, R26.reuse, UR7, !P0 ;  /* 0x000000071a007c0c */ /* 0x040fe2000c741270 */
[----:B-1----:R-:W-:Y:S01]  /*1c4a0*/  IMAD R26, R26, R23, RZ ;  /* 0x000000171a1a7224 */ /* 0x002fe200078e02ff */
[----:B------:R-:W-:Y:S02]  /*1c4b0*/  LEA.HI.X.SX32 R23, R16, R2, 0x1, P6 ;  /* 0x0000000210177211 */ /* 0x000fe400030f0eff */
[----:B------:R-:W0:Y:S01]  /*1c4c0*/  LDC R16, c[0x0][0x248] ;  /* 0x00009200ff107b82 */ /* 0x000e220000000800 */
[----:B------:R-:W-:Y:S01]  /*1c4d0*/  @P1 STG.E.U16 desc[UR8][R20.64], R9 ;  /* 0x0000000914001986 */ /* 0x000fe2000c101508 */
[----:B------:R-:W-:-:S03]  /*1c4e0*/  ISETP.LT.AND P1, PT, R28, UR7, !P0 ;  /* 0x000000071c007c0c */ /* 0x000fc6000c721270 */
[----:B------:R1:W-:Y:S03]  /*1c4f0*/  @P4 STG.E.U16 desc[UR8][R22.64], R5 ;  /* 0x0000000516004986 */ /* 0x0003e6000c101508 */
[----:B-1----:R-:W1:Y:S01]  /*1c500*/  LDC R23, c[0x0][0x248] ;  /* 0x00009200ff177b82 */ /* 0x002e620000000800 */
[----:B0-----:R-:W-:-:S05]  /*1c510*/  IMAD R28, R28, R16, RZ ;  /* 0x000000101c1c7224 */ /* 0x001fca00078e02ff */
[----:B------:R-:W-:-:S04]  /*1c520*/  LEA R20, P4, R28, R0, 0x1 ;  /* 0x000000001c147211 */ /* 0x000fc800078808ff */
[----:B------:R-:W-:Y:S02]  /*1c530*/  LEA.HI.X.SX32 R21, R28, R2, 0x1, P4 ;  /* 0x000000021c157211 */ /* 0x000fe400020f0eff */
[----:B------:R-:W0:Y:S01]  /*1c540*/  LDC R28, c[0x0][0x248] ;  /* 0x00009200ff1c7b82 */ /* 0x000e220000000800 */
[C---:B------:R-:W-:Y:S02]  /*1c550*/  LEA R16, P6, R26.reuse, R0, 0x1 ;  /* 0x000000001a107211 */ /* 0x040fe400078c08ff */
[----:B------:R-:W-:Y:S02]  /*1c560*/  PRMT R5, R17, 0x7632, R5 ;  /* 0x0000763211057816 */ /* 0x000fe40000000005 */
[----:B------:R-:W-:Y:S02]  /*1c570*/  LEA.HI.X.SX32 R17, R26, R2, 0x1, P6 ;  /* 0x000000021a117211 */ /* 0x000fe400030f0eff */
[C---:B------:R-:W-:Y:S01]  /*1c580*/  ISETP.LT.AND P6, PT, R25.reuse, UR7, !P0 ;  /* 0x0000000719007c0c */ /* 0x040fe2000c7c1270 */
[----:B-1----:R-:W-:Y:S01]  /*1c590*/  IMAD R25, R25, R23, RZ ;  /* 0x0000001719197224 */ /* 0x002fe200078e02ff */
[----:B------:R-:W-:Y:S01]  /*1c5a0*/  PRMT R13, R13, 0x7632, R13 ;  /* 0x000076320d0d7816 */ /* 0x000fe2000000000d */
[----:B------:R1:W-:Y:S01]  /*1c5b0*/  @P2 STG.E.U16 desc[UR8][R16.64], R5 ;  /* 0x0000000510002986 */ /* 0x0003e2000c101508 */
[----:B------:R-:W-:-:S02]  /*1c5c0*/  ISETP.LT.AND P2, PT, R24, UR7, !P0 ;  /* 0x0000000718007c0c */ /* 0x000fc4000c741270 */
[----:B------:R-:W-:Y:S01]  /*1c5d0*/  PRMT R9, R9, 0x7632, R9 ;  /* 0x0000763209097816 */ /* 0x000fe20000000009 */
[----:B------:R2:W-:Y:S04]  /*1c5e0*/  @P1 STG.E.U16 desc[UR8][R20.64], R13 ;  /* 0x0000000d14001986 */ /* 0x0005e8000c101508 */
[----:B------:R-:W4:Y:S01]  /*1c5f0*/  LDL.LU R26, [R1] ;  /* 0x00000000011a7983 */ /* 0x000f220000300800 */
[----:B-1----:R-:W-:-:S03]  /*1c600*/  LEA R16, P4, R25, R0, 0x1 ;  /* 0x0000000019107211 */ /* 0x002fc600078808ff */
[----:B------:R-:W5:Y:S01]  /*1c610*/  LDL.LU R22, [R1+0x4] ;  /* 0x0000040001167983 */ /* 0x000f620000300800 */
[----:B0-----:R-:W-:Y:S01]  /*1c620*/  IMAD R24, R24, R28, RZ ;  /* 0x0000001c18187224 */ /* 0x001fe200078e02ff */
[----:B------:R-:W-:Y:S02]  /*1c630*/  LEA.HI.X.SX32 R17, R25, R2, 0x1, P4 ;  /* 0x0000000219117211 */ /* 0x000fe400020f0eff */
[----:B------:R-:W5:Y:S01]  /*1c640*/  LDL.LU R23, [R1+0x8] ;  /* 0x0000080001177983 */ /* 0x000f620000300800 */
[----:B------:R-:W-:Y:S02]  /*1c650*/  ISETP.LT.AND P4, PT, R8, UR7, !P0 ;  /* 0x0000000708007c0c */ /* 0x000fe4000c781270 */
[----:B------:R-:W-:Y:S01]  /*1c660*/  LEA R3, R28, R3, 0x6 ;  /* 0x000000031c037211 */ /* 0x000fe200078e30ff */
[----:B------:R0:W-:Y:S01]  /*1c670*/  @P6 STG.E.U16 desc[UR8][R16.64], R9 ;  /* 0x0000000910006986 */ /* 0x0001e2000c101508 */
[----:B------:R-:W-:Y:S02]  /*1c680*/  LEA R8, P1, R24, R0, 0x1 ;  /* 0x0000000018087211 */ /* 0x000fe400078208ff */
[----:B--2---:R-:W-:Y:S01]  /*1c690*/  PRMT R13, R5, 0x7632, R13 ;  /* 0x00007632050d7816 */ /* 0x004fe2000000000d */
[----:B------:R-:W-:Y:S01]  /*1c6a0*/  IMAD R5, R28, 0x4, R3 ;  /* 0x000000041c057824 */ /* 0x000fe200078e0203 */
[----:B------:R-:W2:Y:S01]  /*1c6b0*/  LDL.LU R25, [R1+0x14] ;  /* 0x0000140001197983 */ /* 0x000ea20000300800 */
[----:B0-----:R-:W-:-:S02]  /*1c6c0*/  LEA.HI.X.SX32 R9, R24, R2, 0x1, P1 ;  /* 0x0000000218097211 */ /* 0x001fc400008f0eff */
[----:B------:R-:W-:-:S03]  /*1c6d0*/  LEA R16, P6, R3, R0, 0x1 ;  /* 0x0000000003107211 */ /* 0x000fc600078c08ff */
[----:B------:R0:W-:Y:S01]  /*1c6e0*/  @P2 STG.E.U16 desc[UR8][R8.64], R13 ;  /* 0x0000000d08002986 */ /* 0x0001e2000c101508 */
[----:B------:R-:W-:Y:S01]  /*1c6f0*/  LEA.HI.X.SX32 R17, R3, R2, 0x1, P6 ;  /* 0x0000000203117211 */ /* 0x000fe200030f0eff */
[----:B------:R-:W-:Y:S01]  /*1c700*/  IMAD R3, R28, 0x4, R5 ;  /* 0x000000041c037824 */ /* 0x000fe200078e0205 */
[----:B------:R-:W-:Y:S02]  /*1c710*/  ISETP.LT.AND P1, PT, R12, UR7, !P0 ;  /* 0x000000070c007c0c */ /* 0x000fe4000c721270 */
[----:B0-----:R-:W-:-:S04]  /*1c720*/  LEA R8, P6, R5, R0, 0x1 ;  /* 0x0000000005087211 */ /* 0x001fc800078c08ff */
[----:B------:R-:W-:Y:S01]  /*1c730*/  LEA.HI.X.SX32 R9, R5, R2, 0x1, P6 ;  /* 0x0000000205097211 */ /* 0x000fe200030f0eff */
[----:B------:R-:W-:Y:S01]  /*1c740*/  IMAD R5, R28, 0x4, R3 ;  /* 0x000000041c057824 */ /* 0x000fe200078e0203 */
[----:B------:R-:W-:-:S04]  /*1c750*/  LEA R12, P6, R3, R0, 0x1 ;  /* 0x00000000030c7211 */ /* 0x000fc800078c08ff */
[----:B------:R-:W-:Y:S01]  /*1c760*/  LEA.HI.X.SX32 R13, R3, R2, 0x1, P6 ;  /* 0x00000002030d7211 */ /* 0x000fe200030f0eff */
[----:B------:R-:W-:Y:S01]  /*1c770*/  IMAD R3, R28, 0x4, R5 ;  /* 0x000000041c037824 */ /* 0x000fe200078e0205 */
[----:B------:R-:W-:Y:S01]  /*1c780*/  ISETP.LT.AND P2, PT, R27, UR7, !P0 ;  /* 0x000000071b007c0c */ /* 0x000fe2000c741270 */
[----:B---3--:R-:W-:Y:S04]  /*1c790*/  @P5 STG.E.U16 desc[UR8][R16.64], R18 ;  /* 0x0000001210005986 */ /* 0x008fe8000c101508 */
[----:B------:R0:W-:Y:S01]  /*1c7a0*/  @P3 STG.E.U16 desc[UR8][R8.64], R14 ;  /* 0x0000000e08003986 */ /* 0x0001e2000c101508 */
[----:B------:R-:W-:-:S03]  /*1c7b0*/  ISETP.LT.AND P5, PT, R29, UR7, !P0 ;  /* 0x000000071d007c0c */ /* 0x000fc6000c7a1270 */
[----:B------:R1:W-:Y:S01]  /*1c7c0*/  @P4 STG.E.U16 desc[UR8][R12.64], R10 ;  /* 0x0000000a0c004986 */ /* 0x0003e2000c101508 */
[----:B0-----:R-:W-:-:S04]  /*1c7d0*/  LEA R8, P6, R5, R0, 0x1 ;  /* 0x0000000005087211 */ /* 0x001fc800078c08ff */
[----:B------:R-:W-:Y:S01]  /*1c7e0*/  LEA.HI.X.SX32 R9, R5, R2, 0x1, P6 ;  /* 0x0000000205097211 */ /* 0x000fe200030f0eff */
[----:B------:R-:W-:Y:S01]  /*1c7f0*/  IMAD R5, R28, 0x4, R3 ;  /* 0x000000041c057824 */ /* 0x000fe200078e0203 */
[----:B-1----:R-:W-:-:S03]  /*1c800*/  LEA R12, P6, R3, R0, 0x1 ;  /* 0x00000000030c7211 */ /* 0x002fc600078c08ff */
[----:B------:R0:W-:Y:S01]  /*1c810*/  @P1 STG.E.U16 desc[UR8][R8.64], R6 ;  /* 0x0000000608001986 */ /* 0x0001e2000c101508 */
[----:B------:R-:W-:Y:S02]  /*1c820*/  LEA.HI.X.SX32 R13, R3, R2, 0x1, P6 ;  /* 0x00000002030d7211 */ /* 0x000fe400030f0eff */
[----:B------:R-:W-:Y:S02]  /*1c830*/  PRMT R18, R18, 0x7632, R18 ;  /* 0x0000763212127816 */ /* 0x000fe40000000012 */
[----:B------:R-:W-:Y:S02]  /*1c840*/  PRMT R14, R14, 0x7632, R14 ;  /* 0x000076320e0e7816 */ /* 0x000fe4000000000e */
[----:B0-----:R-:W-:-:S04]  /*1c850*/  LEA R8, P6, R5, R0, 0x1 ;  /* 0x0000000005087211 */ /* 0x001fc800078c08ff */
[----:B------:R-:W-:Y:S01]  /*1c860*/  LEA.HI.X.SX32 R9, R5, R2, 0x1, P6 ;  /* 0x0000000205097211 */ /* 0x000fe200030f0eff */
[----:B------:R0:W-:Y:S01]  /*1c870*/  @P2 STG.E.U16 desc[UR8][R12.64], R18 ;  /* 0x000000120c002986 */ /* 0x0001e2000c101508 */
[----:B------:R-:W-:-:S03]  /*1c880*/  ISETP.LT.AND P2, PT, R15, UR7, !P0 ;  /* 0x000000070f007c0c */ /* 0x000fc6000c741270 */
[----:B------:R1:W-:Y:S01]  /*1c890*/  @P5 STG.E.U16 desc[UR8][R8.64], R14 ;  /* 0x0000000e08005986 */ /* 0x0003e2000c101508 */
[----:B------:R-:W-:-:S03]  /*1c8a0*/  ISETP.LT.AND P5, PT, R19, UR7, !P0 ;  /* 0x0000000713007c0c */ /* 0x000fc6000c7a1270 */
[----:B------:R-:W3:Y:S04]  /*1c8b0*/  LDL.LU R15, [R1+0x698] ;  /* 0x00069800010f7983 */ /* 0x000ee80000300800 */
[----:B------:R-:W2:Y:S01]  /*1c8c0*/  LDL.LU R19, [R1+0x694] ;  /* 0x0006940001137983 */ /* 0x000ea20000300800 */
[----:B------:R-:W-:-:S04]  /*1c8d0*/  IMAD R3, R28, 0x4, R5 ;  /* 0x000000041c037824 */ /* 0x000fc800078e0205 */
[----:B------:R-:W-:Y:S01]  /*1c8e0*/  IMAD R5, R28, 0x4, R3 ;  /* 0x000000041c057824 */ /* 0x000fe200078e0203 */
[C---:B0-----:R-:W-:Y:S02]  /*1c8f0*/  LEA R12, P6, R3.reuse, R0, 0x1 ;  /* 0x00000000030c7211 */ /* 0x041fe400078c08ff */
[----:B----4-:R-:W-:Y:S02]  /*1c900*/  ISETP.LT.AND P3, PT, R26, UR7, !P0 ;  /* 0x000000071a007c0c */ /* 0x010fe4000c761270 */
[----:B------:R-:W-:Y:S01]  /*1c910*/  LEA.HI.X.SX32 R13, R3, R2, 0x1, P6 ;  /* 0x00000002030d7211 */ /* 0x000fe200030f0eff */
[----:B------:R-:W-:Y:S01]  /*1c920*/  IMAD R3, R28, 0x4, R5 ;  /* 0x000000041c037824 */ /* 0x000fe200078e0205 */
[----:B------:R-:W-:Y:S01]  /*1c930*/  LEA R16, P6, R5, R0, 0x1 ;  /* 0x0000000005107211 */ /* 0x000fe200078c08ff */
[----:B------:R-:W4:Y:S01]  /*1c940*/  LDL.LU R26, [R1+0x20] ;  /* 0x00002000011a7983 */ /* 0x000f220000300800 */
[----:B------:R-:W-:Y:S02]  /*1c950*/  PRMT R6, R10, 0x7632, R6 ;  /* 0x000076320a067816 */ /* 0x000fe40000000006 */
[----:B-----5:R-:W-:-:S02]  /*1c960*/  ISETP.LT.AND P4, PT, R22, UR7, !P0 ;  /* 0x0000000716007c0c */ /* 0x020fc4000c781270 */
[----:B------:R-:W-:Y:S01]  /*1c970*/  LEA.HI.X.SX32 R17, R5, R2, 0x1, P6 ;  /* 0x0000000205117211 */ /* 0x000fe200030f0eff */
[C---:B------:R-:W-:Y:S01]  /*1c980*/  IMAD R5, R28.reuse, 0x4, R3 ;  /* 0x000000041c057824 */ /* 0x040fe200078e0203 */
[----:B------:R-:W-:Y:S01]  /*1c990*/  ISETP.LT.AND P1, PT, R23, UR7, !P0 ;  /* 0x0000000717007c0c */ /* 0x000fe2000c721270 */
[----:B------:R-:W-:Y:S01]  /*1c9a0*/  @P3 STG.E.U16 desc[UR8][R12.64], R6 ;  /* 0x000000060c003986 */ /* 0x000fe2000c101508 */
[-C--:B------:R-:W-:Y:S02]  /*1c9b0*/  LEA R20, P3, R3, R0.reuse, 0x1 ;  /* 0x0000000003147211 */ /* 0x080fe400078608ff */
[----:B------:R-:W-:Y:S02]  /*1c9c0*/  LEA R22, P6, R5, R0, 0x1 ;  /* 0x0000000005167211 */ /* 0x000fe400078c08ff */
[----:B------:R-:W-:Y:S01]  /*1c9d0*/  LEA.HI.X.SX32 R21, R3, R2, 0x1, P3 ;  /* 0x0000000203157211 */ /* 0x000fe200018f0eff */
[----:B------:R-:W-:Y:S01]  /*1c9e0*/  IMAD R3, R28, 0x4, R5 ;  /* 0x000000041c037824 */ /* 0x000fe200078e0205 */
[----:B-1----:R-:W-:-:S02]  /*1c9f0*/  PRMT R9, R6, 0x7632, R9 ;  /* 0x0000763206097816 */ /* 0x002fc40000000009 */
[----:B------:R-:W-:Y:S01]  /*1ca00*/  LEA.HI.X.SX32 R23, R5, R2, 0x1, P6 ;  /* 0x0000000205177211 */ /* 0x000fe200030f0eff */
[----:B------:R-:W-:Y:S02]  /*1ca10*/  IMAD R5, R28, 0x4, R3 ;  /* 0x000000041c057824 */ /* 0x000fe400078e0203 */
[----:B------:R0:W-:Y:S01]  /*1ca20*/  @P4 STG.E.U16 desc[UR8][R16.64], R9 ;  /* 0x0000000910004986 */ /* 0x0001e2000c101508 */
[----:B------:R-:W-:-:S03]  /*1ca30*/  ISETP.LT.AND P3, PT, R11, UR7, !P0 ;  /* 0x000000070b007c0c */ /* 0x000fc6000c761270 */
[----:B------:R-:W5:Y:S04]  /*1ca40*/  LDL.LU R11, [R1+0x690] ;  /* 0x00069000010b7983 */ /* 0x000f680000300800 */
[----:B--2---:R-:W-:Y:S04]  /*1ca50*/  @P1 STG.E.U16 desc[UR8][R20.64], R19 ;  /* 0x0000001314001986 */ /* 0x004fe8000c101508 */
[----:B---3--:R1:W-:Y:S01]  /*1ca60*/  @P2 STG.E.U16 desc[UR8][R22.64], R15 ;  /* 0x0000000f16002986 */ /* 0x0083e2000c101508 */
[----:B0-----:R-:W-:-:S04]  /*1ca70*/  LEA R16, P2, R5, R0, 0x1 ;  /* 0x0000000005107211 */ /* 0x001fc800078408ff */
[----:B------:R-:W-:Y:S02]  /*1ca80*/  LEA.HI.X.SX32 R17, R5, R2, 0x1, P2 ;  /* 0x0000000205117211 */ /* 0x000fe400010f0eff */
[----:B------:R-:W-:Y:S02]  /*1ca90*/  ISETP.LT.AND P2, PT, R7, UR7, !P0 ;  /* 0x0000000707007c0c */ /* 0x000fe4000c741270 */
[----:B------:R-:W2:Y:S01]  /*1caa0*/  LDL.LU R7, [R1+0x68c] ;  /* 0x00068c0001077983 */ /* 0x000ea20000300800 */
[C---:B------:R-:W-:Y:S01]  /*1cab0*/  IMAD R13, R28.reuse, 0x4, R5 ;  /* 0x000000041c0d7824 */ /* 0x040fe200078e0205 */
[----:B------:R-:W-:Y:S02]  /*1cac0*/  ISETP.LT.AND P4, PT, R25, UR7, !P0 ;  /* 0x0000000719007c0c */ /* 0x000fe4000c781270 */
[----:B------:R-:W-:Y:S01]  /*1cad0*/  LEA R8, P1, R3, R0, 0x1 ;  /* 0x0000000003087211 */ /* 0x000fe200078208ff */
[----:B------:R-:W-:-:S03]  /*1cae0*/  IMAD R25, R28, 0x4, R13 ;  /* 0x000000041c197824 */ /* 0x000fc600078e020d */
[----:B------:R-:W-:Y:S01]  /*1caf0*/  LEA.HI.X.SX32 R9, R3, R2, 0x1, P1 ;  /* 0x0000000203097211 */ /* 0x000fe200008f0eff */
[----:B------:R-:W-:Y:S01]  /*1cb00*/  IMAD R3, R28, 0x4, R25 ;  /* 0x000000041c037824 */ /* 0x000fe200078e0219 */
[----:B------:R-:W-:-:S04]  /*1cb10*/  LEA R12, P1, R13, R0, 0x1 ;  /* 0x000000000d0c7211 */ /* 0x000fc800078208ff */
[----:B------:R-:W-:Y:S02]  /*1cb20*/  LEA.HI.X.SX32 R13, R13, R2, 0x1, P1 ;  /* 0x000000020d0d7211 */ /* 0x000fe400008f0eff */
[----:B-1----:R-:W-:Y:S01]  /*1cb30*/  LEA R22, P1, R3, R0, 0x1 ;  /* 0x0000000003167211 */ /* 0x002fe200078208ff */
[----:B------:R-:W-:-:S03]  /*1cb40*/  IMAD R27, R4, R28, RZ ;  /* 0x0000001c041b7224 */ /* 0x000fc600078e02ff */
[----:B------:R-:W-:Y:S02]  /*1cb50*/  LEA.HI.X.SX32 R23, R3, R2, 0x1, P1 ;  /* 0x0000000203177211 */ /* 0x000fe400008f0eff */
[----:B----4-:R-:W-:Y:S02]  /*1cb60*/  ISETP.LT.AND P1, PT, R26, UR7, !P0 ;  /* 0x000000071a007c0c */ /* 0x010fe4000c721270 */
[----:B------:R-:W-:Y:S02]  /*1cb70*/  ISETP.LT.AND P0, PT, R4, UR7, !P0 ;  /* 0x0000000704007c0c */ /* 0x000fe4000c701270 */
[----:B------:R-:W-:Y:S02]  /*1cb80*/  LEA R20, P6, R25, R0, 0x1 ;  /* 0x0000000019147211 */ /* 0x000fe400078c08ff */
[----:B------:R-:W-:Y:S02]  /*1cb90*/  PRMT R6, R19, 0x7632, R6 ;  /* 0x0000763213067816 */ /* 0x000fe40000000006 */
[----:B------:R-:W-:-:S02]  /*1cba0*/  LEA.HI.X.SX32 R21, R25, R2, 0x1, P6 ;  /* 0x0000000219157211 */ /* 0x000fc400030f0eff */
[----:B------:R-:W-:Y:S02]  /*1cbb0*/  LEA R24, P6, R27, R0, 0x1 ;  /* 0x000000001b187211 */ /* 0x000fe400078c08ff */
[----:B------:R-:W-:Y:S01]  /*1cbc0*/  PRMT R10, R15, 0x7632, R10 ;  /* 0x000076320f0a7816 */ /* 0x000fe2000000000a */
[----:B-----5:R0:W-:Y:S01]  /*1cbd0*/  @P5 STG.E.U16 desc[UR8][R8.64], R11 ;  /* 0x0000000b08005986 */ /* 0x0201e2000c101508 */
[----:B------:R-:W-:Y:S02]  /*1cbe0*/  PRMT R0, R11, 0x7632, R0 ;  /* 0x000076320b007816 */ /* 0x000fe40000000000 */
[----:B------:R-:W-:Y:S01]  /*1cbf0*/  LEA.HI.X.SX32 R25, R27, R2, 0x1, P6 ;  /* 0x000000021b197211 */ /* 0x000fe200030f0eff */
[----:B--2---:R0:W-:Y:S04]  /*1cc00*/  @P4 STG.E.U16 desc[UR8][R16.64], R7 ;  /* 0x0000000710004986 */ /* 0x0041e8000c101508 */
[----:B------:R0:W-:Y:S04]  /*1cc10*/  @P3 STG.E.U16 desc[UR8][R12.64], R6 ;  /* 0x000000060c003986 */ /* 0x0001e8000c101508 */
[----:B------:R0:W-:Y:S04]  /*1cc20*/  @P2 STG.E.U16 desc[UR8][R20.64], R10 ;  /* 0x0000000a14002986 */ /* 0x0001e8000c101508 */
[----:B------:R0:W-:Y:S01]  /*1cc30*/  @P1 STG.E.U16 desc[UR8][R22.64], R0 ;  /* 0x0000000016001986 */ /* 0x0001e2000c101508 */
[----:B------:R-:W-:Y:S05]  /*1cc40*/  @!P0 EXIT ;  /* 0x000000000000894d */ /* 0x000fea0003800000 */
[----:B0-----:R-:W-:-:S05]  /*1cc50*/  PRMT R12, R7, 0x7632, R12 ;  /* 0x00007632070c7816 */ /* 0x001fca000000000c */
[----:B------:R-:W-:Y:S01]  /*1cc60*/  STG.E.U16 desc[UR8][R24.64], R12 ;  /* 0x0000000c18007986 */ /* 0x000fe2000c101508 */
[----:B------:R-:W-:Y:S05]  /*1cc70*/  EXIT ;  /* 0x000000000000794d */ /* 0x000fea0003800000 */
.L_x_3:
[----:B------:R-:W-:-:S00]  /*1cc80*/  BRA `(.L_x_3) ;  /* 0xfffffffc00fc7947 */ /* 0x000fc0000383ffff */
[----:B------:R-:W-:-:S00]  /*1cc90*/  NOP ;  /* 0x0000000000007918 */ /* 0x000fc00000000000 */
        /* <DEDUP_REMOVED lines=14> */
.L_x_4:


//--------------------- .nv.shared.matmul_kernel  --------------------------
	.section	.nv.shared.matmul_kernel,"aw",@nobits
	.sectionflags	@""
	.align	16
	.zero		1024


//--------------------- .nv.shared.reserved.0     --------------------------
	.section	.nv.shared.reserved.0,"aw",@nobits
	.weak		__nv_reservedSMEM_offset_0_alias
	.size		__nv_reservedSMEM_offset_0_alias, 0, 0
	.other		__nv_reservedSMEM_offset_0_alias,@"STO_CUDA_RESERVED_SHARED STV_DEFAULT"
__nv_reservedSMEM_offset_0_alias:
	.zero		0


//--------------------- .nv.constant0.matmul_kernel --------------------------
	.section	.nv.constant0.matmul_kernel,"a",@progbits
	.sectionflags	@""
	.align	4
.nv.constant0.matmul_kernel:
	.zero		608


//--------------------- SYMBOLS --------------------------

	.type		.nv.reservedSmem.offset0,@object
	.size		.nv.reservedSmem.offset0,0x4
